	.target	sm_80

	.elftype	@"ET_EXEC"


//--------------------- .note.nv.tkinfo           --------------------------
	.section	.note.nv.tkinfo,"",@"SHT_NOTE"
	.sectionflags	@"SHF_NOTE_NV_TKINFO"
	.tkinfo
        /*0018*/ 	.word	0x00000002
        /*0030*/ 	.string	""
        /*0030*/ 	.string	"ptxas"
        /*0030*/ 	.string	"Cuda compilation tools, release 13.0, V13.0.88"
        /*0030*/ 	.string	"Build cuda_13.0.r13.0/compiler.36424714_0"
        /*0030*/ 	.string	"-arch sm_80 -m 64 "



//--------------------- .note.nv.cuinfo           --------------------------
	.section	.note.nv.cuinfo,"",@"SHT_NOTE"
	.sectionflags	@"SHF_NOTE_NV_CUINFO"
        /*0018*/ 	.short	0x0002
        /*001a*/ 	.short	0x0050
        /*001c*/ 	.short	0x0082
	.zero		2


//--------------------- .nv.info                  --------------------------
	.section	.nv.info,"",@"SHT_CUDA_INFO"
	.align	4


	//----- nvinfo : EIATTR_REGCOUNT
	.align		4
        /*0000*/ 	.byte	0x04, 0x2f
        /*0002*/ 	.short	(.L_20 - .L_19)
	.align		4
.L_19:
        /*0004*/ 	.word	index@(_ZN17fastertransformer18softmax_COL32_LE32IfEEvPaPKiPKT_iiifPKfS8_S8_ii)
        /*0008*/ 	.word	0x0000001b


	//----- nvinfo : EIATTR_FRAME_SIZE
	.align		4
.L_20:
        /*000c*/ 	.byte	0x04, 0x11
        /*000e*/ 	.short	(.L_22 - .L_21)
	.align		4
.L_21:
        /*0010*/ 	.word	index@(_ZN17fastertransformer18softmax_COL32_LE32IfEEvPaPKiPKT_iiifPKfS8_S8_ii)
        /*0014*/ 	.word	0x00000000


	//----- nvinfo : EIATTR_REGCOUNT
	.align		4
.L_22:
        /*0018*/ 	.byte	0x04, 0x2f
        /*001a*/ 	.short	(.L_24 - .L_23)
	.align		4
.L_23:
        /*001c*/ 	.word	index@(_ZN17fastertransformer18softmax_COL32_LE64IfEEvPaPKiPKT_iiifPKfS8_S8_ii)
        /*0020*/ 	.word	0x0000001d


	//----- nvinfo : EIATTR_FRAME_SIZE
	.align		4
.L_24:
        /*0024*/ 	.byte	0x04, 0x11
        /*0026*/ 	.short	(.L_26 - .L_25)
	.align		4
.L_25:
        /*0028*/ 	.word	index@(_ZN17fastertransformer18softmax_COL32_LE64IfEEvPaPKiPKT_iiifPKfS8_S8_ii)
        /*002c*/ 	.word	0x00000000


	//----- nvinfo : EIATTR_REGCOUNT
	.align		4
.L_26:
        /*0030*/ 	.byte	0x04, 0x2f
        /*0032*/ 	.short	(.L_28 - .L_27)
	.align		4
.L_27:
        /*0034*/ 	.word	index@(_ZN17fastertransformer13softmax_COL32IfEEvPaPKiPKT_iiifPKfS8_S8_ii)
        /*0038*/ 	.word	0x00000020


	//----- nvinfo : EIATTR_FRAME_SIZE
	.align		4
.L_28:
        /*003c*/ 	.byte	0x04, 0x11
        /*003e*/ 	.short	(.L_30 - .L_29)
	.align		4
.L_29:
        /*0040*/ 	.word	index@(_ZN17fastertransformer13softmax_COL32IfEEvPaPKiPKT_iiifPKfS8_S8_ii)
        /*0044*/ 	.word	0x00000000


	//----- nvinfo : EIATTR_REGCOUNT
	.align		4
.L_30:
        /*0048*/ 	.byte	0x04, 0x2f
        /*004a*/ 	.short	(.L_32 - .L_31)
	.align		4
.L_31:
        /*004c*/ 	.word	index@(_ZN17fastertransformer18softmax_COL32_LE32I6__halfEEvPaPKiPKT_iiifPKfS9_S9_ii)
        /*0050*/ 	.word	0x00000019


	//----- nvinfo : EIATTR_FRAME_SIZE
	.align		4
.L_32:
        /*0054*/ 	.byte	0x04, 0x11
        /*0056*/ 	.short	(.L_34 - .L_33)
	.align		4
.L_33:
        /*0058*/ 	.word	index@(_ZN17fastertransformer18softmax_COL32_LE32I6__halfEEvPaPKiPKT_iiifPKfS9_S9_ii)
        /*005c*/ 	.word	0x00000000


	//----- nvinfo : EIATTR_REGCOUNT
	.align		4
.L_34:
        /*0060*/ 	.byte	0x04, 0x2f
        /*0062*/ 	.short	(.L_36 - .L_35)
	.align		4
.L_35:
        /*0064*/ 	.word	index@(_ZN17fastertransformer18softmax_COL32_LE64I6__halfEEvPaPKiPKT_iiifPKfS9_S9_ii)
        /*0068*/ 	.word	0x0000001e


	//----- nvinfo : EIATTR_FRAME_SIZE
	.align		4
.L_36:
        /*006c*/ 	.byte	0x04, 0x11
        /*006e*/ 	.short	(.L_38 - .L_37)
	.align		4
.L_37:
        /*0070*/ 	.word	index@(_ZN17fastertransformer18softmax_COL32_LE64I6__halfEEvPaPKiPKT_iiifPKfS9_S9_ii)
        /*0074*/ 	.word	0x00000000


	//----- nvinfo : EIATTR_REGCOUNT
	.align		4
.L_38:
        /*0078*/ 	.byte	0x04, 0x2f
        /*007a*/ 	.short	(.L_40 - .L_39)
	.align		4
.L_39:
        /*007c*/ 	.word	index@(_ZN17fastertransformer13softmax_COL32I6__halfEEvPaPKiPKT_iiifPKfS9_S9_ii)
        /*0080*/ 	.word	0x0000001e


	//----- nvinfo : EIATTR_FRAME_SIZE
	.align		4
.L_40:
        /*0084*/ 	.byte	0x04, 0x11
        /*0086*/ 	.short	(.L_42 - .L_41)
	.align		4
.L_41:
        /*0088*/ 	.word	index@(_ZN17fastertransformer13softmax_COL32I6__halfEEvPaPKiPKT_iiifPKfS9_S9_ii)
        /*008c*/ 	.word	0x00000000


	//----- nvinfo : EIATTR_REGCOUNT
	.align		4
.L_42:
        /*0090*/ 	.byte	0x04, 0x2f
        /*0092*/ 	.short	(.L_44 - .L_43)
	.align		4
.L_43:
        /*0094*/ 	.word	index@(_ZN17fastertransformer25softmax_COL32_LE32_varlenIfEEvPaPKaPKT_iiiifPKfS8_ii)
        /*0098*/ 	.word	0x0000001a


	//----- nvinfo : EIATTR_FRAME_SIZE
	.align		4
.L_44:
        /*009c*/ 	.byte	0x04, 0x11
        /*009e*/ 	.short	(.L_46 - .L_45)
	.align		4
.L_45:
        /*00a0*/ 	.word	index@(_ZN17fastertransformer25softmax_COL32_LE32_varlenIfEEvPaPKaPKT_iiiifPKfS8_ii)
        /*00a4*/ 	.word	0x00000000


	//----- nvinfo : EIATTR_REGCOUNT
	.align		4
.L_46:
        /*00a8*/ 	.byte	0x04, 0x2f
        /*00aa*/ 	.short	(.L_48 - .L_47)
	.align		4
.L_47:
        /*00ac*/ 	.word	index@(_ZN17fastertransformer25softmax_COL32_LE64_varlenIfEEvPaPKaPKT_iiiifPKfS8_ii)
        /*00b0*/ 	.word	0x00000017


	//----- nvinfo : EIATTR_FRAME_SIZE
	.align		4
.L_48:
        /*00b4*/ 	.byte	0x04, 0x11
        /*00b6*/ 	.short	(.L_50 - .L_49)
	.align		4
.L_49:
        /*00b8*/ 	.word	index@(_ZN17fastertransformer25softmax_COL32_LE64_varlenIfEEvPaPKaPKT_iiiifPKfS8_ii)
        /*00bc*/ 	.word	0x00000000


	//----- nvinfo : EIATTR_REGCOUNT
	.align		4
.L_50:
        /*00c0*/ 	.byte	0x04, 0x2f
        /*00c2*/ 	.short	(.L_52 - .L_51)
	.align		4
.L_51:
        /*00c4*/ 	.word	index@(_ZN17fastertransformer20softmax_COL32_varlenIfEEvPaPKaPKT_iiiifPKfS8_ii)
        /*00c8*/ 	.word	0x0000001e


	//----- nvinfo : EIATTR_FRAME_SIZE
	.align		4
.L_52:
        /*00cc*/ 	.byte	0x04, 0x11
        /*00ce*/ 	.short	(.L_54 - .L_53)
	.align		4
.L_53:
        /*00d0*/ 	.word	index@(_ZN17fastertransformer20softmax_COL32_varlenIfEEvPaPKaPKT_iiiifPKfS8_ii)
        /*00d4*/ 	.word	0x00000000


	//----- nvinfo : EIATTR_REGCOUNT
	.align		4
.L_54:
        /*00d8*/ 	.byte	0x04, 0x2f
        /*00da*/ 	.short	(.L_56 - .L_55)
	.align		4
.L_55:
        /*00dc*/ 	.word	index@(_ZN17fastertransformer31softmax_COL32_perElement_varlenIfEEvPaPKaPKT_iiiifPKfS8_ii)
        /*00e0*/ 	.word	0x0000001a


	//----- nvinfo : EIATTR_FRAME_SIZE
	.align		4
.L_56:
        /*00e4*/ 	.byte	0x04, 0x11
        /*00e6*/ 	.short	(.L_58 - .L_57)
	.align		4
.L_57:
        /*00e8*/ 	.word	index@(_ZN17fastertransformer31softmax_COL32_perElement_varlenIfEEvPaPKaPKT_iiiifPKfS8_ii)
        /*00ec*/ 	.word	0x00000000


	//----- nvinfo : EIATTR_REGCOUNT
	.align		4
.L_58:
        /*00f0*/ 	.byte	0x04, 0x2f
        /*00f2*/ 	.short	(.L_60 - .L_59)
	.align		4
.L_59:
        /*00f4*/ 	.word	index@(_ZN17fastertransformer25softmax_COL32_LE32_varlenI6__halfEEvPaPKaPKT_iiiifPKfS9_ii)
        /*00f8*/ 	.word	0x0000001a


	//----- nvinfo : EIATTR_FRAME_SIZE
	.align		4
.L_60:
        /*00fc*/ 	.byte	0x04, 0x11
        /*00fe*/ 	.short	(.L_62 - .L_61)
	.align		4
.L_61:
        /*0100*/ 	.word	index@(_ZN17fastertransformer25softmax_COL32_LE32_varlenI6__halfEEvPaPKaPKT_iiiifPKfS9_ii)
        /*0104*/ 	.word	0x00000000


	//----- nvinfo : EIATTR_REGCOUNT
	.align		4
.L_62:
        /*0108*/ 	.byte	0x04, 0x2f
        /*010a*/ 	.short	(.L_64 - .L_63)
	.align		4
.L_63:
        /*010c*/ 	.word	index@(_ZN17fastertransformer25softmax_COL32_LE64_varlenI6__halfEEvPaPKaPKT_iiiifPKfS9_ii)
        /*0110*/ 	.word	0x00000017


	//----- nvinfo : EIATTR_FRAME_SIZE
	.align		4
.L_64:
        /*0114*/ 	.byte	0x04, 0x11
        /*0116*/ 	.short	(.L_66 - .L_65)
	.align		4
.L_65:
        /*0118*/ 	.word	index@(_ZN17fastertransformer25softmax_COL32_LE64_varlenI6__halfEEvPaPKaPKT_iiiifPKfS9_ii)
        /*011c*/ 	.word	0x00000000


	//----- nvinfo : EIATTR_REGCOUNT
	.align		4
.L_66:
        /*0120*/ 	.byte	0x04, 0x2f
        /*0122*/ 	.short	(.L_68 - .L_67)
	.align		4
.L_67:
        /*0124*/ 	.word	index@(_ZN17fastertransformer20softmax_COL32_varlenI6__halfEEvPaPKaPKT_iiiifPKfS9_ii)
        /*0128*/ 	.word	0x00000020


	//----- nvinfo : EIATTR_FRAME_SIZE
	.align		4
.L_68:
        /*012c*/ 	.byte	0x04, 0x11
        /*012e*/ 	.short	(.L_70 - .L_69)
	.align		4
.L_69:
        /*0130*/ 	.word	index@(_ZN17fastertransformer20softmax_COL32_varlenI6__halfEEvPaPKaPKT_iiiifPKfS9_ii)
        /*0134*/ 	.word	0x00000000


	//----- nvinfo : EIATTR_REGCOUNT
	.align		4
.L_70:
        /*0138*/ 	.byte	0x04, 0x2f
        /*013a*/ 	.short	(.L_72 - .L_71)
	.align		4
.L_71:
        /*013c*/ 	.word	index@(_ZN17fastertransformer31softmax_COL32_perElement_varlenI6__halfEEvPaPKaPKT_iiiifPKfS9_ii)
        /*0140*/ 	.word	0x0000001a


	//----- nvinfo : EIATTR_FRAME_SIZE
	.align		4
.L_72:
        /*0144*/ 	.byte	0x04, 0x11
        /*0146*/ 	.short	(.L_74 - .L_73)
	.align		4
.L_73:
        /*0148*/ 	.word	index@(_ZN17fastertransformer31softmax_COL32_perElement_varlenI6__halfEEvPaPKaPKT_iiiifPKfS9_ii)
        /*014c*/ 	.word	0x00000000


	//----- nvinfo : EIATTR_REGCOUNT
	.align		4
.L_74:
        /*0150*/ 	.byte	0x04, 0x2f
        /*0152*/ 	.short	(.L_76 - .L_75)
	.align		4
.L_75:
        /*0154*/ 	.word	index@(_ZN17fastertransformer36softmax_INT8IO_kernel_COL32_element4I6float4fEEvPaS2_PKT_S5_iiiiifPKfS7_)
        /*0158*/ 	.word	0x00000020


	//----- nvinfo : EIATTR_FRAME_SIZE
	.align		4
.L_76:
        /*015c*/ 	.byte	0x04, 0x11
        /*015e*/ 	.short	(.L_78 - .L_77)
	.align		4
.L_77:
        /*0160*/ 	.word	index@(_ZN17fastertransformer36softmax_INT8IO_kernel_COL32_element4I6float4fEEvPaS2_PKT_S5_iiiiifPKfS7_)
        /*0164*/ 	.word	0x00000000


	//----- nvinfo : EIATTR_REGCOUNT
	.align		4
.L_78:
        /*0168*/ 	.byte	0x04, 0x2f
        /*016a*/ 	.short	(.L_80 - .L_79)
	.align		4
.L_79:
        /*016c*/ 	.word	index@(_ZN17fastertransformer36softmax_INT8IO_kernel_COL32_element4INS_5half4E6__halfEEvPaS3_PKT_S6_iiiiifPKfS8_)
        /*0170*/ 	.word	0x0000001d


	//----- nvinfo : EIATTR_FRAME_SIZE
	.align		4
.L_80:
        /*0174*/ 	.byte	0x04, 0x11
        /*0176*/ 	.short	(.L_82 - .L_81)
	.align		4
.L_81:
        /*0178*/ 	.word	index@(_ZN17fastertransformer36softmax_INT8IO_kernel_COL32_element4INS_5half4E6__halfEEvPaS3_PKT_S6_iiiiifPKfS8_)
        /*017c*/ 	.word	0x00000000


	//----- nvinfo : EIATTR_REGCOUNT
	.align		4
.L_82:
        /*0180*/ 	.byte	0x04, 0x2f
        /*0182*/ 	.short	(.L_84 - .L_83)
	.align		4
.L_83:
        /*0184*/ 	.word	index@(_ZN17fastertransformer27softmax_INT8IO_kernel_COL32IfEEvPaS1_PKT_S4_iiiiifPKfS6_)
        /*0188*/ 	.word	0x00000019


	//----- nvinfo : EIATTR_FRAME_SIZE
	.align		4
.L_84:
        /*018c*/ 	.byte	0x04, 0x11
        /*018e*/ 	.short	(.L_86 - .L_85)
	.align		4
.L_85:
        /*0190*/ 	.word	index@(_ZN17fastertransformer27softmax_INT8IO_kernel_COL32IfEEvPaS1_PKT_S4_iiiiifPKfS6_)
        /*0194*/ 	.word	0x00000000


	//----- nvinfo : EIATTR_REGCOUNT
	.align		4
.L_86:
        /*0198*/ 	.byte	0x04, 0x2f
        /*019a*/ 	.short	(.L_88 - .L_87)
	.align		4
.L_87:
        /*019c*/ 	.word	index@(_ZN17fastertransformer27softmax_INT8IO_kernel_COL32I6__halfEEvPaS2_PKT_S5_iiiiifPKfS7_)
        /*01a0*/ 	.word	0x00000018


	//----- nvinfo : EIATTR_FRAME_SIZE
	.align		4
.L_88:
        /*01a4*/ 	.byte	0x04, 0x11
        /*01a6*/ 	.short	(.L_90 - .L_89)
	.align		4
.L_89:
        /*01a8*/ 	.word	index@(_ZN17fastertransformer27softmax_INT8IO_kernel_COL32I6__halfEEvPaS2_PKT_S5_iiiiifPKfS7_)
        /*01ac*/ 	.word	0x00000000


	//----- nvinfo : EIATTR_MIN_STACK_SIZE
	.align		4
.L_90:
        /*01b0*/ 	.byte	0x04, 0x12
        /*01b2*/ 	.short	(.L_92 - .L_91)
	.align		4
.L_91:
        /*01b4*/ 	.word	index@(_ZN17fastertransformer27softmax_INT8IO_kernel_COL32I6__halfEEvPaS2_PKT_S5_iiiiifPKfS7_)
        /*01b8*/ 	.word	0x00000000


	//----- nvinfo : EIATTR_MIN_STACK_SIZE
	.align		4
.L_92:
        /*01bc*/ 	.byte	0x04, 0x12
        /*01be*/ 	.short	(.L_94 - .L_93)
	.align		4
.L_93:
        /*01c0*/ 	.word	index@(_ZN17fastertransformer27softmax_INT8IO_kernel_COL32IfEEvPaS1_PKT_S4_iiiiifPKfS6_)
        /*01c4*/ 	.word	0x00000000


	//----- nvinfo : EIATTR_MIN_STACK_SIZE
	.align		4
.L_94:
        /*01c8*/ 	.byte	0x04, 0x12
        /*01ca*/ 	.short	(.L_96 - .L_95)
	.align		4
.L_95:
        /*01cc*/ 	.word	index@(_ZN17fastertransformer36softmax_INT8IO_kernel_COL32_element4INS_5half4E6__halfEEvPaS3_PKT_S6_iiiiifPKfS8_)
        /*01d0*/ 	.word	0x00000000


	//----- nvinfo : EIATTR_MIN_STACK_SIZE
	.align		4
.L_96:
        /*01d4*/ 	.byte	0x04, 0x12
        /*01d6*/ 	.short	(.L_98 - .L_97)
	.align		4
.L_97:
        /*01d8*/ 	.word	index@(_ZN17fastertransformer36softmax_INT8IO_kernel_COL32_element4I6float4fEEvPaS2_PKT_S5_iiiiifPKfS7_)
        /*01dc*/ 	.word	0x00000000


	//----- nvinfo : EIATTR_MIN_STACK_SIZE
	.align		4
.L_98:
        /*01e0*/ 	.byte	0x04, 0x12
        /*01e2*/ 	.short	(.L_100 - .L_99)
	.align		4
.L_99:
        /*01e4*/ 	.word	index@(_ZN17fastertransformer31softmax_COL32_perElement_varlenI6__halfEEvPaPKaPKT_iiiifPKfS9_ii)
        /*01e8*/ 	.word	0x00000000


	//----- nvinfo : EIATTR_MIN_STACK_SIZE
	.align		4
.L_100:
        /*01ec*/ 	.byte	0x04, 0x12
        /*01ee*/ 	.short	(.L_102 - .L_101)
	.align		4
.L_101:
        /*01f0*/ 	.word	index@(_ZN17fastertransformer20softmax_COL32_varlenI6__halfEEvPaPKaPKT_iiiifPKfS9_ii)
        /*01f4*/ 	.word	0x00000000


	//----- nvinfo : EIATTR_MIN_STACK_SIZE
	.align		4
.L_102:
        /*01f8*/ 	.byte	0x04, 0x12
        /*01fa*/ 	.short	(.L_104 - .L_103)
	.align		4
.L_103:
        /*01fc*/ 	.word	index@(_ZN17fastertransformer25softmax_COL32_LE64_varlenI6__halfEEvPaPKaPKT_iiiifPKfS9_ii)
        /*0200*/ 	.word	0x00000000


	//----- nvinfo : EIATTR_MIN_STACK_SIZE
	.align		4
.L_104:
        /*0204*/ 	.byte	0x04, 0x12
        /*0206*/ 	.short	(.L_106 - .L_105)
	.align		4
.L_105:
        /*0208*/ 	.word	index@(_ZN17fastertransformer25softmax_COL32_LE32_varlenI6__halfEEvPaPKaPKT_iiiifPKfS9_ii)
        /*020c*/ 	.word	0x00000000


	//----- nvinfo : EIATTR_MIN_STACK_SIZE
	.align		4
.L_106:
        /*0210*/ 	.byte	0x04, 0x12
        /*0212*/ 	.short	(.L_108 - .L_107)
	.align		4
.L_107:
        /*0214*/ 	.word	index@(_ZN17fastertransformer31softmax_COL32_perElement_varlenIfEEvPaPKaPKT_iiiifPKfS8_ii)
        /*0218*/ 	.word	0x00000000


	//----- nvinfo : EIATTR_MIN_STACK_SIZE
	.align		4
.L_108:
        /*021c*/ 	.byte	0x04, 0x12
        /*021e*/ 	.short	(.L_110 - .L_109)
	.align		4
.L_109:
        /*0220*/ 	.word	index@(_ZN17fastertransformer20softmax_COL32_varlenIfEEvPaPKaPKT_iiiifPKfS8_ii)
        /*0224*/ 	.word	0x00000000


	//----- nvinfo : EIATTR_MIN_STACK_SIZE
	.align		4
.L_110:
        /*0228*/ 	.byte	0x04, 0x12
        /*022a*/ 	.short	(.L_112 - .L_111)
	.align		4
.L_111:
        /*022c*/ 	.word	index@(_ZN17fastertransformer25softmax_COL32_LE64_varlenIfEEvPaPKaPKT_iiiifPKfS8_ii)
        /*0230*/ 	.word	0x00000000


	//----- nvinfo : EIATTR_MIN_STACK_SIZE
	.align		4
.L_112:
        /*0234*/ 	.byte	0x04, 0x12
        /*0236*/ 	.short	(.L_114 - .L_113)
	.align		4
.L_113:
        /*0238*/ 	.word	index@(_ZN17fastertransformer25softmax_COL32_LE32_varlenIfEEvPaPKaPKT_iiiifPKfS8_ii)
        /*023c*/ 	.word	0x00000000


	//----- nvinfo : EIATTR_MIN_STACK_SIZE
	.align		4
.L_114:
        /*0240*/ 	.byte	0x04, 0x12
        /*0242*/ 	.short	(.L_116 - .L_115)
	.align		4
.L_115:
        /*0244*/ 	.word	index@(_ZN17fastertransformer13softmax_COL32I6__halfEEvPaPKiPKT_iiifPKfS9_S9_ii)
        /*0248*/ 	.word	0x00000000


	//----- nvinfo : EIATTR_MIN_STACK_SIZE
	.align		4
.L_116:
        /*024c*/ 	.byte	0x04, 0x12
        /*024e*/ 	.short	(.L_118 - .L_117)
	.align		4
.L_117:
        /*0250*/ 	.word	index@(_ZN17fastertransformer18softmax_COL32_LE64I6__halfEEvPaPKiPKT_iiifPKfS9_S9_ii)
        /*0254*/ 	.word	0x00000000


	//----- nvinfo : EIATTR_MIN_STACK_SIZE
	.align		4
.L_118:
        /*0258*/ 	.byte	0x04, 0x12
        /*025a*/ 	.short	(.L_120 - .L_119)
	.align		4
.L_119:
        /*025c*/ 	.word	index@(_ZN17fastertransformer18softmax_COL32_LE32I6__halfEEvPaPKiPKT_iiifPKfS9_S9_ii)
        /*0260*/ 	.word	0x00000000


	//----- nvinfo : EIATTR_MIN_STACK_SIZE
	.align		4
.L_120:
        /*0264*/ 	.byte	0x04, 0x12
        /*0266*/ 	.short	(.L_122 - .L_121)
	.align		4
.L_121:
        /*0268*/ 	.word	index@(_ZN17fastertransformer13softmax_COL32IfEEvPaPKiPKT_iiifPKfS8_S8_ii)
        /*026c*/ 	.word	0x00000000


	//----- nvinfo : EIATTR_MIN_STACK_SIZE
	.align		4
.L_122:
        /*0270*/ 	.byte	0x04, 0x12
        /*0272*/ 	.short	(.L_124 - .L_123)
	.align		4
.L_123:
        /*0274*/ 	.word	index@(_ZN17fastertransformer18softmax_COL32_LE64IfEEvPaPKiPKT_iiifPKfS8_S8_ii)
        /*0278*/ 	.word	0x00000000


	//----- nvinfo : EIATTR_MIN_STACK_SIZE
	.align		4
.L_124:
        /*027c*/ 	.byte	0x04, 0x12
        /*027e*/ 	.short	(.L_126 - .L_125)
	.align		4
.L_125:
        /*0280*/ 	.word	index@(_ZN17fastertransformer18softmax_COL32_LE32IfEEvPaPKiPKT_iiifPKfS8_S8_ii)
        /*0284*/ 	.word	0x00000000
.L_126:


//--------------------- .nv.info._ZN17fastertransformer27softmax_INT8IO_kernel_COL32I6__halfEEvPaS2_PKT_S5_iiiiifPKfS7_ --------------------------
	.section	.nv.info._ZN17fastertransformer27softmax_INT8IO_kernel_COL32I6__halfEEvPaS2_PKT_S5_iiiiifPKfS7_,"",@"SHT_CUDA_INFO"
	.sectionflags	@""
	.align	4


	//----- nvinfo : EIATTR_CUDA_API_VERSION
	.align		4
        /*0000*/ 	.byte	0x04, 0x37
        /*0002*/ 	.short	(.L_128 - .L_127)
.L_127:
        /*0004*/ 	.word	0x00000082


	//----- nvinfo : EIATTR_SW2861232_WAR
	.align		4
.L_128:
        /*0008*/ 	.byte	0x01, 0x35
	.zero		2


	//----- nvinfo : EIATTR_PARAM_CBANK
	.align		4
        /*000c*/ 	.byte	0x04, 0x0a
        /*000e*/ 	.short	(.L_130 - .L_129)
	.align		4
.L_129:
        /*0010*/ 	.word	index@(.nv.constant0._ZN17fastertransformer27softmax_INT8IO_kernel_COL32I6__halfEEvPaS2_PKT_S5_iiiiifPKfS7_)
        /*0014*/ 	.short	0x0160
        /*0016*/ 	.short	0x0048


	//----- nvinfo : EIATTR_CBANK_PARAM_SIZE
	.align		4
.L_130:
        /*0018*/ 	.byte	0x03, 0x19
        /*001a*/ 	.short	0x0048


	//----- nvinfo : EIATTR_KPARAM_INFO
	.align		4
        /*001c*/ 	.byte	0x04, 0x17
        /*001e*/ 	.short	(.L_132 - .L_131)
.L_131:
        /*0020*/ 	.word	0x00000000
        /*0024*/ 	.short	0x000b
        /*0026*/ 	.short	0x0040
        /*0028*/ 	.byte	0x00, 0xf0, 0x21, 0x00


	//----- nvinfo : EIATTR_KPARAM_INFO
	.align		4
.L_132:
        /*002c*/ 	.byte	0x04, 0x17
        /*002e*/ 	.short	(.L_134 - .L_133)
.L_133:
        /*0030*/ 	.word	0x00000000
        /*0034*/ 	.short	0x000a
        /*0036*/ 	.short	0x0038
        /*0038*/ 	.byte	0x00, 0xf0, 0x21, 0x00


	//----- nvinfo : EIATTR_KPARAM_INFO
	.align		4
.L_134:
        /*003c*/ 	.byte	0x04, 0x17
        /*003e*/ 	.short	(.L_136 - .L_135)
.L_135:
        /*0040*/ 	.word	0x00000000
        /*0044*/ 	.short	0x0009
        /*0046*/ 	.short	0x0034
        /*0048*/ 	.byte	0x00, 0xf0, 0x11, 0x00


	//----- nvinfo : EIATTR_KPARAM_INFO
	.align		4
.L_136:
        /*004c*/ 	.byte	0x04, 0x17
        /*004e*/ 	.short	(.L_138 - .L_137)
.L_137:
        /*0050*/ 	.word	0x00000000
        /*0054*/ 	.short	0x0008
        /*0056*/ 	.short	0x0030
        /*0058*/ 	.byte	0x00, 0xf0, 0x11, 0x00


	//----- nvinfo : EIATTR_KPARAM_INFO
	.align		4
.L_138:
        /*005c*/ 	.byte	0x04, 0x17
        /*005e*/ 	.short	(.L_140 - .L_139)
.L_139:
        /*0060*/ 	.word	0x00000000
        /*0064*/ 	.short	0x0007
        /*0066*/ 	.short	0x002c
        /*0068*/ 	.byte	0x00, 0xf0, 0x11, 0x00


	//----- nvinfo : EIATTR_KPARAM_INFO
	.align		4
.L_140:
        /*006c*/ 	.byte	0x04, 0x17
        /*006e*/ 	.short	(.L_142 - .L_141)
.L_141:
        /*0070*/ 	.word	0x00000000
        /*0074*/ 	.short	0x0006
        /*0076*/ 	.short	0x0028
        /*0078*/ 	.byte	0x00, 0xf0, 0x11, 0x00


	//----- nvinfo : EIATTR_KPARAM_INFO
	.align		4
.L_142:
        /*007c*/ 	.byte	0x04, 0x17
        /*007e*/ 	.short	(.L_144 - .L_143)
.L_143:
        /*0080*/ 	.word	0x00000000
        /*0084*/ 	.short	0x0005
        /*0086*/ 	.short	0x0024
        /*0088*/ 	.byte	0x00, 0xf0, 0x11, 0x00


	//----- nvinfo : EIATTR_KPARAM_INFO
	.align		4
.L_144:
        /*008c*/ 	.byte	0x04, 0x17
        /*008e*/ 	.short	(.L_146 - .L_145)
.L_145:
        /*0090*/ 	.word	0x00000000
        /*0094*/ 	.short	0x0004
        /*0096*/ 	.short	0x0020
        /*0098*/ 	.byte	0x00, 0xf0, 0x11, 0x00


	//----- nvinfo : EIATTR_KPARAM_INFO
	.align		4
.L_146:
        /*009c*/ 	.byte	0x04, 0x17
        /*009e*/ 	.short	(.L_148 - .L_147)
.L_147:
        /*00a0*/ 	.word	0x00000000
        /*00a4*/ 	.short	0x0003
        /*00a6*/ 	.short	0x0018
        /*00a8*/ 	.byte	0x00, 0xf0, 0x21, 0x00


	//----- nvinfo : EIATTR_KPARAM_INFO
	.align		4
.L_148:
        /*00ac*/ 	.byte	0x04, 0x17
        /*00ae*/ 	.short	(.L_150 - .L_149)
.L_149:
        /*00b0*/ 	.word	0x00000000
        /*00b4*/ 	.short	0x0002
        /*00b6*/ 	.short	0x0010
        /*00b8*/ 	.byte	0x00, 0xf0, 0x21, 0x00


	//----- nvinfo : EIATTR_KPARAM_INFO
	.align		4
.L_150:
        /*00bc*/ 	.byte	0x04, 0x17
        /*00be*/ 	.short	(.L_152 - .L_151)
.L_151:
        /*00c0*/ 	.word	0x00000000
        /*00c4*/ 	.short	0x0001
        /*00c6*/ 	.short	0x0008
        /*00c8*/ 	.byte	0x00, 0xf0, 0x21, 0x00


	//----- nvinfo : EIATTR_KPARAM_INFO
	.align		4
.L_152:
        /*00cc*/ 	.byte	0x04, 0x17
        /*00ce*/ 	.short	(.L_154 - .L_153)
.L_153:
        /*00d0*/ 	.word	0x00000000
        /*00d4*/ 	.short	0x0000
        /*00d6*/ 	.short	0x0000
        /*00d8*/ 	.byte	0x00, 0xf0, 0x21, 0x00


	//----- nvinfo : EIATTR_MAXREG_COUNT
	.align		4
.L_154:
        /*00dc*/ 	.byte	0x03, 0x1b
        /*00de*/ 	.short	0x00ff


	//----- nvinfo : EIATTR_NUM_BARRIERS
	.align		4
        /*00e0*/ 	.byte	0x02, 0x4c
        /*00e2*/ 	.byte	0x01
	.zero		1


	//----- nvinfo : EIATTR_MERCURY_ISA_VERSION
	.align		4
        /*00e4*/ 	.byte	0x03, 0x5f
        /*00e6*/ 	.short	0x0000


	//----- nvinfo : EIATTR_COOP_GROUP_MASK_REGIDS
	.align		4
        /*00e8*/ 	.byte	0x04, 0x29
        /*00ea*/ 	.short	(.L_156 - .L_155)


	//   ....[0]....
.L_155:
        /*00ec*/ 	.word	0xffffffff


	//   ....[1]....
        /*00f0*/ 	.word	0xffffffff


	//   ....[2]....
        /*00f4*/ 	.word	0xffffffff


	//   ....[3]....
        /*00f8*/ 	.word	0xffffffff


	//   ....[4]....
        /*00fc*/ 	.word	0xffffffff


	//   ....[5]....
        /*0100*/ 	.word	0xffffffff


	//   ....[6]....
        /*0104*/ 	.word	0xffffffff


	//   ....[7]....
        /*0108*/ 	.word	0xffffffff


	//   ....[8]....
        /*010c*/ 	.word	0xffffffff


	//   ....[9]....
        /*0110*/ 	.word	0xffffffff


	//   ....[10]....
        /*0114*/ 	.word	0xffffffff


	//   ....[11]....
        /*0118*/ 	.word	0xffffffff


	//   ....[12]....
        /*011c*/ 	.word	0xffffffff


	//   ....[13]....
        /*0120*/ 	.word	0xffffffff


	//   ....[14]....
        /*0124*/ 	.word	0xffffffff


	//   ....[15]....
        /*0128*/ 	.word	0xffffffff


	//   ....[16]....
        /*012c*/ 	.word	0xffffffff


	//   ....[17]....
        /*0130*/ 	.word	0xffffffff


	//   ....[18]....
        /*0134*/ 	.word	0xffffffff


	//   ....[19]....
        /*0138*/ 	.word	0xffffffff


	//----- nvinfo : EIATTR_COOP_GROUP_INSTR_OFFSETS
	.align		4
.L_156:
        /*013c*/ 	.byte	0x04, 0x28
        /*013e*/ 	.short	(.L_158 - .L_157)


	//   ....[0]....
.L_157:
        /*0140*/ 	.word	0x000005d0


	//   ....[1]....
        /*0144*/ 	.word	0x00000630


	//   ....[2]....
        /*0148*/ 	.word	0x00000660


	//   ....[3]....
        /*014c*/ 	.word	0x00000680


	//   ....[4]....
        /*0150*/ 	.word	0x000006a0


	//   ....[5]....
        /*0154*/ 	.word	0x000006f0


	//   ....[6]....
        /*0158*/ 	.word	0x00000710


	//   ....[7]....
        /*015c*/ 	.word	0x00000730


	//   ....[8]....
        /*0160*/ 	.word	0x00000760


	//   ....[9]....
        /*0164*/ 	.word	0x00000780


	//   ....[10]....
        /*0168*/ 	.word	0x00000800


	//   ....[11]....
        /*016c*/ 	.word	0x00000820


	//   ....[12]....
        /*0170*/ 	.word	0x00000850


	//   ....[13]....
        /*0174*/ 	.word	0x00000880


	//   ....[14]....
        /*0178*/ 	.word	0x000008d0


	//   ....[15]....
        /*017c*/ 	.word	0x00000920


	//   ....[16]....
        /*0180*/ 	.word	0x00000940


	//   ....[17]....
        /*0184*/ 	.word	0x00000960


	//   ....[18]....
        /*0188*/ 	.word	0x00000980


	//   ....[19]....
        /*018c*/ 	.word	0x000009a0


	//----- nvinfo : EIATTR_EXIT_INSTR_OFFSETS
	.align		4
.L_158:
        /*0190*/ 	.byte	0x04, 0x1c
        /*0192*/ 	.short	(.L_160 - .L_159)


	//   ....[0]....
.L_159:
        /*0194*/ 	.word	0x00000030


	//   ....[1]....
        /*0198*/ 	.word	0x00000ab0


	//----- nvinfo : EIATTR_CTAIDZ_USED
	.align		4
.L_160:
        /*019c*/ 	.byte	0x01, 0x04
	.zero		2


	//----- nvinfo : EIATTR_CRS_STACK_SIZE
	.align		4
        /*01a0*/ 	.byte	0x04, 0x1e
        /*01a2*/ 	.short	(.L_162 - .L_161)
.L_161:
        /*01a4*/ 	.word	0x00000000
.L_162:


//--------------------- .nv.info._ZN17fastertransformer27softmax_INT8IO_kernel_COL32IfEEvPaS1_PKT_S4_iiiiifPKfS6_ --------------------------
	.section	.nv.info._ZN17fastertransformer27softmax_INT8IO_kernel_COL32IfEEvPaS1_PKT_S4_iiiiifPKfS6_,"",@"SHT_CUDA_INFO"
	.sectionflags	@""
	.align	4


	//----- nvinfo : EIATTR_CUDA_API_VERSION
	.align		4
        /*0000*/ 	.byte	0x04, 0x37
        /*0002*/ 	.short	(.L_164 - .L_163)
.L_163:
        /*0004*/ 	.word	0x00000082


	//----- nvinfo : EIATTR_SW2861232_WAR
	.align		4
.L_164:
        /*0008*/ 	.byte	0x01, 0x35
	.zero		2


	//----- nvinfo : EIATTR_PARAM_CBANK
	.align		4
        /*000c*/ 	.byte	0x04, 0x0a
        /*000e*/ 	.short	(.L_166 - .L_165)
	.align		4
.L_165:
        /*0010*/ 	.word	index@(.nv.constant0._ZN17fastertransformer27softmax_INT8IO_kernel_COL32IfEEvPaS1_PKT_S4_iiiiifPKfS6_)
        /*0014*/ 	.short	0x0160
        /*0016*/ 	.short	0x0048


	//----- nvinfo : EIATTR_CBANK_PARAM_SIZE
	.align		4
.L_166:
        /*0018*/ 	.byte	0x03, 0x19
        /*001a*/ 	.short	0x0048


	//----- nvinfo : EIATTR_KPARAM_INFO
	.align		4
        /*001c*/ 	.byte	0x04, 0x17
        /*001e*/ 	.short	(.L_168 - .L_167)
.L_167:
        /*0020*/ 	.word	0x00000000
        /*0024*/ 	.short	0x000b
        /*0026*/ 	.short	0x0040
        /*0028*/ 	.byte	0x00, 0xf0, 0x21, 0x00


	//----- nvinfo : EIATTR_KPARAM_INFO
	.align		4
.L_168:
        /*002c*/ 	.byte	0x04, 0x17
        /*002e*/ 	.short	(.L_170 - .L_169)
.L_169:
        /*0030*/ 	.word	0x00000000
        /*0034*/ 	.short	0x000a
        /*0036*/ 	.short	0x0038
        /*0038*/ 	.byte	0x00, 0xf0, 0x21, 0x00


	//----- nvinfo : EIATTR_KPARAM_INFO
	.align		4
.L_170:
        /*003c*/ 	.byte	0x04, 0x17
        /*003e*/ 	.short	(.L_172 - .L_171)
.L_171:
        /*0040*/ 	.word	0x00000000
        /*0044*/ 	.short	0x0009
        /*0046*/ 	.short	0x0034
        /*0048*/ 	.byte	0x00, 0xf0, 0x11, 0x00


	//----- nvinfo : EIATTR_KPARAM_INFO
	.align		4
.L_172:
        /*004c*/ 	.byte	0x04, 0x17
        /*004e*/ 	.short	(.L_174 - .L_173)
.L_173:
        /*0050*/ 	.word	0x00000000
        /*0054*/ 	.short	0x0008
        /*0056*/ 	.short	0x0030
        /*0058*/ 	.byte	0x00, 0xf0, 0x11, 0x00


	//----- nvinfo : EIATTR_KPARAM_INFO
	.align		4
.L_174:
        /*005c*/ 	.byte	0x04, 0x17
        /*005e*/ 	.short	(.L_176 - .L_175)
.L_175:
        /*0060*/ 	.word	0x00000000
        /*0064*/ 	.short	0x0007
        /*0066*/ 	.short	0x002c
        /*0068*/ 	.byte	0x00, 0xf0, 0x11, 0x00


	//----- nvinfo : EIATTR_KPARAM_INFO
	.align		4
.L_176:
        /*006c*/ 	.byte	0x04, 0x17
        /*006e*/ 	.short	(.L_178 - .L_177)
.L_177:
        /*0070*/ 	.word	0x00000000
        /*0074*/ 	.short	0x0006
        /*0076*/ 	.short	0x0028
        /*0078*/ 	.byte	0x00, 0xf0, 0x11, 0x00


	//----- nvinfo : EIATTR_KPARAM_INFO
	.align		4
.L_178:
        /*007c*/ 	.byte	0x04, 0x17
        /*007e*/ 	.short	(.L_180 - .L_179)
.L_179:
        /*0080*/ 	.word	0x00000000
        /*0084*/ 	.short	0x0005
        /*0086*/ 	.short	0x0024
        /*0088*/ 	.byte	0x00, 0xf0, 0x11, 0x00


	//----- nvinfo : EIATTR_KPARAM_INFO
	.align		4
.L_180:
        /*008c*/ 	.byte	0x04, 0x17
        /*008e*/ 	.short	(.L_182 - .L_181)
.L_181:
        /*0090*/ 	.word	0x00000000
        /*0094*/ 	.short	0x0004
        /*0096*/ 	.short	0x0020
        /*0098*/ 	.byte	0x00, 0xf0, 0x11, 0x00


	//----- nvinfo : EIATTR_KPARAM_INFO
	.align		4
.L_182:
        /*009c*/ 	.byte	0x04, 0x17
        /*009e*/ 	.short	(.L_184 - .L_183)
.L_183:
        /*00a0*/ 	.word	0x00000000
        /*00a4*/ 	.short	0x0003
        /*00a6*/ 	.short	0x0018
        /*00a8*/ 	.byte	0x00, 0xf0, 0x21, 0x00


	//----- nvinfo : EIATTR_KPARAM_INFO
	.align		4
.L_184:
        /*00ac*/ 	.byte	0x04, 0x17
        /*00ae*/ 	.short	(.L_186 - .L_185)
.L_185:
        /*00b0*/ 	.word	0x00000000
        /*00b4*/ 	.short	0x0002
        /*00b6*/ 	.short	0x0010
        /*00b8*/ 	.byte	0x00, 0xf0, 0x21, 0x00


	//----- nvinfo : EIATTR_KPARAM_INFO
	.align		4
.L_186:
        /*00bc*/ 	.byte	0x04, 0x17
        /*00be*/ 	.short	(.L_188 - .L_187)
.L_187:
        /*00c0*/ 	.word	0x00000000
        /*00c4*/ 	.short	0x0001
        /*00c6*/ 	.short	0x0008
        /*00c8*/ 	.byte	0x00, 0xf0, 0x21, 0x00


	//----- nvinfo : EIATTR_KPARAM_INFO
	.align		4
.L_188:
        /*00cc*/ 	.byte	0x04, 0x17
        /*00ce*/ 	.short	(.L_190 - .L_189)
.L_189:
        /*00d0*/ 	.word	0x00000000
        /*00d4*/ 	.short	0x0000
        /*00d6*/ 	.short	0x0000
        /*00d8*/ 	.byte	0x00, 0xf0, 0x21, 0x00


	//----- nvinfo : EIATTR_MAXREG_COUNT
	.align		4
.L_190:
        /*00dc*/ 	.byte	0x03, 0x1b
        /*00de*/ 	.short	0x00ff


	//----- nvinfo : EIATTR_NUM_BARRIERS
	.align		4
        /*00e0*/ 	.byte	0x02, 0x4c
        /*00e2*/ 	.byte	0x01
	.zero		1


	//----- nvinfo : EIATTR_MERCURY_ISA_VERSION
	.align		4
        /*00e4*/ 	.byte	0x03, 0x5f
        /*00e6*/ 	.short	0x0000


	//----- nvinfo : EIATTR_COOP_GROUP_MASK_REGIDS
	.align		4
        /*00e8*/ 	.byte	0x04, 0x29
        /*00ea*/ 	.short	(.L_192 - .L_191)


	//   ....[0]....
.L_191:
        /*00ec*/ 	.word	0xffffffff


	//   ....[1]....
        /*00f0*/ 	.word	0xffffffff


	//   ....[2]....
        /*00f4*/ 	.word	0xffffffff


	//   ....[3]....
        /*00f8*/ 	.word	0xffffffff


	//   ....[4]....
        /*00fc*/ 	.word	0xffffffff


	//   ....[5]....
        /*0100*/ 	.word	0xffffffff


	//   ....[6]....
        /*0104*/ 	.word	0xffffffff


	//   ....[7]....
        /*0108*/ 	.word	0xffffffff


	//   ....[8]....
        /*010c*/ 	.word	0xffffffff


	//   ....[9]....
        /*0110*/ 	.word	0xffffffff


	//   ....[10]....
        /*0114*/ 	.word	0xffffffff


	//   ....[11]....
        /*0118*/ 	.word	0xffffffff


	//   ....[12]....
        /*011c*/ 	.word	0xffffffff


	//   ....[13]....
        /*0120*/ 	.word	0xffffffff


	//   ....[14]....
        /*0124*/ 	.word	0xffffffff


	//   ....[15]....
        /*0128*/ 	.word	0xffffffff


	//   ....[16]....
        /*012c*/ 	.word	0xffffffff


	//   ....[17]....
        /*0130*/ 	.word	0xffffffff


	//   ....[18]....
        /*0134*/ 	.word	0xffffffff


	//   ....[19]....
        /*0138*/ 	.word	0xffffffff


	//----- nvinfo : EIATTR_COOP_GROUP_INSTR_OFFSETS
	.align		4
.L_192:
        /*013c*/ 	.byte	0x04, 0x28
        /*013e*/ 	.short	(.L_194 - .L_193)


	//   ....[0]....
.L_193:
        /*0140*/ 	.word	0x00000550


	//   ....[1]....
        /*0144*/ 	.word	0x000005b0


	//   ....[2]....
        /*0148*/ 	.word	0x000005e0


	//   ....[3]....
        /*014c*/ 	.word	0x00000600


	//   ....[4]....
        /*0150*/ 	.word	0x00000620


	//   ....[5]....
        /*0154*/ 	.word	0x00000670


	//   ....[6]....
        /*0158*/ 	.word	0x00000690


	//   ....[7]....
        /*015c*/ 	.word	0x000006b0


	//   ....[8]....
        /*0160*/ 	.word	0x000006d0


	//   ....[9]....
        /*0164*/ 	.word	0x000006f0


	//   ....[10]....
        /*0168*/ 	.word	0x00000780


	//   ....[11]....
        /*016c*/ 	.word	0x000007a0


	//   ....[12]....
        /*0170*/ 	.word	0x000007d0


	//   ....[13]....
        /*0174*/ 	.word	0x00000800


	//   ....[14]....
        /*0178*/ 	.word	0x00000850


	//   ....[15]....
        /*017c*/ 	.word	0x000008a0


	//   ....[16]....
        /*0180*/ 	.word	0x000008c0


	//   ....[17]....
        /*0184*/ 	.word	0x000008e0


	//   ....[18]....
        /*0188*/ 	.word	0x00000900


	//   ....[19]....
        /*018c*/ 	.word	0x00000920


	//----- nvinfo : EIATTR_EXIT_INSTR_OFFSETS
	.align		4
.L_194:
        /*0190*/ 	.byte	0x04, 0x1c
        /*0192*/ 	.short	(.L_196 - .L_195)


	//   ....[0]....
.L_195:
        /*0194*/ 	.word	0x00000030


	//   ....[1]....
        /*0198*/ 	.word	0x00000a30


	//----- nvinfo : EIATTR_CTAIDZ_USED
	.align		4
.L_196:
        /*019c*/ 	.byte	0x01, 0x04
	.zero		2


	//----- nvinfo : EIATTR_CRS_STACK_SIZE
	.align		4
        /*01a0*/ 	.byte	0x04, 0x1e
        /*01a2*/ 	.short	(.L_198 - .L_197)
.L_197:
        /*01a4*/ 	.word	0x00000000
.L_198:


//--------------------- .nv.info._ZN17fastertransformer36softmax_INT8IO_kernel_COL32_element4INS_5half4E6__halfEEvPaS3_PKT_S6_iiiiifPKfS8_ --------------------------
	.section	.nv.info._ZN17fastertransformer36softmax_INT8IO_kernel_COL32_element4INS_5half4E6__halfEEvPaS3_PKT_S6_iiiiifPKfS8_,"",@"SHT_CUDA_INFO"
	.sectionflags	@""
	.align	4


	//----- nvinfo : EIATTR_CUDA_API_VERSION
	.align		4
        /*0000*/ 	.byte	0x04, 0x37
        /*0002*/ 	.short	(.L_200 - .L_199)
.L_199:
        /*0004*/ 	.word	0x00000082


	//----- nvinfo : EIATTR_SW2861232_WAR
	.align		4
.L_200:
        /*0008*/ 	.byte	0x01, 0x35
	.zero		2


	//----- nvinfo : EIATTR_PARAM_CBANK
	.align		4
        /*000c*/ 	.byte	0x04, 0x0a
        /*000e*/ 	.short	(.L_202 - .L_201)
	.align		4
.L_201:
        /*0010*/ 	.word	index@(.nv.constant0._ZN17fastertransformer36softmax_INT8IO_kernel_COL32_element4INS_5half4E6__halfEEvPaS3_PKT_S6_iiiiifPKfS8_)
        /*0014*/ 	.short	0x0160
        /*0016*/ 	.short	0x0048


	//----- nvinfo : EIATTR_CBANK_PARAM_SIZE
	.align		4
.L_202:
        /*0018*/ 	.byte	0x03, 0x19
        /*001a*/ 	.short	0x0048


	//----- nvinfo : EIATTR_KPARAM_INFO
	.align		4
        /*001c*/ 	.byte	0x04, 0x17
        /*001e*/ 	.short	(.L_204 - .L_203)
.L_203:
        /*0020*/ 	.word	0x00000000
        /*0024*/ 	.short	0x000b
        /*0026*/ 	.short	0x0040
        /*0028*/ 	.byte	0x00, 0xf0, 0x21, 0x00


	//----- nvinfo : EIATTR_KPARAM_INFO
	.align		4
.L_204:
        /*002c*/ 	.byte	0x04, 0x17
        /*002e*/ 	.short	(.L_206 - .L_205)
.L_205:
        /*0030*/ 	.word	0x00000000
        /*0034*/ 	.short	0x000a
        /*0036*/ 	.short	0x0038
        /*0038*/ 	.byte	0x00, 0xf0, 0x21, 0x00


	//----- nvinfo : EIATTR_KPARAM_INFO
	.align		4
.L_206:
        /*003c*/ 	.byte	0x04, 0x17
        /*003e*/ 	.short	(.L_208 - .L_207)
.L_207:
        /*0040*/ 	.word	0x00000000
        /*0044*/ 	.short	0x0009
        /*0046*/ 	.short	0x0034
        /*0048*/ 	.byte	0x00, 0xf0, 0x11, 0x00


	//----- nvinfo : EIATTR_KPARAM_INFO
	.align		4
.L_208:
        /*004c*/ 	.byte	0x04, 0x17
        /*004e*/ 	.short	(.L_210 - .L_209)
.L_209:
        /*0050*/ 	.word	0x00000000
        /*0054*/ 	.short	0x0008
        /*0056*/ 	.short	0x0030
        /*0058*/ 	.byte	0x00, 0xf0, 0x11, 0x00


	//----- nvinfo : EIATTR_KPARAM_INFO
	.align		4
.L_210:
        /*005c*/ 	.byte	0x04, 0x17
        /*005e*/ 	.short	(.L_212 - .L_211)
.L_211:
        /*0060*/ 	.word	0x00000000
        /*0064*/ 	.short	0x0007
        /*0066*/ 	.short	0x002c
        /*0068*/ 	.byte	0x00, 0xf0, 0x11, 0x00


	//----- nvinfo : EIATTR_KPARAM_INFO
	.align		4
.L_212:
        /*006c*/ 	.byte	0x04, 0x17
        /*006e*/ 	.short	(.L_214 - .L_213)
.L_213:
        /*0070*/ 	.word	0x00000000
        /*0074*/ 	.short	0x0006
        /*0076*/ 	.short	0x0028
        /*0078*/ 	.byte	0x00, 0xf0, 0x11, 0x00


	//----- nvinfo : EIATTR_KPARAM_INFO
	.align		4
.L_214:
        /*007c*/ 	.byte	0x04, 0x17
        /*007e*/ 	.short	(.L_216 - .L_215)
.L_215:
        /*0080*/ 	.word	0x00000000
        /*0084*/ 	.short	0x0005
        /*0086*/ 	.short	0x0024
        /*0088*/ 	.byte	0x00, 0xf0, 0x11, 0x00


	//----- nvinfo : EIATTR_KPARAM_INFO
	.align		4
.L_216:
        /*008c*/ 	.byte	0x04, 0x17
        /*008e*/ 	.short	(.L_218 - .L_217)
.L_217:
        /*0090*/ 	.word	0x00000000
        /*0094*/ 	.short	0x0004
        /*0096*/ 	.short	0x0020
        /*0098*/ 	.byte	0x00, 0xf0, 0x11, 0x00


	//----- nvinfo : EIATTR_KPARAM_INFO
	.align		4
.L_218:
        /*009c*/ 	.byte	0x04, 0x17
        /*009e*/ 	.short	(.L_220 - .L_219)
.L_219:
        /*00a0*/ 	.word	0x00000000
        /*00a4*/ 	.short	0x0003
        /*00a6*/ 	.short	0x0018
        /*00a8*/ 	.byte	0x00, 0xf0, 0x21, 0x00


	//----- nvinfo : EIATTR_KPARAM_INFO
	.align		4
.L_220:
        /*00ac*/ 	.byte	0x04, 0x17
        /*00ae*/ 	.short	(.L_222 - .L_221)
.L_221:
        /*00b0*/ 	.word	0x00000000
        /*00b4*/ 	.short	0x0002
        /*00b6*/ 	.short	0x0010
        /*00b8*/ 	.byte	0x00, 0xf0, 0x21, 0x00


	//----- nvinfo : EIATTR_KPARAM_INFO
	.align		4
.L_222:
        /*00bc*/ 	.byte	0x04, 0x17
        /*00be*/ 	.short	(.L_224 - .L_223)
.L_223:
        /*00c0*/ 	.word	0x00000000
        /*00c4*/ 	.short	0x0001
        /*00c6*/ 	.short	0x0008
        /*00c8*/ 	.byte	0x00, 0xf0, 0x21, 0x00


	//----- nvinfo : EIATTR_KPARAM_INFO
	.align		4
.L_224:
        /*00cc*/ 	.byte	0x04, 0x17
        /*00ce*/ 	.short	(.L_226 - .L_225)
.L_225:
        /*00d0*/ 	.word	0x00000000
        /*00d4*/ 	.short	0x0000
        /*00d6*/ 	.short	0x0000
        /*00d8*/ 	.byte	0x00, 0xf0, 0x21, 0x00


	//----- nvinfo : EIATTR_MAXREG_COUNT
	.align		4
.L_226:
        /*00dc*/ 	.byte	0x03, 0x1b
        /*00de*/ 	.short	0x00ff


	//----- nvinfo : EIATTR_NUM_BARRIERS
	.align		4
        /*00e0*/ 	.byte	0x02, 0x4c
        /*00e2*/ 	.byte	0x01
	.zero		1


	//----- nvinfo : EIATTR_MERCURY_ISA_VERSION
	.align		4
        /*00e4*/ 	.byte	0x03, 0x5f
        /*00e6*/ 	.short	0x0000


	//----- nvinfo : EIATTR_COOP_GROUP_MASK_REGIDS
	.align		4
        /*00e8*/ 	.byte	0x04, 0x29
        /*00ea*/ 	.short	(.L_228 - .L_227)


	//   ....[0]....
.L_227:
        /*00ec*/ 	.word	0xffffffff


	//   ....[1]....
        /*00f0*/ 	.word	0xffffffff


	//   ....[2]....
        /*00f4*/ 	.word	0xffffffff


	//   ....[3]....
        /*00f8*/ 	.word	0xffffffff


	//   ....[4]....
        /*00fc*/ 	.word	0xffffffff


	//   ....[5]....
        /*0100*/ 	.word	0xffffffff


	//   ....[6]....
        /*0104*/ 	.word	0xffffffff


	//   ....[7]....
        /*0108*/ 	.word	0xffffffff


	//   ....[8]....
        /*010c*/ 	.word	0xffffffff


	//   ....[9]....
        /*0110*/ 	.word	0xffffffff


	//   ....[10]....
        /*0114*/ 	.word	0xffffffff


	//   ....[11]....
        /*0118*/ 	.word	0xffffffff


	//   ....[12]....
        /*011c*/ 	.word	0xffffffff


	//   ....[13]....
        /*0120*/ 	.word	0xffffffff


	//   ....[14]....
        /*0124*/ 	.word	0xffffffff


	//   ....[15]....
        /*0128*/ 	.word	0xffffffff


	//   ....[16]....
        /*012c*/ 	.word	0xffffffff


	//   ....[17]....
        /*0130*/ 	.word	0xffffffff


	//   ....[18]....
        /*0134*/ 	.word	0xffffffff


	//   ....[19]....
        /*0138*/ 	.word	0xffffffff


	//   ....[20]....
        /*013c*/ 	.word	0xffffffff


	//   ....[21]....
        /*0140*/ 	.word	0xffffffff


	//   ....[22]....
        /*0144*/ 	.word	0xffffffff


	//   ....[23]....
        /*0148*/ 	.word	0xffffffff


	//   ....[24]....
        /*014c*/ 	.word	0xffffffff


	//   ....[25]....
        /*0150*/ 	.word	0xffffffff


	//   ....[26]....
        /*0154*/ 	.word	0xffffffff


	//   ....[27]....
        /*0158*/ 	.word	0xffffffff


	//   ....[28]....
        /*015c*/ 	.word	0xffffffff


	//   ....[29]....
        /*0160*/ 	.word	0xffffffff


	//----- nvinfo : EIATTR_COOP_GROUP_INSTR_OFFSETS
	.align		4
.L_228:
        /*0164*/ 	.byte	0x04, 0x28
        /*0166*/ 	.short	(.L_230 - .L_229)


	//   ....[0]....
.L_229:
        /*0168*/ 	.word	0x000007a0


	//   ....[1]....
        /*016c*/ 	.word	0x00000800


	//   ....[2]....
        /*0170*/ 	.word	0x00000820


	//   ....[3]....
        /*0174*/ 	.word	0x00000840


	//   ....[4]....
        /*0178*/ 	.word	0x00000860


	//   ....[5]....
        /*017c*/ 	.word	0x000008b0


	//   ....[6]....
        /*0180*/ 	.word	0x000008d0


	//   ....[7]....
        /*0184*/ 	.word	0x000008f0


	//   ....[8]....
        /*0188*/ 	.word	0x00000910


	//   ....[9]....
        /*018c*/ 	.word	0x00000930


	//   ....[10]....
        /*0190*/ 	.word	0x00000960


	//   ....[11]....
        /*0194*/ 	.word	0x00000980


	//   ....[12]....
        /*0198*/ 	.word	0x000009a0


	//   ....[13]....
        /*019c*/ 	.word	0x000009c0


	//   ....[14]....
        /*01a0*/ 	.word	0x000009e0


	//   ....[15]....
        /*01a4*/ 	.word	0x00000ba0


	//   ....[16]....
        /*01a8*/ 	.word	0x00000bf0


	//   ....[17]....
        /*01ac*/ 	.word	0x00000c20


	//   ....[18]....
        /*01b0*/ 	.word	0x00000c40


	//   ....[19]....
        /*01b4*/ 	.word	0x00000c60


	//   ....[20]....
        /*01b8*/ 	.word	0x00000cb0


	//   ....[21]....
        /*01bc*/ 	.word	0x00000cd0


	//   ....[22]....
        /*01c0*/ 	.word	0x00000cf0


	//   ....[23]....
        /*01c4*/ 	.word	0x00000d10


	//   ....[24]....
        /*01c8*/ 	.word	0x00000d30


	//   ....[25]....
        /*01cc*/ 	.word	0x00000d60


	//   ....[26]....
        /*01d0*/ 	.word	0x00000d80


	//   ....[27]....
        /*01d4*/ 	.word	0x00000da0


	//   ....[28]....
        /*01d8*/ 	.word	0x00000dc0


	//   ....[29]....
        /*01dc*/ 	.word	0x00000de0


	//----- nvinfo : EIATTR_EXIT_INSTR_OFFSETS
	.align		4
.L_230:
        /*01e0*/ 	.byte	0x04, 0x1c
        /*01e2*/ 	.short	(.L_232 - .L_231)


	//   ....[0]....
.L_231:
        /*01e4*/ 	.word	0x00000030


	//   ....[1]....
        /*01e8*/ 	.word	0x00001040


	//----- nvinfo : EIATTR_CTAIDZ_USED
	.align		4
.L_232:
        /*01ec*/ 	.byte	0x01, 0x04
	.zero		2


	//----- nvinfo : EIATTR_CRS_STACK_SIZE
	.align		4
        /*01f0*/ 	.byte	0x04, 0x1e
        /*01f2*/ 	.short	(.L_234 - .L_233)
.L_233:
        /*01f4*/ 	.word	0x00000000
.L_234:


//--------------------- .nv.info._ZN17fastertransformer36softmax_INT8IO_kernel_COL32_element4I6float4fEEvPaS2_PKT_S5_iiiiifPKfS7_ --------------------------
	.section	.nv.info._ZN17fastertransformer36softmax_INT8IO_kernel_COL32_element4I6float4fEEvPaS2_PKT_S5_iiiiifPKfS7_,"",@"SHT_CUDA_INFO"
	.sectionflags	@""
	.align	4


	//----- nvinfo : EIATTR_CUDA_API_VERSION
	.align		4
        /*0000*/ 	.byte	0x04, 0x37
        /*0002*/ 	.short	(.L_236 - .L_235)
.L_235:
        /*0004*/ 	.word	0x00000082


	//----- nvinfo : EIATTR_SW2861232_WAR
	.align		4
.L_236:
        /*0008*/ 	.byte	0x01, 0x35
	.zero		2


	//----- nvinfo : EIATTR_PARAM_CBANK
	.align		4
        /*000c*/ 	.byte	0x04, 0x0a
        /*000e*/ 	.short	(.L_238 - .L_237)
	.align		4
.L_237:
        /*0010*/ 	.word	index@(.nv.constant0._ZN17fastertransformer36softmax_INT8IO_kernel_COL32_element4I6float4fEEvPaS2_PKT_S5_iiiiifPKfS7_)
        /*0014*/ 	.short	0x0160
        /*0016*/ 	.short	0x0048


	//----- nvinfo : EIATTR_CBANK_PARAM_SIZE
	.align		4
.L_238:
        /*0018*/ 	.byte	0x03, 0x19
        /*001a*/ 	.short	0x0048


	//----- nvinfo : EIATTR_KPARAM_INFO
	.align		4
        /*001c*/ 	.byte	0x04, 0x17
        /*001e*/ 	.short	(.L_240 - .L_239)
.L_239:
        /*0020*/ 	.word	0x00000000
        /*0024*/ 	.short	0x000b
        /*0026*/ 	.short	0x0040
        /*0028*/ 	.byte	0x00, 0xf0, 0x21, 0x00


	//----- nvinfo : EIATTR_KPARAM_INFO
	.align		4
.L_240:
        /*002c*/ 	.byte	0x04, 0x17
        /*002e*/ 	.short	(.L_242 - .L_241)
.L_241:
        /*0030*/ 	.word	0x00000000
        /*0034*/ 	.short	0x000a
        /*0036*/ 	.short	0x0038
        /*0038*/ 	.byte	0x00, 0xf0, 0x21, 0x00


	//----- nvinfo : EIATTR_KPARAM_INFO
	.align		4
.L_242:
        /*003c*/ 	.byte	0x04, 0x17
        /*003e*/ 	.short	(.L_244 - .L_243)
.L_243:
        /*0040*/ 	.word	0x00000000
        /*0044*/ 	.short	0x0009
        /*0046*/ 	.short	0x0034
        /*0048*/ 	.byte	0x00, 0xf0, 0x11, 0x00


	//----- nvinfo : EIATTR_KPARAM_INFO
	.align		4
.L_244:
        /*004c*/ 	.byte	0x04, 0x17
        /*004e*/ 	.short	(.L_246 - .L_245)
.L_245:
        /*0050*/ 	.word	0x00000000
        /*0054*/ 	.short	0x0008
        /*0056*/ 	.short	0x0030
        /*0058*/ 	.byte	0x00, 0xf0, 0x11, 0x00


	//----- nvinfo : EIATTR_KPARAM_INFO
	.align		4
.L_246:
        /*005c*/ 	.byte	0x04, 0x17
        /*005e*/ 	.short	(.L_248 - .L_247)
.L_247:
        /*0060*/ 	.word	0x00000000
        /*0064*/ 	.short	0x0007
        /*0066*/ 	.short	0x002c
        /*0068*/ 	.byte	0x00, 0xf0, 0x11, 0x00


	//----- nvinfo : EIATTR_KPARAM_INFO
	.align		4
.L_248:
        /*006c*/ 	.byte	0x04, 0x17
        /*006e*/ 	.short	(.L_250 - .L_249)
.L_249:
        /*0070*/ 	.word	0x00000000
        /*0074*/ 	.short	0x0006
        /*0076*/ 	.short	0x0028
        /*0078*/ 	.byte	0x00, 0xf0, 0x11, 0x00


	//----- nvinfo : EIATTR_KPARAM_INFO
	.align		4
.L_250:
        /*007c*/ 	.byte	0x04, 0x17
        /*007e*/ 	.short	(.L_252 - .L_251)
.L_251:
        /*0080*/ 	.word	0x00000000
        /*0084*/ 	.short	0x0005
        /*0086*/ 	.short	0x0024
        /*0088*/ 	.byte	0x00, 0xf0, 0x11, 0x00


	//----- nvinfo : EIATTR_KPARAM_INFO
	.align		4
.L_252:
        /*008c*/ 	.byte	0x04, 0x17
        /*008e*/ 	.short	(.L_254 - .L_253)
.L_253:
        /*0090*/ 	.word	0x00000000
        /*0094*/ 	.short	0x0004
        /*0096*/ 	.short	0x0020
        /*0098*/ 	.byte	0x00, 0xf0, 0x11, 0x00


	//----- nvinfo : EIATTR_KPARAM_INFO
	.align		4
.L_254:
        /*009c*/ 	.byte	0x04, 0x17
        /*009e*/ 	.short	(.L_256 - .L_255)
.L_255:
        /*00a0*/ 	.word	0x00000000
        /*00a4*/ 	.short	0x0003
        /*00a6*/ 	.short	0x0018
        /*00a8*/ 	.byte	0x00, 0xf0, 0x21, 0x00


	//----- nvinfo : EIATTR_KPARAM_INFO
	.align		4
.L_256:
        /*00ac*/ 	.byte	0x04, 0x17
        /*00ae*/ 	.short	(.L_258 - .L_257)
.L_257:
        /*00b0*/ 	.word	0x00000000
        /*00b4*/ 	.short	0x0002
        /*00b6*/ 	.short	0x0010
        /*00b8*/ 	.byte	0x00, 0xf0, 0x21, 0x00


	//----- nvinfo : EIATTR_KPARAM_INFO
	.align		4
.L_258:
        /*00bc*/ 	.byte	0x04, 0x17
        /*00be*/ 	.short	(.L_260 - .L_259)
.L_259:
        /*00c0*/ 	.word	0x00000000
        /*00c4*/ 	.short	0x0001
        /*00c6*/ 	.short	0x0008
        /*00c8*/ 	.byte	0x00, 0xf0, 0x21, 0x00


	//----- nvinfo : EIATTR_KPARAM_INFO
	.align		4
.L_260:
        /*00cc*/ 	.byte	0x04, 0x17
        /*00ce*/ 	.short	(.L_262 - .L_261)
.L_261:
        /*00d0*/ 	.word	0x00000000
        /*00d4*/ 	.short	0x0000
        /*00d6*/ 	.short	0x0000
        /*00d8*/ 	.byte	0x00, 0xf0, 0x21, 0x00


	//----- nvinfo : EIATTR_MAXREG_COUNT
	.align		4
.L_262:
        /*00dc*/ 	.byte	0x03, 0x1b
        /*00de*/ 	.short	0x00ff


	//----- nvinfo : EIATTR_NUM_BARRIERS
	.align		4
        /*00e0*/ 	.byte	0x02, 0x4c
        /*00e2*/ 	.byte	0x01
	.zero		1


	//----- nvinfo : EIATTR_MERCURY_ISA_VERSION
	.align		4
        /*00e4*/ 	.byte	0x03, 0x5f
        /*00e6*/ 	.short	0x0000


	//----- nvinfo : EIATTR_COOP_GROUP_MASK_REGIDS
	.align		4
        /*00e8*/ 	.byte	0x04, 0x29
        /*00ea*/ 	.short	(.L_264 - .L_263)


	//   ....[0]....
.L_263:
        /*00ec*/ 	.word	0xffffffff


	//   ....[1]....
        /*00f0*/ 	.word	0xffffffff


	//   ....[2]....
        /*00f4*/ 	.word	0xffffffff


	//   ....[3]....
        /*00f8*/ 	.word	0xffffffff


	//   ....[4]....
        /*00fc*/ 	.word	0xffffffff


	//   ....[5]....
        /*0100*/ 	.word	0xffffffff


	//   ....[6]....
        /*0104*/ 	.word	0xffffffff


	//   ....[7]....
        /*0108*/ 	.word	0xffffffff


	//   ....[8]....
        /*010c*/ 	.word	0xffffffff


	//   ....[9]....
        /*0110*/ 	.word	0xffffffff


	//   ....[10]....
        /*0114*/ 	.word	0xffffffff


	//   ....[11]....
        /*0118*/ 	.word	0xffffffff


	//   ....[12]....
        /*011c*/ 	.word	0xffffffff


	//   ....[13]....
        /*0120*/ 	.word	0xffffffff


	//   ....[14]....
        /*0124*/ 	.word	0xffffffff


	//   ....[15]....
        /*0128*/ 	.word	0xffffffff


	//   ....[16]....
        /*012c*/ 	.word	0xffffffff


	//   ....[17]....
        /*0130*/ 	.word	0xffffffff


	//   ....[18]....
        /*0134*/ 	.word	0xffffffff


	//   ....[19]....
        /*0138*/ 	.word	0xffffffff


	//   ....[20]....
        /*013c*/ 	.word	0xffffffff


	//   ....[21]....
        /*0140*/ 	.word	0xffffffff


	//   ....[22]....
        /*0144*/ 	.word	0xffffffff


	//   ....[23]....
        /*0148*/ 	.word	0xffffffff


	//   ....[24]....
        /*014c*/ 	.word	0xffffffff


	//   ....[25]....
        /*0150*/ 	.word	0xffffffff


	//   ....[26]....
        /*0154*/ 	.word	0xffffffff


	//   ....[27]....
        /*0158*/ 	.word	0xffffffff


	//   ....[28]....
        /*015c*/ 	.word	0xffffffff


	//   ....[29]....
        /*0160*/ 	.word	0xffffffff


	//----- nvinfo : EIATTR_COOP_GROUP_INSTR_OFFSETS
	.align		4
.L_264:
        /*0164*/ 	.byte	0x04, 0x28
        /*0166*/ 	.short	(.L_266 - .L_265)


	//   ....[0]....
.L_265:
        /*0168*/ 	.word	0x000006d0


	//   ....[1]....
        /*016c*/ 	.word	0x00000730


	//   ....[2]....
        /*0170*/ 	.word	0x00000750


	//   ....[3]....
        /*0174*/ 	.word	0x00000770


	//   ....[4]....
        /*0178*/ 	.word	0x00000790


	//   ....[5]....
        /*017c*/ 	.word	0x000007e0


	//   ....[6]....
        /*0180*/ 	.word	0x00000800


	//   ....[7]....
        /*0184*/ 	.word	0x00000820


	//   ....[8]....
        /*0188*/ 	.word	0x00000840


	//   ....[9]....
        /*018c*/ 	.word	0x00000860


	//   ....[10]....
        /*0190*/ 	.word	0x00000890


	//   ....[11]....
        /*0194*/ 	.word	0x000008b0


	//   ....[12]....
        /*0198*/ 	.word	0x000008d0


	//   ....[13]....
        /*019c*/ 	.word	0x000008f0


	//   ....[14]....
        /*01a0*/ 	.word	0x00000910


	//   ....[15]....
        /*01a4*/ 	.word	0x00000ac0


	//   ....[16]....
        /*01a8*/ 	.word	0x00000b10


	//   ....[17]....
        /*01ac*/ 	.word	0x00000b40


	//   ....[18]....
        /*01b0*/ 	.word	0x00000b60


	//   ....[19]....
        /*01b4*/ 	.word	0x00000b80


	//   ....[20]....
        /*01b8*/ 	.word	0x00000bd0


	//   ....[21]....
        /*01bc*/ 	.word	0x00000bf0


	//   ....[22]....
        /*01c0*/ 	.word	0x00000c10


	//   ....[23]....
        /*01c4*/ 	.word	0x00000c30


	//   ....[24]....
        /*01c8*/ 	.word	0x00000c50


	//   ....[25]....
        /*01cc*/ 	.word	0x00000c80


	//   ....[26]....
        /*01d0*/ 	.word	0x00000ca0


	//   ....[27]....
        /*01d4*/ 	.word	0x00000cc0


	//   ....[28]....
        /*01d8*/ 	.word	0x00000ce0


	//   ....[29]....
        /*01dc*/ 	.word	0x00000d00


	//----- nvinfo : EIATTR_EXIT_INSTR_OFFSETS
	.align		4
.L_266:
        /*01e0*/ 	.byte	0x04, 0x1c
        /*01e2*/ 	.short	(.L_268 - .L_267)


	//   ....[0]....
.L_267:
        /*01e4*/ 	.word	0x00000030


	//   ....[1]....
        /*01e8*/ 	.word	0x00000f50


	//----- nvinfo : EIATTR_CTAIDZ_USED
	.align		4
.L_268:
        /*01ec*/ 	.byte	0x01, 0x04
	.zero		2


	//----- nvinfo : EIATTR_CRS_STACK_SIZE
	.align		4
        /*01f0*/ 	.byte	0x04, 0x1e
        /*01f2*/ 	.short	(.L_270 - .L_269)
.L_269:
        /*01f4*/ 	.word	0x00000000
.L_270:


//--------------------- .nv.info._ZN17fastertransformer31softmax_COL32_perElement_varlenI6__halfEEvPaPKaPKT_iiiifPKfS9_ii --------------------------
	.section	.nv.info._ZN17fastertransformer31softmax_COL32_perElement_varlenI6__halfEEvPaPKaPKT_iiiifPKfS9_ii,"",@"SHT_CUDA_INFO"
	.sectionflags	@""
	.align	4


	//----- nvinfo : EIATTR_CUDA_API_VERSION
	.align		4
        /*0000*/ 	.byte	0x04, 0x37
        /*0002*/ 	.short	(.L_272 - .L_271)
.L_271:
        /*0004*/ 	.word	0x00000082


	//----- nvinfo : EIATTR_SW2861232_WAR
	.align		4
.L_272:
        /*0008*/ 	.byte	0x01, 0x35
	.zero		2


	//----- nvinfo : EIATTR_PARAM_CBANK
	.align		4
        /*000c*/ 	.byte	0x04, 0x0a
        /*000e*/ 	.short	(.L_274 - .L_273)
	.align		4
.L_273:
        /*0010*/ 	.word	index@(.nv.constant0._ZN17fastertransformer31softmax_COL32_perElement_varlenI6__halfEEvPaPKaPKT_iiiifPKfS9_ii)
        /*0014*/ 	.short	0x0160
        /*0016*/ 	.short	0x0048


	//----- nvinfo : EIATTR_CBANK_PARAM_SIZE
	.align		4
.L_274:
        /*0018*/ 	.byte	0x03, 0x19
        /*001a*/ 	.short	0x0048


	//----- nvinfo : EIATTR_KPARAM_INFO
	.align		4
        /*001c*/ 	.byte	0x04, 0x17
        /*001e*/ 	.short	(.L_276 - .L_275)
.L_275:
        /*0020*/ 	.word	0x00000000
        /*0024*/ 	.short	0x000b
        /*0026*/ 	.short	0x0044
        /*0028*/ 	.byte	0x00, 0xf0, 0x11, 0x00


	//----- nvinfo : EIATTR_KPARAM_INFO
	.align		4
.L_276:
        /*002c*/ 	.byte	0x04, 0x17
        /*002e*/ 	.short	(.L_278 - .L_277)
.L_277:
        /*0030*/ 	.word	0x00000000
        /*0034*/ 	.short	0x000a
        /*0036*/ 	.short	0x0040
        /*0038*/ 	.byte	0x00, 0xf0, 0x11, 0x00


	//----- nvinfo : EIATTR_KPARAM_INFO
	.align		4
.L_278:
        /*003c*/ 	.byte	0x04, 0x17
        /*003e*/ 	.short	(.L_280 - .L_279)
.L_279:
        /*0040*/ 	.word	0x00000000
        /*0044*/ 	.short	0x0009
        /*0046*/ 	.short	0x0038
        /*0048*/ 	.byte	0x00, 0xf0, 0x21, 0x00


	//----- nvinfo : EIATTR_KPARAM_INFO
	.align		4
.L_280:
        /*004c*/ 	.byte	0x04, 0x17
        /*004e*/ 	.short	(.L_282 - .L_281)
.L_281:
        /*0050*/ 	.word	0x00000000
        /*0054*/ 	.short	0x0008
        /*0056*/ 	.short	0x0030
        /*0058*/ 	.byte	0x00, 0xf0, 0x21, 0x00


	//----- nvinfo : EIATTR_KPARAM_INFO
	.align		4
.L_282:
        /*005c*/ 	.byte	0x04, 0x17
        /*005e*/ 	.short	(.L_284 - .L_283)
.L_283:
        /*0060*/ 	.word	0x00000000
        /*0064*/ 	.short	0x0007
        /*0066*/ 	.short	0x0028
        /*0068*/ 	.byte	0x00, 0xf0, 0x11, 0x00


	//----- nvinfo : EIATTR_KPARAM_INFO
	.align		4
.L_284:
        /*006c*/ 	.byte	0x04, 0x17
        /*006e*/ 	.short	(.L_286 - .L_285)
.L_285:
        /*0070*/ 	.word	0x00000000
        /*0074*/ 	.short	0x0006
        /*0076*/ 	.short	0x0024
        /*0078*/ 	.byte	0x00, 0xf0, 0x11, 0x00


	//----- nvinfo : EIATTR_KPARAM_INFO
	.align		4
.L_286:
        /*007c*/ 	.byte	0x04, 0x17
        /*007e*/ 	.short	(.L_288 - .L_287)
.L_287:
        /*0080*/ 	.word	0x00000000
        /*0084*/ 	.short	0x0005
        /*0086*/ 	.short	0x0020
        /*0088*/ 	.byte	0x00, 0xf0, 0x11, 0x00


	//----- nvinfo : EIATTR_KPARAM_INFO
	.align		4
.L_288:
        /*008c*/ 	.byte	0x04, 0x17
        /*008e*/ 	.short	(.L_290 - .L_289)
.L_289:
        /*0090*/ 	.word	0x00000000
        /*0094*/ 	.short	0x0004
        /*0096*/ 	.short	0x001c
        /*0098*/ 	.byte	0x00, 0xf0, 0x11, 0x00


	//----- nvinfo : EIATTR_KPARAM_INFO
	.align		4
.L_290:
        /*009c*/ 	.byte	0x04, 0x17
        /*009e*/ 	.short	(.L_292 - .L_291)
.L_291:
        /*00a0*/ 	.word	0x00000000
        /*00a4*/ 	.short	0x0003
        /*00a6*/ 	.short	0x0018
        /*00a8*/ 	.byte	0x00, 0xf0, 0x11, 0x00


	//----- nvinfo : EIATTR_KPARAM_INFO
	.align		4
.L_292:
        /*00ac*/ 	.byte	0x04, 0x17
        /*00ae*/ 	.short	(.L_294 - .L_293)
.L_293:
        /*00b0*/ 	.word	0x00000000
        /*00b4*/ 	.short	0x0002
        /*00b6*/ 	.short	0x0010
        /*00b8*/ 	.byte	0x00, 0xf0, 0x21, 0x00


	//----- nvinfo : EIATTR_KPARAM_INFO
	.align		4
.L_294:
        /*00bc*/ 	.byte	0x04, 0x17
        /*00be*/ 	.short	(.L_296 - .L_295)
.L_295:
        /*00c0*/ 	.word	0x00000000
        /*00c4*/ 	.short	0x0001
        /*00c6*/ 	.short	0x0008
        /*00c8*/ 	.byte	0x00, 0xf0, 0x21, 0x00


	//----- nvinfo : EIATTR_KPARAM_INFO
	.align		4
.L_296:
        /*00cc*/ 	.byte	0x04, 0x17
        /*00ce*/ 	.short	(.L_298 - .L_297)
.L_297:
        /*00d0*/ 	.word	0x00000000
        /*00d4*/ 	.short	0x0000
        /*00d6*/ 	.short	0x0000
        /*00d8*/ 	.byte	0x00, 0xf0, 0x21, 0x00


	//----- nvinfo : EIATTR_MAXREG_COUNT
	.align		4
.L_298:
        /*00dc*/ 	.byte	0x03, 0x1b
        /*00de*/ 	.short	0x00ff


	//----- nvinfo : EIATTR_NUM_BARRIERS
	.align		4
        /*00e0*/ 	.byte	0x02, 0x4c
        /*00e2*/ 	.byte	0x01
	.zero		1


	//----- nvinfo : EIATTR_MERCURY_ISA_VERSION
	.align		4
        /*00e4*/ 	.byte	0x03, 0x5f
        /*00e6*/ 	.short	0x0000


	//----- nvinfo : EIATTR_COOP_GROUP_MASK_REGIDS
	.align		4
        /*00e8*/ 	.byte	0x04, 0x29
        /*00ea*/ 	.short	(.L_300 - .L_299)


	//   ....[0]....
.L_299:
        /*00ec*/ 	.word	0xffffffff


	//   ....[1]....
        /*00f0*/ 	.word	0xffffffff


	//   ....[2]....
        /*00f4*/ 	.word	0xffffffff


	//   ....[3]....
        /*00f8*/ 	.word	0xffffffff


	//   ....[4]....
        /*00fc*/ 	.word	0xffffffff


	//   ....[5]....
        /*0100*/ 	.word	0xffffffff


	//   ....[6]....
        /*0104*/ 	.word	0xffffffff


	//   ....[7]....
        /*0108*/ 	.word	0xffffffff


	//   ....[8]....
        /*010c*/ 	.word	0xffffffff


	//   ....[9]....
        /*0110*/ 	.word	0xffffffff


	//   ....[10]....
        /*0114*/ 	.word	0xffffffff


	//   ....[11]....
        /*0118*/ 	.word	0xffffffff


	//   ....[12]....
        /*011c*/ 	.word	0xffffffff


	//   ....[13]....
        /*0120*/ 	.word	0xffffffff


	//   ....[14]....
        /*0124*/ 	.word	0xffffffff


	//   ....[15]....
        /*0128*/ 	.word	0xffffffff


	//   ....[16]....
        /*012c*/ 	.word	0xffffffff


	//   ....[17]....
        /*0130*/ 	.word	0xffffffff


	//   ....[18]....
        /*0134*/ 	.word	0xffffffff


	//   ....[19]....
        /*0138*/ 	.word	0xffffffff


	//   ....[20]....
        /*013c*/ 	.word	0xffffffff


	//   ....[21]....
        /*0140*/ 	.word	0xffffffff


	//   ....[22]....
        /*0144*/ 	.word	0xffffffff


	//   ....[23]....
        /*0148*/ 	.word	0xffffffff


	//   ....[24]....
        /*014c*/ 	.word	0xffffffff


	//   ....[25]....
        /*0150*/ 	.word	0xffffffff


	//   ....[26]....
        /*0154*/ 	.word	0xffffffff


	//   ....[27]....
        /*0158*/ 	.word	0xffffffff


	//   ....[28]....
        /*015c*/ 	.word	0xffffffff


	//   ....[29]....
        /*0160*/ 	.word	0xffffffff


	//----- nvinfo : EIATTR_COOP_GROUP_INSTR_OFFSETS
	.align		4
.L_300:
        /*0164*/ 	.byte	0x04, 0x28
        /*0166*/ 	.short	(.L_302 - .L_301)


	//   ....[0]....
.L_301:
        /*0168*/ 	.word	0x000003b0


	//   ....[1]....
        /*016c*/ 	.word	0x00000400


	//   ....[2]....
        /*0170*/ 	.word	0x00000430


	//   ....[3]....
        /*0174*/ 	.word	0x00000450


	//   ....[4]....
        /*0178*/ 	.word	0x00000470


	//   ....[5]....
        /*017c*/ 	.word	0x000004c0


	//   ....[6]....
        /*0180*/ 	.word	0x000004e0


	//   ....[7]....
        /*0184*/ 	.word	0x00000500


	//   ....[8]....
        /*0188*/ 	.word	0x00000520


	//   ....[9]....
        /*018c*/ 	.word	0x00000540


	//   ....[10]....
        /*0190*/ 	.word	0x00000570


	//   ....[11]....
        /*0194*/ 	.word	0x00000590


	//   ....[12]....
        /*0198*/ 	.word	0x000005b0


	//   ....[13]....
        /*019c*/ 	.word	0x000005d0


	//   ....[14]....
        /*01a0*/ 	.word	0x000005f0


	//   ....[15]....
        /*01a4*/ 	.word	0x000006a0


	//   ....[16]....
        /*01a8*/ 	.word	0x00000700


	//   ....[17]....
        /*01ac*/ 	.word	0x00000720


	//   ....[18]....
        /*01b0*/ 	.word	0x00000740


	//   ....[19]....
        /*01b4*/ 	.word	0x00000760


	//   ....[20]....
        /*01b8*/ 	.word	0x000007b0


	//   ....[21]....
        /*01bc*/ 	.word	0x000007d0


	//   ....[22]....
        /*01c0*/ 	.word	0x000007f0


	//   ....[23]....
        /*01c4*/ 	.word	0x00000810


	//   ....[24]....
        /*01c8*/ 	.word	0x00000830


	//   ....[25]....
        /*01cc*/ 	.word	0x00000860


	//   ....[26]....
        /*01d0*/ 	.word	0x00000880


	//   ....[27]....
        /*01d4*/ 	.word	0x000008a0


	//   ....[28]....
        /*01d8*/ 	.word	0x000008c0


	//   ....[29]....
        /*01dc*/ 	.word	0x000008e0


	//----- nvinfo : EIATTR_EXIT_INSTR_OFFSETS
	.align		4
.L_302:
        /*01e0*/ 	.byte	0x04, 0x1c
        /*01e2*/ 	.short	(.L_304 - .L_303)


	//   ....[0]....
.L_303:
        /*01e4*/ 	.word	0x00000030


	//   ....[1]....
        /*01e8*/ 	.word	0x00000a50


	//----- nvinfo : EIATTR_CTAIDZ_USED
	.align		4
.L_304:
        /*01ec*/ 	.byte	0x01, 0x04
	.zero		2


	//----- nvinfo : EIATTR_CRS_STACK_SIZE
	.align		4
        /*01f0*/ 	.byte	0x04, 0x1e
        /*01f2*/ 	.short	(.L_306 - .L_305)
.L_305:
        /*01f4*/ 	.word	0x00000000
.L_306:


//--------------------- .nv.info._ZN17fastertransformer20softmax_COL32_varlenI6__halfEEvPaPKaPKT_iiiifPKfS9_ii --------------------------
	.section	.nv.info._ZN17fastertransformer20softmax_COL32_varlenI6__halfEEvPaPKaPKT_iiiifPKfS9_ii,"",@"SHT_CUDA_INFO"
	.sectionflags	@""
	.align	4


	//----- nvinfo : EIATTR_CUDA_API_VERSION
	.align		4
        /*0000*/ 	.byte	0x04, 0x37
        /*0002*/ 	.short	(.L_308 - .L_307)
.L_307:
        /*0004*/ 	.word	0x00000082


	//----- nvinfo : EIATTR_SW2861232_WAR
	.align		4
.L_308:
        /*0008*/ 	.byte	0x01, 0x35
	.zero		2


	//----- nvinfo : EIATTR_PARAM_CBANK
	.align		4
        /*000c*/ 	.byte	0x04, 0x0a
        /*000e*/ 	.short	(.L_310 - .L_309)
	.align		4
.L_309:
        /*0010*/ 	.word	index@(.nv.constant0._ZN17fastertransformer20softmax_COL32_varlenI6__halfEEvPaPKaPKT_iiiifPKfS9_ii)
        /*0014*/ 	.short	0x0160
        /*0016*/ 	.short	0x0048


	//----- nvinfo : EIATTR_CBANK_PARAM_SIZE
	.align		4
.L_310:
        /*0018*/ 	.byte	0x03, 0x19
        /*001a*/ 	.short	0x0048


	//----- nvinfo : EIATTR_KPARAM_INFO
	.align		4
        /*001c*/ 	.byte	0x04, 0x17
        /*001e*/ 	.short	(.L_312 - .L_311)
.L_311:
        /*0020*/ 	.word	0x00000000
        /*0024*/ 	.short	0x000b
        /*0026*/ 	.short	0x0044
        /*0028*/ 	.byte	0x00, 0xf0, 0x11, 0x00


	//----- nvinfo : EIATTR_KPARAM_INFO
	.align		4
.L_312:
        /*002c*/ 	.byte	0x04, 0x17
        /*002e*/ 	.short	(.L_314 - .L_313)
.L_313:
        /*0030*/ 	.word	0x00000000
        /*0034*/ 	.short	0x000a
        /*0036*/ 	.short	0x0040
        /*0038*/ 	.byte	0x00, 0xf0, 0x11, 0x00


	//----- nvinfo : EIATTR_KPARAM_INFO
	.align		4
.L_314:
        /*003c*/ 	.byte	0x04, 0x17
        /*003e*/ 	.short	(.L_316 - .L_315)
.L_315:
        /*0040*/ 	.word	0x00000000
        /*0044*/ 	.short	0x0009
        /*0046*/ 	.short	0x0038
        /*0048*/ 	.byte	0x00, 0xf0, 0x21, 0x00


	//----- nvinfo : EIATTR_KPARAM_INFO
	.align		4
.L_316:
        /*004c*/ 	.byte	0x04, 0x17
        /*004e*/ 	.short	(.L_318 - .L_317)
.L_317:
        /*0050*/ 	.word	0x00000000
        /*0054*/ 	.short	0x0008
        /*0056*/ 	.short	0x0030
        /*0058*/ 	.byte	0x00, 0xf0, 0x21, 0x00


	//----- nvinfo : EIATTR_KPARAM_INFO
	.align		4
.L_318:
        /*005c*/ 	.byte	0x04, 0x17
        /*005e*/ 	.short	(.L_320 - .L_319)
.L_319:
        /*0060*/ 	.word	0x00000000
        /*0064*/ 	.short	0x0007
        /*0066*/ 	.short	0x0028
        /*0068*/ 	.byte	0x00, 0xf0, 0x11, 0x00


	//----- nvinfo : EIATTR_KPARAM_INFO
	.align		4
.L_320:
        /*006c*/ 	.byte	0x04, 0x17
        /*006e*/ 	.short	(.L_322 - .L_321)
.L_321:
        /*0070*/ 	.word	0x00000000
        /*0074*/ 	.short	0x0006
        /*0076*/ 	.short	0x0024
        /*0078*/ 	.byte	0x00, 0xf0, 0x11, 0x00


	//----- nvinfo : EIATTR_KPARAM_INFO
	.align		4
.L_322:
        /*007c*/ 	.byte	0x04, 0x17
        /*007e*/ 	.short	(.L_324 - .L_323)
.L_323:
        /*0080*/ 	.word	0x00000000
        /*0084*/ 	.short	0x0005
        /*0086*/ 	.short	0x0020
        /*0088*/ 	.byte	0x00, 0xf0, 0x11, 0x00


	//----- nvinfo : EIATTR_KPARAM_INFO
	.align		4
.L_324:
        /*008c*/ 	.byte	0x04, 0x17
        /*008e*/ 	.short	(.L_326 - .L_325)
.L_325:
        /*0090*/ 	.word	0x00000000
        /*0094*/ 	.short	0x0004
        /*0096*/ 	.short	0x001c
        /*0098*/ 	.byte	0x00, 0xf0, 0x11, 0x00


	//----- nvinfo : EIATTR_KPARAM_INFO
	.align		4
.L_326:
        /*009c*/ 	.byte	0x04, 0x17
        /*009e*/ 	.short	(.L_328 - .L_327)
.L_327:
        /*00a0*/ 	.word	0x00000000
        /*00a4*/ 	.short	0x0003
        /*00a6*/ 	.short	0x0018
        /*00a8*/ 	.byte	0x00, 0xf0, 0x11, 0x00


	//----- nvinfo : EIATTR_KPARAM_INFO
	.align		4
.L_328:
        /*00ac*/ 	.byte	0x04, 0x17
        /*00ae*/ 	.short	(.L_330 - .L_329)
.L_329:
        /*00b0*/ 	.word	0x00000000
        /*00b4*/ 	.short	0x0002
        /*00b6*/ 	.short	0x0010
        /*00b8*/ 	.byte	0x00, 0xf0, 0x21, 0x00


	//----- nvinfo : EIATTR_KPARAM_INFO
	.align		4
.L_330:
        /*00bc*/ 	.byte	0x04, 0x17
        /*00be*/ 	.short	(.L_332 - .L_331)
.L_331:
        /*00c0*/ 	.word	0x00000000
        /*00c4*/ 	.short	0x0001
        /*00c6*/ 	.short	0x0008
        /*00c8*/ 	.byte	0x00, 0xf0, 0x21, 0x00


	//----- nvinfo : EIATTR_KPARAM_INFO
	.align		4
.L_332:
        /*00cc*/ 	.byte	0x04, 0x17
        /*00ce*/ 	.short	(.L_334 - .L_333)
.L_333:
        /*00d0*/ 	.word	0x00000000
        /*00d4*/ 	.short	0x0000
        /*00d6*/ 	.short	0x0000
        /*00d8*/ 	.byte	0x00, 0xf0, 0x21, 0x00


	//----- nvinfo : EIATTR_MAXREG_COUNT
	.align		4
.L_334:
        /*00dc*/ 	.byte	0x03, 0x1b
        /*00de*/ 	.short	0x00ff


	//----- nvinfo : EIATTR_NUM_BARRIERS
	.align		4
        /*00e0*/ 	.byte	0x02, 0x4c
        /*00e2*/ 	.byte	0x01
	.zero		1


	//----- nvinfo : EIATTR_MERCURY_ISA_VERSION
	.align		4
        /*00e4*/ 	.byte	0x03, 0x5f
        /*00e6*/ 	.short	0x0000


	//----- nvinfo : EIATTR_COOP_GROUP_MASK_REGIDS
	.align		4
        /*00e8*/ 	.byte	0x04, 0x29
        /*00ea*/ 	.short	(.L_336 - .L_335)


	//   ....[0]....
.L_335:
        /*00ec*/ 	.word	0xffffffff


	//   ....[1]....
        /*00f0*/ 	.word	0xffffffff


	//   ....[2]....
        /*00f4*/ 	.word	0xffffffff


	//   ....[3]....
        /*00f8*/ 	.word	0xffffffff


	//   ....[4]....
        /*00fc*/ 	.word	0xffffffff


	//   ....[5]....
        /*0100*/ 	.word	0xffffffff


	//   ....[6]....
        /*0104*/ 	.word	0xffffffff


	//   ....[7]....
        /*0108*/ 	.word	0xffffffff


	//   ....[8]....
        /*010c*/ 	.word	0xffffffff


	//   ....[9]....
        /*0110*/ 	.word	0xffffffff


	//   ....[10]....
        /*0114*/ 	.word	0xffffffff


	//   ....[11]....
        /*0118*/ 	.word	0xffffffff


	//   ....[12]....
        /*011c*/ 	.word	0xffffffff


	//   ....[13]....
        /*0120*/ 	.word	0xffffffff


	//   ....[14]....
        /*0124*/ 	.word	0xffffffff


	//   ....[15]....
        /*0128*/ 	.word	0xffffffff


	//   ....[16]....
        /*012c*/ 	.word	0xffffffff


	//   ....[17]....
        /*0130*/ 	.word	0xffffffff


	//   ....[18]....
        /*0134*/ 	.word	0xffffffff


	//   ....[19]....
        /*0138*/ 	.word	0xffffffff


	//   ....[20]....
        /*013c*/ 	.word	0xffffffff


	//   ....[21]....
        /*0140*/ 	.word	0xffffffff


	//   ....[22]....
        /*0144*/ 	.word	0xffffffff


	//   ....[23]....
        /*0148*/ 	.word	0xffffffff


	//   ....[24]....
        /*014c*/ 	.word	0xffffffff


	//   ....[25]....
        /*0150*/ 	.word	0xffffffff


	//   ....[26]....
        /*0154*/ 	.word	0xffffffff


	//   ....[27]....
        /*0158*/ 	.word	0xffffffff


	//   ....[28]....
        /*015c*/ 	.word	0xffffffff


	//   ....[29]....
        /*0160*/ 	.word	0xffffffff


	//----- nvinfo : EIATTR_COOP_GROUP_INSTR_OFFSETS
	.align		4
.L_336:
        /*0164*/ 	.byte	0x04, 0x28
        /*0166*/ 	.short	(.L_338 - .L_337)


	//   ....[0]....
.L_337:
        /*0168*/ 	.word	0x00000550


	//   ....[1]....
        /*016c*/ 	.word	0x000005b0


	//   ....[2]....
        /*0170*/ 	.word	0x000005d0


	//   ....[3]....
        /*0174*/ 	.word	0x000005f0


	//   ....[4]....
        /*0178*/ 	.word	0x00000610


	//   ....[5]....
        /*017c*/ 	.word	0x00000660


	//   ....[6]....
        /*0180*/ 	.word	0x00000680


	//   ....[7]....
        /*0184*/ 	.word	0x000006a0


	//   ....[8]....
        /*0188*/ 	.word	0x000006c0


	//   ....[9]....
        /*018c*/ 	.word	0x000006e0


	//   ....[10]....
        /*0190*/ 	.word	0x00000710


	//   ....[11]....
        /*0194*/ 	.word	0x00000730


	//   ....[12]....
        /*0198*/ 	.word	0x00000750


	//   ....[13]....
        /*019c*/ 	.word	0x00000770


	//   ....[14]....
        /*01a0*/ 	.word	0x00000790


	//   ....[15]....
        /*01a4*/ 	.word	0x00000940


	//   ....[16]....
        /*01a8*/ 	.word	0x000009a0


	//   ....[17]....
        /*01ac*/ 	.word	0x000009c0


	//   ....[18]....
        /*01b0*/ 	.word	0x000009e0


	//   ....[19]....
        /*01b4*/ 	.word	0x00000a00


	//   ....[20]....
        /*01b8*/ 	.word	0x00000a50


	//   ....[21]....
        /*01bc*/ 	.word	0x00000a70


	//   ....[22]....
        /*01c0*/ 	.word	0x00000a90


	//   ....[23]....
        /*01c4*/ 	.word	0x00000ab0


	//   ....[24]....
        /*01c8*/ 	.word	0x00000ad0


	//   ....[25]....
        /*01cc*/ 	.word	0x00000b00


	//   ....[26]....
        /*01d0*/ 	.word	0x00000b20


	//   ....[27]....
        /*01d4*/ 	.word	0x00000b40


	//   ....[28]....
        /*01d8*/ 	.word	0x00000b60


	//   ....[29]....
        /*01dc*/ 	.word	0x00000b80


	//----- nvinfo : EIATTR_EXIT_INSTR_OFFSETS
	.align		4
.L_338:
        /*01e0*/ 	.byte	0x04, 0x1c
        /*01e2*/ 	.short	(.L_340 - .L_339)


	//   ....[0]....
.L_339:
        /*01e4*/ 	.word	0x00000030


	//   ....[1]....
        /*01e8*/ 	.word	0x00000e20


	//----- nvinfo : EIATTR_CTAIDZ_USED
	.align		4
.L_340:
        /*01ec*/ 	.byte	0x01, 0x04
	.zero		2


	//----- nvinfo : EIATTR_CRS_STACK_SIZE
	.align		4
        /*01f0*/ 	.byte	0x04, 0x1e
        /*01f2*/ 	.short	(.L_342 - .L_341)
.L_341:
        /*01f4*/ 	.word	0x00000000
.L_342:


//--------------------- .nv.info._ZN17fastertransformer25softmax_COL32_LE64_varlenI6__halfEEvPaPKaPKT_iiiifPKfS9_ii --------------------------
	.section	.nv.info._ZN17fastertransformer25softmax_COL32_LE64_varlenI6__halfEEvPaPKaPKT_iiiifPKfS9_ii,"",@"SHT_CUDA_INFO"
	.sectionflags	@""
	.align	4


	//----- nvinfo : EIATTR_CUDA_API_VERSION
	.align		4
        /*0000*/ 	.byte	0x04, 0x37
        /*0002*/ 	.short	(.L_344 - .L_343)
.L_343:
        /*0004*/ 	.word	0x00000082


	//----- nvinfo : EIATTR_SW2861232_WAR
	.align		4
.L_344:
        /*0008*/ 	.byte	0x01, 0x35
	.zero		2


	//----- nvinfo : EIATTR_PARAM_CBANK
	.align		4
        /*000c*/ 	.byte	0x04, 0x0a
        /*000e*/ 	.short	(.L_346 - .L_345)
	.align		4
.L_345:
        /*0010*/ 	.word	index@(.nv.constant0._ZN17fastertransformer25softmax_COL32_LE64_varlenI6__halfEEvPaPKaPKT_iiiifPKfS9_ii)
        /*0014*/ 	.short	0x0160
        /*0016*/ 	.short	0x0048


	//----- nvinfo : EIATTR_CBANK_PARAM_SIZE
	.align		4
.L_346:
        /*0018*/ 	.byte	0x03, 0x19
        /*001a*/ 	.short	0x0048


	//----- nvinfo : EIATTR_KPARAM_INFO
	.align		4
        /*001c*/ 	.byte	0x04, 0x17
        /*001e*/ 	.short	(.L_348 - .L_347)
.L_347:
        /*0020*/ 	.word	0x00000000
        /*0024*/ 	.short	0x000b
        /*0026*/ 	.short	0x0044
        /*0028*/ 	.byte	0x00, 0xf0, 0x11, 0x00


	//----- nvinfo : EIATTR_KPARAM_INFO
	.align		4
.L_348:
        /*002c*/ 	.byte	0x04, 0x17
        /*002e*/ 	.short	(.L_350 - .L_349)
.L_349:
        /*0030*/ 	.word	0x00000000
        /*0034*/ 	.short	0x000a
        /*0036*/ 	.short	0x0040
        /*0038*/ 	.byte	0x00, 0xf0, 0x11, 0x00


	//----- nvinfo : EIATTR_KPARAM_INFO
	.align		4
.L_350:
        /*003c*/ 	.byte	0x04, 0x17
        /*003e*/ 	.short	(.L_352 - .L_351)
.L_351:
        /*0040*/ 	.word	0x00000000
        /*0044*/ 	.short	0x0009
        /*0046*/ 	.short	0x0038
        /*0048*/ 	.byte	0x00, 0xf0, 0x21, 0x00


	//----- nvinfo : EIATTR_KPARAM_INFO
	.align		4
.L_352:
        /*004c*/ 	.byte	0x04, 0x17
        /*004e*/ 	.short	(.L_354 - .L_353)
.L_353:
        /*0050*/ 	.word	0x00000000
        /*0054*/ 	.short	0x0008
        /*0056*/ 	.short	0x0030
        /*0058*/ 	.byte	0x00, 0xf0, 0x21, 0x00


	//----- nvinfo : EIATTR_KPARAM_INFO
	.align		4
.L_354:
        /*005c*/ 	.byte	0x04, 0x17
        /*005e*/ 	.short	(.L_356 - .L_355)
.L_355:
        /*0060*/ 	.word	0x00000000
        /*0064*/ 	.short	0x0007
        /*0066*/ 	.short	0x0028
        /*0068*/ 	.byte	0x00, 0xf0, 0x11, 0x00


	//----- nvinfo : EIATTR_KPARAM_INFO
	.align		4
.L_356:
        /*006c*/ 	.byte	0x04, 0x17
        /*006e*/ 	.short	(.L_358 - .L_357)
.L_357:
        /*0070*/ 	.word	0x00000000
        /*0074*/ 	.short	0x0006
        /*0076*/ 	.short	0x0024
        /*0078*/ 	.byte	0x00, 0xf0, 0x11, 0x00


	//----- nvinfo : EIATTR_KPARAM_INFO
	.align		4
.L_358:
        /*007c*/ 	.byte	0x04, 0x17
        /*007e*/ 	.short	(.L_360 - .L_359)
.L_359:
        /*0080*/ 	.word	0x00000000
        /*0084*/ 	.short	0x0005
        /*0086*/ 	.short	0x0020
        /*0088*/ 	.byte	0x00, 0xf0, 0x11, 0x00


	//----- nvinfo : EIATTR_KPARAM_INFO
	.align		4
.L_360:
        /*008c*/ 	.byte	0x04, 0x17
        /*008e*/ 	.short	(.L_362 - .L_361)
.L_361:
        /*0090*/ 	.word	0x00000000
        /*0094*/ 	.short	0x0004
        /*0096*/ 	.short	0x001c
        /*0098*/ 	.byte	0x00, 0xf0, 0x11, 0x00


	//----- nvinfo : EIATTR_KPARAM_INFO
	.align		4
.L_362:
        /*009c*/ 	.byte	0x04, 0x17
        /*009e*/ 	.short	(.L_364 - .L_363)
.L_363:
        /*00a0*/ 	.word	0x00000000
        /*00a4*/ 	.short	0x0003
        /*00a6*/ 	.short	0x0018
        /*00a8*/ 	.byte	0x00, 0xf0, 0x11, 0x00


	//----- nvinfo : EIATTR_KPARAM_INFO
	.align		4
.L_364:
        /*00ac*/ 	.byte	0x04, 0x17
        /*00ae*/ 	.short	(.L_366 - .L_365)
.L_365:
        /*00b0*/ 	.word	0x00000000
        /*00b4*/ 	.short	0x0002
        /*00b6*/ 	.short	0x0010
        /*00b8*/ 	.byte	0x00, 0xf0, 0x21, 0x00


	//----- nvinfo : EIATTR_KPARAM_INFO
	.align		4
.L_366:
        /*00bc*/ 	.byte	0x04, 0x17
        /*00be*/ 	.short	(.L_368 - .L_367)
.L_367:
        /*00c0*/ 	.word	0x00000000
        /*00c4*/ 	.short	0x0001
        /*00c6*/ 	.short	0x0008
        /*00c8*/ 	.byte	0x00, 0xf0, 0x21, 0x00


	//----- nvinfo : EIATTR_KPARAM_INFO
	.align		4
.L_368:
        /*00cc*/ 	.byte	0x04, 0x17
        /*00ce*/ 	.short	(.L_370 - .L_369)
.L_369:
        /*00d0*/ 	.word	0x00000000
        /*00d4*/ 	.short	0x0000
        /*00d6*/ 	.short	0x0000
        /*00d8*/ 	.byte	0x00, 0xf0, 0x21, 0x00


	//----- nvinfo : EIATTR_MAXREG_COUNT
	.align		4
.L_370:
        /*00dc*/ 	.byte	0x03, 0x1b
        /*00de*/ 	.short	0x00ff


	//----- nvinfo : EIATTR_NUM_BARRIERS
	.align		4
        /*00e0*/ 	.byte	0x02, 0x4c
        /*00e2*/ 	.byte	0x01
	.zero		1


	//----- nvinfo : EIATTR_MERCURY_ISA_VERSION
	.align		4
        /*00e4*/ 	.byte	0x03, 0x5f
        /*00e6*/ 	.short	0x0000


	//----- nvinfo : EIATTR_COOP_GROUP_MASK_REGIDS
	.align		4
        /*00e8*/ 	.byte	0x04, 0x29
        /*00ea*/ 	.short	(.L_372 - .L_371)


	//   ....[0]....
.L_371:
        /*00ec*/ 	.word	0xffffffff


	//   ....[1]....
        /*00f0*/ 	.word	0xffffffff


	//   ....[2]....
        /*00f4*/ 	.word	0xffffffff


	//   ....[3]....
        /*00f8*/ 	.word	0xffffffff


	//   ....[4]....
        /*00fc*/ 	.word	0xffffffff


	//   ....[5]....
        /*0100*/ 	.word	0xffffffff


	//   ....[6]....
        /*0104*/ 	.word	0xffffffff


	//   ....[7]....
        /*0108*/ 	.word	0xffffffff


	//   ....[8]....
        /*010c*/ 	.word	0xffffffff


	//   ....[9]....
        /*0110*/ 	.word	0xffffffff


	//----- nvinfo : EIATTR_COOP_GROUP_INSTR_OFFSETS
	.align		4
.L_372:
        /*0114*/ 	.byte	0x04, 0x28
        /*0116*/ 	.short	(.L_374 - .L_373)


	//   ....[0]....
.L_373:
        /*0118*/ 	.word	0x000003a0


	//   ....[1]....
        /*011c*/ 	.word	0x000003d0


	//   ....[2]....
        /*0120*/ 	.word	0x000003f0


	//   ....[3]....
        /*0124*/ 	.word	0x00000410


	//   ....[4]....
        /*0128*/ 	.word	0x00000430


	//   ....[5]....
        /*012c*/ 	.word	0x00000520


	//   ....[6]....
        /*0130*/ 	.word	0x00000550


	//   ....[7]....
        /*0134*/ 	.word	0x00000570


	//   ....[8]....
        /*0138*/ 	.word	0x00000590


	//   ....[9]....
        /*013c*/ 	.word	0x000005b0


	//----- nvinfo : EIATTR_EXIT_INSTR_OFFSETS
	.align		4
.L_374:
        /*0140*/ 	.byte	0x04, 0x1c
        /*0142*/ 	.short	(.L_376 - .L_375)


	//   ....[0]....
.L_375:
        /*0144*/ 	.word	0x00000030


	//   ....[1]....
        /*0148*/ 	.word	0x00000750


	//----- nvinfo : EIATTR_CTAIDZ_USED
	.align		4
.L_376:
        /*014c*/ 	.byte	0x01, 0x04
	.zero		2


	//----- nvinfo : EIATTR_CRS_STACK_SIZE
	.align		4
        /*0150*/ 	.byte	0x04, 0x1e
        /*0152*/ 	.short	(.L_378 - .L_377)
.L_377:
        /*0154*/ 	.word	0x00000000
.L_378:


//--------------------- .nv.info._ZN17fastertransformer25softmax_COL32_LE32_varlenI6__halfEEvPaPKaPKT_iiiifPKfS9_ii --------------------------
	.section	.nv.info._ZN17fastertransformer25softmax_COL32_LE32_varlenI6__halfEEvPaPKaPKT_iiiifPKfS9_ii,"",@"SHT_CUDA_INFO"
	.sectionflags	@""
	.align	4


	//----- nvinfo : EIATTR_CUDA_API_VERSION
	.align		4
        /*0000*/ 	.byte	0x04, 0x37
        /*0002*/ 	.short	(.L_380 - .L_379)
.L_379:
        /*0004*/ 	.word	0x00000082


	//----- nvinfo : EIATTR_SW2861232_WAR
	.align		4
.L_380:
        /*0008*/ 	.byte	0x01, 0x35
	.zero		2


	//----- nvinfo : EIATTR_PARAM_CBANK
	.align		4
        /*000c*/ 	.byte	0x04, 0x0a
        /*000e*/ 	.short	(.L_382 - .L_381)
	.align		4
.L_381:
        /*0010*/ 	.word	index@(.nv.constant0._ZN17fastertransformer25softmax_COL32_LE32_varlenI6__halfEEvPaPKaPKT_iiiifPKfS9_ii)
        /*0014*/ 	.short	0x0160
        /*0016*/ 	.short	0x0048


	//----- nvinfo : EIATTR_CBANK_PARAM_SIZE
	.align		4
.L_382:
        /*0018*/ 	.byte	0x03, 0x19
        /*001a*/ 	.short	0x0048


	//----- nvinfo : EIATTR_KPARAM_INFO
	.align		4
        /*001c*/ 	.byte	0x04, 0x17
        /*001e*/ 	.short	(.L_384 - .L_383)
.L_383:
        /*0020*/ 	.word	0x00000000
        /*0024*/ 	.short	0x000b
        /*0026*/ 	.short	0x0044
        /*0028*/ 	.byte	0x00, 0xf0, 0x11, 0x00


	//----- nvinfo : EIATTR_KPARAM_INFO
	.align		4
.L_384:
        /*002c*/ 	.byte	0x04, 0x17
        /*002e*/ 	.short	(.L_386 - .L_385)
.L_385:
        /*0030*/ 	.word	0x00000000
        /*0034*/ 	.short	0x000a
        /*0036*/ 	.short	0x0040
        /*0038*/ 	.byte	0x00, 0xf0, 0x11, 0x00


	//----- nvinfo : EIATTR_KPARAM_INFO
	.align		4
.L_386:
        /*003c*/ 	.byte	0x04, 0x17
        /*003e*/ 	.short	(.L_388 - .L_387)
.L_387:
        /*0040*/ 	.word	0x00000000
        /*0044*/ 	.short	0x0009
        /*0046*/ 	.short	0x0038
        /*0048*/ 	.byte	0x00, 0xf0, 0x21, 0x00


	//----- nvinfo : EIATTR_KPARAM_INFO
	.align		4
.L_388:
        /*004c*/ 	.byte	0x04, 0x17
        /*004e*/ 	.short	(.L_390 - .L_389)
.L_389:
        /*0050*/ 	.word	0x00000000
        /*0054*/ 	.short	0x0008
        /*0056*/ 	.short	0x0030
        /*0058*/ 	.byte	0x00, 0xf0, 0x21, 0x00


	//----- nvinfo : EIATTR_KPARAM_INFO
	.align		4
.L_390:
        /*005c*/ 	.byte	0x04, 0x17
        /*005e*/ 	.short	(.L_392 - .L_391)
.L_391:
        /*0060*/ 	.word	0x00000000
        /*0064*/ 	.short	0x0007
        /*0066*/ 	.short	0x0028
        /*0068*/ 	.byte	0x00, 0xf0, 0x11, 0x00


	//----- nvinfo : EIATTR_KPARAM_INFO
	.align		4
.L_392:
        /*006c*/ 	.byte	0x04, 0x17
        /*006e*/ 	.short	(.L_394 - .L_393)
.L_393:
        /*0070*/ 	.word	0x00000000
        /*0074*/ 	.short	0x0006
        /*0076*/ 	.short	0x0024
        /*0078*/ 	.byte	0x00, 0xf0, 0x11, 0x00


	//----- nvinfo : EIATTR_KPARAM_INFO
	.align		4
.L_394:
        /*007c*/ 	.byte	0x04, 0x17
        /*007e*/ 	.short	(.L_396 - .L_395)
.L_395:
        /*0080*/ 	.word	0x00000000
        /*0084*/ 	.short	0x0005
        /*0086*/ 	.short	0x0020
        /*0088*/ 	.byte	0x00, 0xf0, 0x11, 0x00


	//----- nvinfo : EIATTR_KPARAM_INFO
	.align		4
.L_396:
        /*008c*/ 	.byte	0x04, 0x17
        /*008e*/ 	.short	(.L_398 - .L_397)
.L_397:
        /*0090*/ 	.word	0x00000000
        /*0094*/ 	.short	0x0004
        /*0096*/ 	.short	0x001c
        /*0098*/ 	.byte	0x00, 0xf0, 0x11, 0x00


	//----- nvinfo : EIATTR_KPARAM_INFO
	.align		4
.L_398:
        /*009c*/ 	.byte	0x04, 0x17
        /*009e*/ 	.short	(.L_400 - .L_399)
.L_399:
        /*00a0*/ 	.word	0x00000000
        /*00a4*/ 	.short	0x0003
        /*00a6*/ 	.short	0x0018
        /*00a8*/ 	.byte	0x00, 0xf0, 0x11, 0x00


	//----- nvinfo : EIATTR_KPARAM_INFO
	.align		4
.L_400:
        /*00ac*/ 	.byte	0x04, 0x17
        /*00ae*/ 	.short	(.L_402 - .L_401)
.L_401:
        /*00b0*/ 	.word	0x00000000
        /*00b4*/ 	.short	0x0002
        /*00b6*/ 	.short	0x0010
        /*00b8*/ 	.byte	0x00, 0xf0, 0x21, 0x00


	//----- nvinfo : EIATTR_KPARAM_INFO
	.align		4
.L_402:
        /*00bc*/ 	.byte	0x04, 0x17
        /*00be*/ 	.short	(.L_404 - .L_403)
.L_403:
        /*00c0*/ 	.word	0x00000000
        /*00c4*/ 	.short	0x0001
        /*00c6*/ 	.short	0x0008
        /*00c8*/ 	.byte	0x00, 0xf0, 0x21, 0x00


	//----- nvinfo : EIATTR_KPARAM_INFO
	.align		4
.L_404:
        /*00cc*/ 	.byte	0x04, 0x17
        /*00ce*/ 	.short	(.L_406 - .L_405)
.L_405:
        /*00d0*/ 	.word	0x00000000
        /*00d4*/ 	.short	0x0000
        /*00d6*/ 	.short	0x0000
        /*00d8*/ 	.byte	0x00, 0xf0, 0x21, 0x00


	//----- nvinfo : EIATTR_MAXREG_COUNT
	.align		4
.L_406:
        /*00dc*/ 	.byte	0x03, 0x1b
        /*00de*/ 	.short	0x00ff


	//----- nvinfo : EIATTR_NUM_BARRIERS
	.align		4
        /*00e0*/ 	.byte	0x02, 0x4c
        /*00e2*/ 	.byte	0x01
	.zero		1


	//----- nvinfo : EIATTR_MERCURY_ISA_VERSION
	.align		4
        /*00e4*/ 	.byte	0x03, 0x5f
        /*00e6*/ 	.short	0x0000


	//----- nvinfo : EIATTR_COOP_GROUP_MASK_REGIDS
	.align		4
        /*00e8*/ 	.byte	0x04, 0x29
        /*00ea*/ 	.short	(.L_408 - .L_407)


	//   ....[0]....
.L_407:
        /*00ec*/ 	.word	0xffffffff


	//   ....[1]....
        /*00f0*/ 	.word	0xffffffff


	//   ....[2]....
        /*00f4*/ 	.word	0xffffffff


	//   ....[3]....
        /*00f8*/ 	.word	0xffffffff


	//   ....[4]....
        /*00fc*/ 	.word	0xffffffff


	//   ....[5]....
        /*0100*/ 	.word	0xffffffff


	//   ....[6]....
        /*0104*/ 	.word	0xffffffff


	//   ....[7]....
        /*0108*/ 	.word	0xffffffff


	//   ....[8]....
        /*010c*/ 	.word	0xffffffff


	//   ....[9]....
        /*0110*/ 	.word	0xffffffff


	//   ....[10]....
        /*0114*/ 	.word	0xffffffff


	//   ....[11]....
        /*0118*/ 	.word	0xffffffff


	//   ....[12]....
        /*011c*/ 	.word	0xffffffff


	//   ....[13]....
        /*0120*/ 	.word	0xffffffff


	//   ....[14]....
        /*0124*/ 	.word	0xffffffff


	//   ....[15]....
        /*0128*/ 	.word	0xffffffff


	//   ....[16]....
        /*012c*/ 	.word	0xffffffff


	//   ....[17]....
        /*0130*/ 	.word	0xffffffff


	//   ....[18]....
        /*0134*/ 	.word	0xffffffff


	//   ....[19]....
        /*0138*/ 	.word	0xffffffff


	//----- nvinfo : EIATTR_COOP_GROUP_INSTR_OFFSETS
	.align		4
.L_408:
        /*013c*/ 	.byte	0x04, 0x28
        /*013e*/ 	.short	(.L_410 - .L_409)


	//   ....[0]....
.L_409:
        /*0140*/ 	.word	0x000003c0


	//   ....[1]....
        /*0144*/ 	.word	0x000003e0


	//   ....[2]....
        /*0148*/ 	.word	0x00000400


	//   ....[3]....
        /*014c*/ 	.word	0x00000420


	//   ....[4]....
        /*0150*/ 	.word	0x00000450


	//   ....[5]....
        /*0154*/ 	.word	0x00000500


	//   ....[6]....
        /*0158*/ 	.word	0x00000550


	//   ....[7]....
        /*015c*/ 	.word	0x00000580


	//   ....[8]....
        /*0160*/ 	.word	0x000005a0


	//   ....[9]....
        /*0164*/ 	.word	0x000005c0


	//   ....[10]....
        /*0168*/ 	.word	0x00000610


	//   ....[11]....
        /*016c*/ 	.word	0x00000630


	//   ....[12]....
        /*0170*/ 	.word	0x00000650


	//   ....[13]....
        /*0174*/ 	.word	0x00000670


	//   ....[14]....
        /*0178*/ 	.word	0x00000690


	//   ....[15]....
        /*017c*/ 	.word	0x000006c0


	//   ....[16]....
        /*0180*/ 	.word	0x000006e0


	//   ....[17]....
        /*0184*/ 	.word	0x00000700


	//   ....[18]....
        /*0188*/ 	.word	0x00000720


	//   ....[19]....
        /*018c*/ 	.word	0x00000740


	//----- nvinfo : EIATTR_EXIT_INSTR_OFFSETS
	.align		4
.L_410:
        /*0190*/ 	.byte	0x04, 0x1c
        /*0192*/ 	.short	(.L_412 - .L_411)


	//   ....[0]....
.L_411:
        /*0194*/ 	.word	0x00000030


	//   ....[1]....
        /*0198*/ 	.word	0x000008b0


	//----- nvinfo : EIATTR_CTAIDZ_USED
	.align		4
.L_412:
        /*019c*/ 	.byte	0x01, 0x04
	.zero		2


	//----- nvinfo : EIATTR_CRS_STACK_SIZE
	.align		4
        /*01a0*/ 	.byte	0x04, 0x1e
        /*01a2*/ 	.short	(.L_414 - .L_413)
.L_413:
        /*01a4*/ 	.word	0x00000000
.L_414:


//--------------------- .nv.info._ZN17fastertransformer31softmax_COL32_perElement_varlenIfEEvPaPKaPKT_iiiifPKfS8_ii --------------------------
	.section	.nv.info._ZN17fastertransformer31softmax_COL32_perElement_varlenIfEEvPaPKaPKT_iiiifPKfS8_ii,"",@"SHT_CUDA_INFO"
	.sectionflags	@""
	.align	4


	//----- nvinfo : EIATTR_CUDA_API_VERSION
	.align		4
        /*0000*/ 	.byte	0x04, 0x37
        /*0002*/ 	.short	(.L_416 - .L_415)
.L_415:
        /*0004*/ 	.word	0x00000082


	//----- nvinfo : EIATTR_SW2861232_WAR
	.align		4
.L_416:
        /*0008*/ 	.byte	0x01, 0x35
	.zero		2


	//----- nvinfo : EIATTR_PARAM_CBANK
	.align		4
        /*000c*/ 	.byte	0x04, 0x0a
        /*000e*/ 	.short	(.L_418 - .L_417)
	.align		4
.L_417:
        /*0010*/ 	.word	index@(.nv.constant0._ZN17fastertransformer31softmax_COL32_perElement_varlenIfEEvPaPKaPKT_iiiifPKfS8_ii)
        /*0014*/ 	.short	0x0160
        /*0016*/ 	.short	0x0048


	//----- nvinfo : EIATTR_CBANK_PARAM_SIZE
	.align		4
.L_418:
        /*0018*/ 	.byte	0x03, 0x19
        /*001a*/ 	.short	0x0048


	//----- nvinfo : EIATTR_KPARAM_INFO
	.align		4
        /*001c*/ 	.byte	0x04, 0x17
        /*001e*/ 	.short	(.L_420 - .L_419)
.L_419:
        /*0020*/ 	.word	0x00000000
        /*0024*/ 	.short	0x000b
        /*0026*/ 	.short	0x0044
        /*0028*/ 	.byte	0x00, 0xf0, 0x11, 0x00


	//----- nvinfo : EIATTR_KPARAM_INFO
	.align		4
.L_420:
        /*002c*/ 	.byte	0x04, 0x17
        /*002e*/ 	.short	(.L_422 - .L_421)
.L_421:
        /*0030*/ 	.word	0x00000000
        /*0034*/ 	.short	0x000a
        /*0036*/ 	.short	0x0040
        /*0038*/ 	.byte	0x00, 0xf0, 0x11, 0x00


	//----- nvinfo : EIATTR_KPARAM_INFO
	.align		4
.L_422:
        /*003c*/ 	.byte	0x04, 0x17
        /*003e*/ 	.short	(.L_424 - .L_423)
.L_423:
        /*0040*/ 	.word	0x00000000
        /*0044*/ 	.short	0x0009
        /*0046*/ 	.short	0x0038
        /*0048*/ 	.byte	0x00, 0xf0, 0x21, 0x00


	//----- nvinfo : EIATTR_KPARAM_INFO
	.align		4
.L_424:
        /*004c*/ 	.byte	0x04, 0x17
        /*004e*/ 	.short	(.L_426 - .L_425)
.L_425:
        /*0050*/ 	.word	0x00000000
        /*0054*/ 	.short	0x0008
        /*0056*/ 	.short	0x0030
        /*0058*/ 	.byte	0x00, 0xf0, 0x21, 0x00


	//----- nvinfo : EIATTR_KPARAM_INFO
	.align		4
.L_426:
        /*005c*/ 	.byte	0x04, 0x17
        /*005e*/ 	.short	(.L_428 - .L_427)
.L_427:
        /*0060*/ 	.word	0x00000000
        /*0064*/ 	.short	0x0007
        /*0066*/ 	.short	0x0028
        /*0068*/ 	.byte	0x00, 0xf0, 0x11, 0x00


	//----- nvinfo : EIATTR_KPARAM_INFO
	.align		4
.L_428:
        /*006c*/ 	.byte	0x04, 0x17
        /*006e*/ 	.short	(.L_430 - .L_429)
.L_429:
        /*0070*/ 	.word	0x00000000
        /*0074*/ 	.short	0x0006
        /*0076*/ 	.short	0x0024
        /*0078*/ 	.byte	0x00, 0xf0, 0x11, 0x00


	//----- nvinfo : EIATTR_KPARAM_INFO
	.align		4
.L_430:
        /*007c*/ 	.byte	0x04, 0x17
        /*007e*/ 	.short	(.L_432 - .L_431)
.L_431:
        /*0080*/ 	.word	0x00000000
        /*0084*/ 	.short	0x0005
        /*0086*/ 	.short	0x0020
        /*0088*/ 	.byte	0x00, 0xf0, 0x11, 0x00


	//----- nvinfo : EIATTR_KPARAM_INFO
	.align		4
.L_432:
        /*008c*/ 	.byte	0x04, 0x17
        /*008e*/ 	.short	(.L_434 - .L_433)
.L_433:
        /*0090*/ 	.word	0x00000000
        /*0094*/ 	.short	0x0004
        /*0096*/ 	.short	0x001c
        /*0098*/ 	.byte	0x00, 0xf0, 0x11, 0x00


	//----- nvinfo : EIATTR_KPARAM_INFO
	.align		4
.L_434:
        /*009c*/ 	.byte	0x04, 0x17
        /*009e*/ 	.short	(.L_436 - .L_435)
.L_435:
        /*00a0*/ 	.word	0x00000000
        /*00a4*/ 	.short	0x0003
        /*00a6*/ 	.short	0x0018
        /*00a8*/ 	.byte	0x00, 0xf0, 0x11, 0x00


	//----- nvinfo : EIATTR_KPARAM_INFO
	.align		4
.L_436:
        /*00ac*/ 	.byte	0x04, 0x17
        /*00ae*/ 	.short	(.L_438 - .L_437)
.L_437:
        /*00b0*/ 	.word	0x00000000
        /*00b4*/ 	.short	0x0002
        /*00b6*/ 	.short	0x0010
        /*00b8*/ 	.byte	0x00, 0xf0, 0x21, 0x00


	//----- nvinfo : EIATTR_KPARAM_INFO
	.align		4
.L_438:
        /*00bc*/ 	.byte	0x04, 0x17
        /*00be*/ 	.short	(.L_440 - .L_439)
.L_439:
        /*00c0*/ 	.word	0x00000000
        /*00c4*/ 	.short	0x0001
        /*00c6*/ 	.short	0x0008
        /*00c8*/ 	.byte	0x00, 0xf0, 0x21, 0x00


	//----- nvinfo : EIATTR_KPARAM_INFO
	.align		4
.L_440:
        /*00cc*/ 	.byte	0x04, 0x17
        /*00ce*/ 	.short	(.L_442 - .L_441)
.L_441:
        /*00d0*/ 	.word	0x00000000
        /*00d4*/ 	.short	0x0000
        /*00d6*/ 	.short	0x0000
        /*00d8*/ 	.byte	0x00, 0xf0, 0x21, 0x00


	//----- nvinfo : EIATTR_MAXREG_COUNT
	.align		4
.L_442:
        /*00dc*/ 	.byte	0x03, 0x1b
        /*00de*/ 	.short	0x00ff


	//----- nvinfo : EIATTR_NUM_BARRIERS
	.align		4
        /*00e0*/ 	.byte	0x02, 0x4c
        /*00e2*/ 	.byte	0x01
	.zero		1


	//----- nvinfo : EIATTR_MERCURY_ISA_VERSION
	.align		4
        /*00e4*/ 	.byte	0x03, 0x5f
        /*00e6*/ 	.short	0x0000


	//----- nvinfo : EIATTR_COOP_GROUP_MASK_REGIDS
	.align		4
        /*00e8*/ 	.byte	0x04, 0x29
        /*00ea*/ 	.short	(.L_444 - .L_443)


	//   ....[0]....
.L_443:
        /*00ec*/ 	.word	0xffffffff


	//   ....[1]....
        /*00f0*/ 	.word	0xffffffff


	//   ....[2]....
        /*00f4*/ 	.word	0xffffffff


	//   ....[3]....
        /*00f8*/ 	.word	0xffffffff


	//   ....[4]....
        /*00fc*/ 	.word	0xffffffff


	//   ....[5]....
        /*0100*/ 	.word	0xffffffff


	//   ....[6]....
        /*0104*/ 	.word	0xffffffff


	//   ....[7]....
        /*0108*/ 	.word	0xffffffff


	//   ....[8]....
        /*010c*/ 	.word	0xffffffff


	//   ....[9]....
        /*0110*/ 	.word	0xffffffff


	//   ....[10]....
        /*0114*/ 	.word	0xffffffff


	//   ....[11]....
        /*0118*/ 	.word	0xffffffff


	//   ....[12]....
        /*011c*/ 	.word	0xffffffff


	//   ....[13]....
        /*0120*/ 	.word	0xffffffff


	//   ....[14]....
        /*0124*/ 	.word	0xffffffff


	//   ....[15]....
        /*0128*/ 	.word	0xffffffff


	//   ....[16]....
        /*012c*/ 	.word	0xffffffff


	//   ....[17]....
        /*0130*/ 	.word	0xffffffff


	//   ....[18]....
        /*0134*/ 	.word	0xffffffff


	//   ....[19]....
        /*0138*/ 	.word	0xffffffff


	//   ....[20]....
        /*013c*/ 	.word	0xffffffff


	//   ....[21]....
        /*0140*/ 	.word	0xffffffff


	//   ....[22]....
        /*0144*/ 	.word	0xffffffff


	//   ....[23]....
        /*0148*/ 	.word	0xffffffff


	//   ....[24]....
        /*014c*/ 	.word	0xffffffff


	//   ....[25]....
        /*0150*/ 	.word	0xffffffff


	//   ....[26]....
        /*0154*/ 	.word	0xffffffff


	//   ....[27]....
        /*0158*/ 	.word	0xffffffff


	//   ....[28]....
        /*015c*/ 	.word	0xffffffff


	//   ....[29]....
        /*0160*/ 	.word	0xffffffff


	//----- nvinfo : EIATTR_COOP_GROUP_INSTR_OFFSETS
	.align		4
.L_444:
        /*0164*/ 	.byte	0x04, 0x28
        /*0166*/ 	.short	(.L_446 - .L_445)


	//   ....[0]....
.L_445:
        /*0168*/ 	.word	0x000003a0


	//   ....[1]....
        /*016c*/ 	.word	0x000003f0


	//   ....[2]....
        /*0170*/ 	.word	0x00000420


	//   ....[3]....
        /*0174*/ 	.word	0x00000440


	//   ....[4]....
        /*0178*/ 	.word	0x00000460


	//   ....[5]....
        /*017c*/ 	.word	0x000004b0


	//   ....[6]....
        /*0180*/ 	.word	0x000004d0


	//   ....[7]....
        /*0184*/ 	.word	0x000004f0


	//   ....[8]....
        /*0188*/ 	.word	0x00000510


	//   ....[9]....
        /*018c*/ 	.word	0x00000530


	//   ....[10]....
        /*0190*/ 	.word	0x00000560


	//   ....[11]....
        /*0194*/ 	.word	0x00000580


	//   ....[12]....
        /*0198*/ 	.word	0x000005a0


	//   ....[13]....
        /*019c*/ 	.word	0x000005c0


	//   ....[14]....
        /*01a0*/ 	.word	0x000005e0


	//   ....[15]....
        /*01a4*/ 	.word	0x00000690


	//   ....[16]....
        /*01a8*/ 	.word	0x000006f0


	//   ....[17]....
        /*01ac*/ 	.word	0x00000710


	//   ....[18]....
        /*01b0*/ 	.word	0x00000730


	//   ....[19]....
        /*01b4*/ 	.word	0x00000750


	//   ....[20]....
        /*01b8*/ 	.word	0x000007a0


	//   ....[21]....
        /*01bc*/ 	.word	0x000007c0


	//   ....[22]....
        /*01c0*/ 	.word	0x000007e0


	//   ....[23]....
        /*01c4*/ 	.word	0x00000800


	//   ....[24]....
        /*01c8*/ 	.word	0x00000820


	//   ....[25]....
        /*01cc*/ 	.word	0x00000850


	//   ....[26]....
        /*01d0*/ 	.word	0x00000870


	//   ....[27]....
        /*01d4*/ 	.word	0x00000890


	//   ....[28]....
        /*01d8*/ 	.word	0x000008b0


	//   ....[29]....
        /*01dc*/ 	.word	0x000008d0


	//----- nvinfo : EIATTR_EXIT_INSTR_OFFSETS
	.align		4
.L_446:
        /*01e0*/ 	.byte	0x04, 0x1c
        /*01e2*/ 	.short	(.L_448 - .L_447)


	//   ....[0]....
.L_447:
        /*01e4*/ 	.word	0x00000030


	//   ....[1]....
        /*01e8*/ 	.word	0x00000a40


	//----- nvinfo : EIATTR_CTAIDZ_USED
	.align		4
.L_448:
        /*01ec*/ 	.byte	0x01, 0x04
	.zero		2


	//----- nvinfo : EIATTR_CRS_STACK_SIZE
	.align		4
        /*01f0*/ 	.byte	0x04, 0x1e
        /*01f2*/ 	.short	(.L_450 - .L_449)
.L_449:
        /*01f4*/ 	.word	0x00000000
.L_450:


//--------------------- .nv.info._ZN17fastertransformer20softmax_COL32_varlenIfEEvPaPKaPKT_iiiifPKfS8_ii --------------------------
	.section	.nv.info._ZN17fastertransformer20softmax_COL32_varlenIfEEvPaPKaPKT_iiiifPKfS8_ii,"",@"SHT_CUDA_INFO"
	.sectionflags	@""
	.align	4


	//----- nvinfo : EIATTR_CUDA_API_VERSION
	.align		4
        /*0000*/ 	.byte	0x04, 0x37
        /*0002*/ 	.short	(.L_452 - .L_451)
.L_451:
        /*0004*/ 	.word	0x00000082


	//----- nvinfo : EIATTR_SW2861232_WAR
	.align		4
.L_452:
        /*0008*/ 	.byte	0x01, 0x35
	.zero		2


	//----- nvinfo : EIATTR_PARAM_CBANK
	.align		4
        /*000c*/ 	.byte	0x04, 0x0a
        /*000e*/ 	.short	(.L_454 - .L_453)
	.align		4
.L_453:
        /*0010*/ 	.word	index@(.nv.constant0._ZN17fastertransformer20softmax_COL32_varlenIfEEvPaPKaPKT_iiiifPKfS8_ii)
        /*0014*/ 	.short	0x0160
        /*0016*/ 	.short	0x0048


	//----- nvinfo : EIATTR_CBANK_PARAM_SIZE
	.align		4
.L_454:
        /*0018*/ 	.byte	0x03, 0x19
        /*001a*/ 	.short	0x0048


	//----- nvinfo : EIATTR_KPARAM_INFO
	.align		4
        /*001c*/ 	.byte	0x04, 0x17
        /*001e*/ 	.short	(.L_456 - .L_455)
.L_455:
        /*0020*/ 	.word	0x00000000
        /*0024*/ 	.short	0x000b
        /*0026*/ 	.short	0x0044
        /*0028*/ 	.byte	0x00, 0xf0, 0x11, 0x00


	//----- nvinfo : EIATTR_KPARAM_INFO
	.align		4
.L_456:
        /*002c*/ 	.byte	0x04, 0x17
        /*002e*/ 	.short	(.L_458 - .L_457)
.L_457:
        /*0030*/ 	.word	0x00000000
        /*0034*/ 	.short	0x000a
        /*0036*/ 	.short	0x0040
        /*0038*/ 	.byte	0x00, 0xf0, 0x11, 0x00


	//----- nvinfo : EIATTR_KPARAM_INFO
	.align		4
.L_458:
        /*003c*/ 	.byte	0x04, 0x17
        /*003e*/ 	.short	(.L_460 - .L_459)
.L_459:
        /*0040*/ 	.word	0x00000000
        /*0044*/ 	.short	0x0009
        /*0046*/ 	.short	0x0038
        /*0048*/ 	.byte	0x00, 0xf0, 0x21, 0x00


	//----- nvinfo : EIATTR_KPARAM_INFO
	.align		4
.L_460:
        /*004c*/ 	.byte	0x04, 0x17
        /*004e*/ 	.short	(.L_462 - .L_461)
.L_461:
        /*0050*/ 	.word	0x00000000
        /*0054*/ 	.short	0x0008
        /*0056*/ 	.short	0x0030
        /*0058*/ 	.byte	0x00, 0xf0, 0x21, 0x00


	//----- nvinfo : EIATTR_KPARAM_INFO
	.align		4
.L_462:
        /*005c*/ 	.byte	0x04, 0x17
        /*005e*/ 	.short	(.L_464 - .L_463)
.L_463:
        /*0060*/ 	.word	0x00000000
        /*0064*/ 	.short	0x0007
        /*0066*/ 	.short	0x0028
        /*0068*/ 	.byte	0x00, 0xf0, 0x11, 0x00


	//----- nvinfo : EIATTR_KPARAM_INFO
	.align		4
.L_464:
        /*006c*/ 	.byte	0x04, 0x17
        /*006e*/ 	.short	(.L_466 - .L_465)
.L_465:
        /*0070*/ 	.word	0x00000000
        /*0074*/ 	.short	0x0006
        /*0076*/ 	.short	0x0024
        /*0078*/ 	.byte	0x00, 0xf0, 0x11, 0x00


	//----- nvinfo : EIATTR_KPARAM_INFO
	.align		4
.L_466:
        /*007c*/ 	.byte	0x04, 0x17
        /*007e*/ 	.short	(.L_468 - .L_467)
.L_467:
        /*0080*/ 	.word	0x00000000
        /*0084*/ 	.short	0x0005
        /*0086*/ 	.short	0x0020
        /*0088*/ 	.byte	0x00, 0xf0, 0x11, 0x00


	//----- nvinfo : EIATTR_KPARAM_INFO
	.align		4
.L_468:
        /*008c*/ 	.byte	0x04, 0x17
        /*008e*/ 	.short	(.L_470 - .L_469)
.L_469:
        /*0090*/ 	.word	0x00000000
        /*0094*/ 	.short	0x0004
        /*0096*/ 	.short	0x001c
        /*0098*/ 	.byte	0x00, 0xf0, 0x11, 0x00


	//----- nvinfo : EIATTR_KPARAM_INFO
	.align		4
.L_470:
        /*009c*/ 	.byte	0x04, 0x17
        /*009e*/ 	.short	(.L_472 - .L_471)
.L_471:
        /*00a0*/ 	.word	0x00000000
        /*00a4*/ 	.short	0x0003
        /*00a6*/ 	.short	0x0018
        /*00a8*/ 	.byte	0x00, 0xf0, 0x11, 0x00


	//----- nvinfo : EIATTR_KPARAM_INFO
	.align		4
.L_472:
        /*00ac*/ 	.byte	0x04, 0x17
        /*00ae*/ 	.short	(.L_474 - .L_473)
.L_473:
        /*00b0*/ 	.word	0x00000000
        /*00b4*/ 	.short	0x0002
        /*00b6*/ 	.short	0x0010
        /*00b8*/ 	.byte	0x00, 0xf0, 0x21, 0x00


	//----- nvinfo : EIATTR_KPARAM_INFO
	.align		4
.L_474:
        /*00bc*/ 	.byte	0x04, 0x17
        /*00be*/ 	.short	(.L_476 - .L_475)
.L_475:
        /*00c0*/ 	.word	0x00000000
        /*00c4*/ 	.short	0x0001
        /*00c6*/ 	.short	0x0008
        /*00c8*/ 	.byte	0x00, 0xf0, 0x21, 0x00


	//----- nvinfo : EIATTR_KPARAM_INFO
	.align		4
.L_476:
        /*00cc*/ 	.byte	0x04, 0x17
        /*00ce*/ 	.short	(.L_478 - .L_477)
.L_477:
        /*00d0*/ 	.word	0x00000000
        /*00d4*/ 	.short	0x0000
        /*00d6*/ 	.short	0x0000
        /*00d8*/ 	.byte	0x00, 0xf0, 0x21, 0x00


	//----- nvinfo : EIATTR_MAXREG_COUNT
	.align		4
.L_478:
        /*00dc*/ 	.byte	0x03, 0x1b
        /*00de*/ 	.short	0x00ff


	//----- nvinfo : EIATTR_NUM_BARRIERS
	.align		4
        /*00e0*/ 	.byte	0x02, 0x4c
        /*00e2*/ 	.byte	0x01
	.zero		1


	//----- nvinfo : EIATTR_MERCURY_ISA_VERSION
	.align		4
        /*00e4*/ 	.byte	0x03, 0x5f
        /*00e6*/ 	.short	0x0000


	//----- nvinfo : EIATTR_COOP_GROUP_MASK_REGIDS
	.align		4
        /*00e8*/ 	.byte	0x04, 0x29
        /*00ea*/ 	.short	(.L_480 - .L_479)


	//   ....[0]....
.L_479:
        /*00ec*/ 	.word	0xffffffff


	//   ....[1]....
        /*00f0*/ 	.word	0xffffffff


	//   ....[2]....
        /*00f4*/ 	.word	0xffffffff


	//   ....[3]....
        /*00f8*/ 	.word	0xffffffff


	//   ....[4]....
        /*00fc*/ 	.word	0xffffffff


	//   ....[5]....
        /*0100*/ 	.word	0xffffffff


	//   ....[6]....
        /*0104*/ 	.word	0xffffffff


	//   ....[7]....
        /*0108*/ 	.word	0xffffffff


	//   ....[8]....
        /*010c*/ 	.word	0xffffffff


	//   ....[9]....
        /*0110*/ 	.word	0xffffffff


	//   ....[10]....
        /*0114*/ 	.word	0xffffffff


	//   ....[11]....
        /*0118*/ 	.word	0xffffffff


	//   ....[12]....
        /*011c*/ 	.word	0xffffffff


	//   ....[13]....
        /*0120*/ 	.word	0xffffffff


	//   ....[14]....
        /*0124*/ 	.word	0xffffffff


	//   ....[15]....
        /*0128*/ 	.word	0xffffffff


	//   ....[16]....
        /*012c*/ 	.word	0xffffffff


	//   ....[17]....
        /*0130*/ 	.word	0xffffffff


	//   ....[18]....
        /*0134*/ 	.word	0xffffffff


	//   ....[19]....
        /*0138*/ 	.word	0xffffffff


	//   ....[20]....
        /*013c*/ 	.word	0xffffffff


	//   ....[21]....
        /*0140*/ 	.word	0xffffffff


	//   ....[22]....
        /*0144*/ 	.word	0xffffffff


	//   ....[23]....
        /*0148*/ 	.word	0xffffffff


	//   ....[24]....
        /*014c*/ 	.word	0xffffffff


	//   ....[25]....
        /*0150*/ 	.word	0xffffffff


	//   ....[26]....
        /*0154*/ 	.word	0xffffffff


	//   ....[27]....
        /*0158*/ 	.word	0xffffffff


	//   ....[28]....
        /*015c*/ 	.word	0xffffffff


	//   ....[29]....
        /*0160*/ 	.word	0xffffffff


	//----- nvinfo : EIATTR_COOP_GROUP_INSTR_OFFSETS
	.align		4
.L_480:
        /*0164*/ 	.byte	0x04, 0x28
        /*0166*/ 	.short	(.L_482 - .L_481)


	//   ....[0]....
.L_481:
        /*0168*/ 	.word	0x000004e0


	//   ....[1]....
        /*016c*/ 	.word	0x00000540


	//   ....[2]....
        /*0170*/ 	.word	0x00000560


	//   ....[3]....
        /*0174*/ 	.word	0x00000580


	//   ....[4]....
        /*0178*/ 	.word	0x000005a0


	//   ....[5]....
        /*017c*/ 	.word	0x000005f0


	//   ....[6]....
        /*0180*/ 	.word	0x00000610


	//   ....[7]....
        /*0184*/ 	.word	0x00000630


	//   ....[8]....
        /*0188*/ 	.word	0x00000650


	//   ....[9]....
        /*018c*/ 	.word	0x00000670


	//   ....[10]....
        /*0190*/ 	.word	0x000006a0


	//   ....[11]....
        /*0194*/ 	.word	0x000006c0


	//   ....[12]....
        /*0198*/ 	.word	0x000006e0


	//   ....[13]....
        /*019c*/ 	.word	0x00000700


	//   ....[14]....
        /*01a0*/ 	.word	0x00000720


	//   ....[15]....
        /*01a4*/ 	.word	0x000008d0


	//   ....[16]....
        /*01a8*/ 	.word	0x00000930


	//   ....[17]....
        /*01ac*/ 	.word	0x00000950


	//   ....[18]....
        /*01b0*/ 	.word	0x00000970


	//   ....[19]....
        /*01b4*/ 	.word	0x00000990


	//   ....[20]....
        /*01b8*/ 	.word	0x000009e0


	//   ....[21]....
        /*01bc*/ 	.word	0x00000a00


	//   ....[22]....
        /*01c0*/ 	.word	0x00000a20


	//   ....[23]....
        /*01c4*/ 	.word	0x00000a40


	//   ....[24]....
        /*01c8*/ 	.word	0x00000a60


	//   ....[25]....
        /*01cc*/ 	.word	0x00000a90


	//   ....[26]....
        /*01d0*/ 	.word	0x00000ab0


	//   ....[27]....
        /*01d4*/ 	.word	0x00000ad0


	//   ....[28]....
        /*01d8*/ 	.word	0x00000af0


	//   ....[29]....
        /*01dc*/ 	.word	0x00000b10


	//----- nvinfo : EIATTR_EXIT_INSTR_OFFSETS
	.align		4
.L_482:
        /*01e0*/ 	.byte	0x04, 0x1c
        /*01e2*/ 	.short	(.L_484 - .L_483)


	//   ....[0]....
.L_483:
        /*01e4*/ 	.word	0x00000030


	//   ....[1]....
        /*01e8*/ 	.word	0x00000db0


	//----- nvinfo : EIATTR_CTAIDZ_USED
	.align		4
.L_484:
        /*01ec*/ 	.byte	0x01, 0x04
	.zero		2


	//----- nvinfo : EIATTR_CRS_STACK_SIZE
	.align		4
        /*01f0*/ 	.byte	0x04, 0x1e
        /*01f2*/ 	.short	(.L_486 - .L_485)
.L_485:
        /*01f4*/ 	.word	0x00000000
.L_486:


//--------------------- .nv.info._ZN17fastertransformer25softmax_COL32_LE64_varlenIfEEvPaPKaPKT_iiiifPKfS8_ii --------------------------
	.section	.nv.info._ZN17fastertransformer25softmax_COL32_LE64_varlenIfEEvPaPKaPKT_iiiifPKfS8_ii,"",@"SHT_CUDA_INFO"
	.sectionflags	@""
	.align	4


	//----- nvinfo : EIATTR_CUDA_API_VERSION
	.align		4
        /*0000*/ 	.byte	0x04, 0x37
        /*0002*/ 	.short	(.L_488 - .L_487)
.L_487:
        /*0004*/ 	.word	0x00000082


	//----- nvinfo : EIATTR_SW2861232_WAR
	.align		4
.L_488:
        /*0008*/ 	.byte	0x01, 0x35
	.zero		2


	//----- nvinfo : EIATTR_PARAM_CBANK
	.align		4
        /*000c*/ 	.byte	0x04, 0x0a
        /*000e*/ 	.short	(.L_490 - .L_489)
	.align		4
.L_489:
        /*0010*/ 	.word	index@(.nv.constant0._ZN17fastertransformer25softmax_COL32_LE64_varlenIfEEvPaPKaPKT_iiiifPKfS8_ii)
        /*0014*/ 	.short	0x0160
        /*0016*/ 	.short	0x0048


	//----- nvinfo : EIATTR_CBANK_PARAM_SIZE
	.align		4
.L_490:
        /*0018*/ 	.byte	0x03, 0x19
        /*001a*/ 	.short	0x0048


	//----- nvinfo : EIATTR_KPARAM_INFO
	.align		4
        /*001c*/ 	.byte	0x04, 0x17
        /*001e*/ 	.short	(.L_492 - .L_491)
.L_491:
        /*0020*/ 	.word	0x00000000
        /*0024*/ 	.short	0x000b
        /*0026*/ 	.short	0x0044
        /*0028*/ 	.byte	0x00, 0xf0, 0x11, 0x00


	//----- nvinfo : EIATTR_KPARAM_INFO
	.align		4
.L_492:
        /*002c*/ 	.byte	0x04, 0x17
        /*002e*/ 	.short	(.L_494 - .L_493)
.L_493:
        /*0030*/ 	.word	0x00000000
        /*0034*/ 	.short	0x000a
        /*0036*/ 	.short	0x0040
        /*0038*/ 	.byte	0x00, 0xf0, 0x11, 0x00


	//----- nvinfo : EIATTR_KPARAM_INFO
	.align		4
.L_494:
        /*003c*/ 	.byte	0x04, 0x17
        /*003e*/ 	.short	(.L_496 - .L_495)
.L_495:
        /*0040*/ 	.word	0x00000000
        /*0044*/ 	.short	0x0009
        /*0046*/ 	.short	0x0038
        /*0048*/ 	.byte	0x00, 0xf0, 0x21, 0x00


	//----- nvinfo : EIATTR_KPARAM_INFO
	.align		4
.L_496:
        /*004c*/ 	.byte	0x04, 0x17
        /*004e*/ 	.short	(.L_498 - .L_497)
.L_497:
        /*0050*/ 	.word	0x00000000
        /*0054*/ 	.short	0x0008
        /*0056*/ 	.short	0x0030
        /*0058*/ 	.byte	0x00, 0xf0, 0x21, 0x00


	//----- nvinfo : EIATTR_KPARAM_INFO
	.align		4
.L_498:
        /*005c*/ 	.byte	0x04, 0x17
        /*005e*/ 	.short	(.L_500 - .L_499)
.L_499:
        /*0060*/ 	.word	0x00000000
        /*0064*/ 	.short	0x0007
        /*0066*/ 	.short	0x0028
        /*0068*/ 	.byte	0x00, 0xf0, 0x11, 0x00


	//----- nvinfo : EIATTR_KPARAM_INFO
	.align		4
.L_500:
        /*006c*/ 	.byte	0x04, 0x17
        /*006e*/ 	.short	(.L_502 - .L_501)
.L_501:
        /*0070*/ 	.word	0x00000000
        /*0074*/ 	.short	0x0006
        /*0076*/ 	.short	0x0024
        /*0078*/ 	.byte	0x00, 0xf0, 0x11, 0x00


	//----- nvinfo : EIATTR_KPARAM_INFO
	.align		4
.L_502:
        /*007c*/ 	.byte	0x04, 0x17
        /*007e*/ 	.short	(.L_504 - .L_503)
.L_503:
        /*0080*/ 	.word	0x00000000
        /*0084*/ 	.short	0x0005
        /*0086*/ 	.short	0x0020
        /*0088*/ 	.byte	0x00, 0xf0, 0x11, 0x00


	//----- nvinfo : EIATTR_KPARAM_INFO
	.align		4
.L_504:
        /*008c*/ 	.byte	0x04, 0x17
        /*008e*/ 	.short	(.L_506 - .L_505)
.L_505:
        /*0090*/ 	.word	0x00000000
        /*0094*/ 	.short	0x0004
        /*0096*/ 	.short	0x001c
        /*0098*/ 	.byte	0x00, 0xf0, 0x11, 0x00


	//----- nvinfo : EIATTR_KPARAM_INFO
	.align		4
.L_506:
        /*009c*/ 	.byte	0x04, 0x17
        /*009e*/ 	.short	(.L_508 - .L_507)
.L_507:
        /*00a0*/ 	.word	0x00000000
        /*00a4*/ 	.short	0x0003
        /*00a6*/ 	.short	0x0018
        /*00a8*/ 	.byte	0x00, 0xf0, 0x11, 0x00


	//----- nvinfo : EIATTR_KPARAM_INFO
	.align		4
.L_508:
        /*00ac*/ 	.byte	0x04, 0x17
        /*00ae*/ 	.short	(.L_510 - .L_509)
.L_509:
        /*00b0*/ 	.word	0x00000000
        /*00b4*/ 	.short	0x0002
        /*00b6*/ 	.short	0x0010
        /*00b8*/ 	.byte	0x00, 0xf0, 0x21, 0x00


	//----- nvinfo : EIATTR_KPARAM_INFO
	.align		4
.L_510:
        /*00bc*/ 	.byte	0x04, 0x17
        /*00be*/ 	.short	(.L_512 - .L_511)
.L_511:
        /*00c0*/ 	.word	0x00000000
        /*00c4*/ 	.short	0x0001
        /*00c6*/ 	.short	0x0008
        /*00c8*/ 	.byte	0x00, 0xf0, 0x21, 0x00


	//----- nvinfo : EIATTR_KPARAM_INFO
	.align		4
.L_512:
        /*00cc*/ 	.byte	0x04, 0x17
        /*00ce*/ 	.short	(.L_514 - .L_513)
.L_513:
        /*00d0*/ 	.word	0x00000000
        /*00d4*/ 	.short	0x0000
        /*00d6*/ 	.short	0x0000
        /*00d8*/ 	.byte	0x00, 0xf0, 0x21, 0x00


	//----- nvinfo : EIATTR_MAXREG_COUNT
	.align		4
.L_514:
        /*00dc*/ 	.byte	0x03, 0x1b
        /*00de*/ 	.short	0x00ff


	//----- nvinfo : EIATTR_NUM_BARRIERS
	.align		4
        /*00e0*/ 	.byte	0x02, 0x4c
        /*00e2*/ 	.byte	0x01
	.zero		1


	//----- nvinfo : EIATTR_MERCURY_ISA_VERSION
	.align		4
        /*00e4*/ 	.byte	0x03, 0x5f
        /*00e6*/ 	.short	0x0000


	//----- nvinfo : EIATTR_COOP_GROUP_MASK_REGIDS
	.align		4
        /*00e8*/ 	.byte	0x04, 0x29
        /*00ea*/ 	.short	(.L_516 - .L_515)


	//   ....[0]....
.L_515:
        /*00ec*/ 	.word	0xffffffff


	//   ....[1]....
        /*00f0*/ 	.word	0xffffffff


	//   ....[2]....
        /*00f4*/ 	.word	0xffffffff


	//   ....[3]....
        /*00f8*/ 	.word	0xffffffff


	//   ....[4]....
        /*00fc*/ 	.word	0xffffffff


	//   ....[5]....
        /*0100*/ 	.word	0xffffffff


	//   ....[6]....
        /*0104*/ 	.word	0xffffffff


	//   ....[7]....
        /*0108*/ 	.word	0xffffffff


	//   ....[8]....
        /*010c*/ 	.word	0xffffffff


	//   ....[9]....
        /*0110*/ 	.word	0xffffffff


	//----- nvinfo : EIATTR_COOP_GROUP_INSTR_OFFSETS
	.align		4
.L_516:
        /*0114*/ 	.byte	0x04, 0x28
        /*0116*/ 	.short	(.L_518 - .L_517)


	//   ....[0]....
.L_517:
        /*0118*/ 	.word	0x00000380


	//   ....[1]....
        /*011c*/ 	.word	0x000003b0


	//   ....[2]....
        /*0120*/ 	.word	0x000003d0


	//   ....[3]....
        /*0124*/ 	.word	0x000003f0


	//   ....[4]....
        /*0128*/ 	.word	0x00000410


	//   ....[5]....
        /*012c*/ 	.word	0x00000500


	//   ....[6]....
        /*0130*/ 	.word	0x00000530


	//   ....[7]....
        /*0134*/ 	.word	0x00000550


	//   ....[8]....
        /*0138*/ 	.word	0x00000570


	//   ....[9]....
        /*013c*/ 	.word	0x00000590


	//----- nvinfo : EIATTR_EXIT_INSTR_OFFSETS
	.align		4
.L_518:
        /*0140*/ 	.byte	0x04, 0x1c
        /*0142*/ 	.short	(.L_520 - .L_519)


	//   ....[0]....
.L_519:
        /*0144*/ 	.word	0x00000030


	//   ....[1]....
        /*0148*/ 	.word	0x00000730


	//----- nvinfo : EIATTR_CTAIDZ_USED
	.align		4
.L_520:
        /*014c*/ 	.byte	0x01, 0x04
	.zero		2


	//----- nvinfo : EIATTR_CRS_STACK_SIZE
	.align		4
        /*0150*/ 	.byte	0x04, 0x1e
        /*0152*/ 	.short	(.L_522 - .L_521)
.L_521:
        /*0154*/ 	.word	0x00000000
.L_522:


//--------------------- .nv.info._ZN17fastertransformer25softmax_COL32_LE32_varlenIfEEvPaPKaPKT_iiiifPKfS8_ii --------------------------
	.section	.nv.info._ZN17fastertransformer25softmax_COL32_LE32_varlenIfEEvPaPKaPKT_iiiifPKfS8_ii,"",@"SHT_CUDA_INFO"
	.sectionflags	@""
	.align	4


	//----- nvinfo : EIATTR_CUDA_API_VERSION
	.align		4
        /*0000*/ 	.byte	0x04, 0x37
        /*0002*/ 	.short	(.L_524 - .L_523)
.L_523:
        /*0004*/ 	.word	0x00000082


	//----- nvinfo : EIATTR_SW2861232_WAR
	.align		4
.L_524:
        /*0008*/ 	.byte	0x01, 0x35
	.zero		2


	//----- nvinfo : EIATTR_PARAM_CBANK
	.align		4
        /*000c*/ 	.byte	0x04, 0x0a
        /*000e*/ 	.short	(.L_526 - .L_525)
	.align		4
.L_525:
        /*0010*/ 	.word	index@(.nv.constant0._ZN17fastertransformer25softmax_COL32_LE32_varlenIfEEvPaPKaPKT_iiiifPKfS8_ii)
        /*0014*/ 	.short	0x0160
        /*0016*/ 	.short	0x0048


	//----- nvinfo : EIATTR_CBANK_PARAM_SIZE
	.align		4
.L_526:
        /*0018*/ 	.byte	0x03, 0x19
        /*001a*/ 	.short	0x0048


	//----- nvinfo : EIATTR_KPARAM_INFO
	.align		4
        /*001c*/ 	.byte	0x04, 0x17
        /*001e*/ 	.short	(.L_528 - .L_527)
.L_527:
        /*0020*/ 	.word	0x00000000
        /*0024*/ 	.short	0x000b
        /*0026*/ 	.short	0x0044
        /*0028*/ 	.byte	0x00, 0xf0, 0x11, 0x00


	//----- nvinfo : EIATTR_KPARAM_INFO
	.align		4
.L_528:
        /*002c*/ 	.byte	0x04, 0x17
        /*002e*/ 	.short	(.L_530 - .L_529)
.L_529:
        /*0030*/ 	.word	0x00000000
        /*0034*/ 	.short	0x000a
        /*0036*/ 	.short	0x0040
        /*0038*/ 	.byte	0x00, 0xf0, 0x11, 0x00


	//----- nvinfo : EIATTR_KPARAM_INFO
	.align		4
.L_530:
        /*003c*/ 	.byte	0x04, 0x17
        /*003e*/ 	.short	(.L_532 - .L_531)
.L_531:
        /*0040*/ 	.word	0x00000000
        /*0044*/ 	.short	0x0009
        /*0046*/ 	.short	0x0038
        /*0048*/ 	.byte	0x00, 0xf0, 0x21, 0x00


	//----- nvinfo : EIATTR_KPARAM_INFO
	.align		4
.L_532:
        /*004c*/ 	.byte	0x04, 0x17
        /*004e*/ 	.short	(.L_534 - .L_533)
.L_533:
        /*0050*/ 	.word	0x00000000
        /*0054*/ 	.short	0x0008
        /*0056*/ 	.short	0x0030
        /*0058*/ 	.byte	0x00, 0xf0, 0x21, 0x00


	//----- nvinfo : EIATTR_KPARAM_INFO
	.align		4
.L_534:
        /*005c*/ 	.byte	0x04, 0x17
        /*005e*/ 	.short	(.L_536 - .L_535)
.L_535:
        /*0060*/ 	.word	0x00000000
        /*0064*/ 	.short	0x0007
        /*0066*/ 	.short	0x0028
        /*0068*/ 	.byte	0x00, 0xf0, 0x11, 0x00


	//----- nvinfo : EIATTR_KPARAM_INFO
	.align		4
.L_536:
        /*006c*/ 	.byte	0x04, 0x17
        /*006e*/ 	.short	(.L_538 - .L_537)
.L_537:
        /*0070*/ 	.word	0x00000000
        /*0074*/ 	.short	0x0006
        /*0076*/ 	.short	0x0024
        /*0078*/ 	.byte	0x00, 0xf0, 0x11, 0x00


	//----- nvinfo : EIATTR_KPARAM_INFO
	.align		4
.L_538:
        /*007c*/ 	.byte	0x04, 0x17
        /*007e*/ 	.short	(.L_540 - .L_539)
.L_539:
        /*0080*/ 	.word	0x00000000
        /*0084*/ 	.short	0x0005
        /*0086*/ 	.short	0x0020
        /*0088*/ 	.byte	0x00, 0xf0, 0x11, 0x00


	//----- nvinfo : EIATTR_KPARAM_INFO
	.align		4
.L_540:
        /*008c*/ 	.byte	0x04, 0x17
        /*008e*/ 	.short	(.L_542 - .L_541)
.L_541:
        /*0090*/ 	.word	0x00000000
        /*0094*/ 	.short	0x0004
        /*0096*/ 	.short	0x001c
        /*0098*/ 	.byte	0x00, 0xf0, 0x11, 0x00


	//----- nvinfo : EIATTR_KPARAM_INFO
	.align		4
.L_542:
        /*009c*/ 	.byte	0x04, 0x17
        /*009e*/ 	.short	(.L_544 - .L_543)
.L_543:
        /*00a0*/ 	.word	0x00000000
        /*00a4*/ 	.short	0x0003
        /*00a6*/ 	.short	0x0018
        /*00a8*/ 	.byte	0x00, 0xf0, 0x11, 0x00


	//----- nvinfo : EIATTR_KPARAM_INFO
	.align		4
.L_544:
        /*00ac*/ 	.byte	0x04, 0x17
        /*00ae*/ 	.short	(.L_546 - .L_545)
.L_545:
        /*00b0*/ 	.word	0x00000000
        /*00b4*/ 	.short	0x0002
        /*00b6*/ 	.short	0x0010
        /*00b8*/ 	.byte	0x00, 0xf0, 0x21, 0x00


	//----- nvinfo : EIATTR_KPARAM_INFO
	.align		4
.L_546:
        /*00bc*/ 	.byte	0x04, 0x17
        /*00be*/ 	.short	(.L_548 - .L_547)
.L_547:
        /*00c0*/ 	.word	0x00000000
        /*00c4*/ 	.short	0x0001
        /*00c6*/ 	.short	0x0008
        /*00c8*/ 	.byte	0x00, 0xf0, 0x21, 0x00


	//----- nvinfo : EIATTR_KPARAM_INFO
	.align		4
.L_548:
        /*00cc*/ 	.byte	0x04, 0x17
        /*00ce*/ 	.short	(.L_550 - .L_549)
.L_549:
        /*00d0*/ 	.word	0x00000000
        /*00d4*/ 	.short	0x0000
        /*00d6*/ 	.short	0x0000
        /*00d8*/ 	.byte	0x00, 0xf0, 0x21, 0x00


	//----- nvinfo : EIATTR_MAXREG_COUNT
	.align		4
.L_550:
        /*00dc*/ 	.byte	0x03, 0x1b
        /*00de*/ 	.short	0x00ff


	//----- nvinfo : EIATTR_NUM_BARRIERS
	.align		4
        /*00e0*/ 	.byte	0x02, 0x4c
        /*00e2*/ 	.byte	0x01
	.zero		1


	//----- nvinfo : EIATTR_MERCURY_ISA_VERSION
	.align		4
        /*00e4*/ 	.byte	0x03, 0x5f
        /*00e6*/ 	.short	0x0000


	//----- nvinfo : EIATTR_COOP_GROUP_MASK_REGIDS
	.align		4
        /*00e8*/ 	.byte	0x04, 0x29
        /*00ea*/ 	.short	(.L_552 - .L_551)


	//   ....[0]....
.L_551:
        /*00ec*/ 	.word	0xffffffff


	//   ....[1]....
        /*00f0*/ 	.word	0xffffffff


	//   ....[2]....
        /*00f4*/ 	.word	0xffffffff


	//   ....[3]....
        /*00f8*/ 	.word	0xffffffff


	//   ....[4]....
        /*00fc*/ 	.word	0xffffffff


	//   ....[5]....
        /*0100*/ 	.word	0xffffffff


	//   ....[6]....
        /*0104*/ 	.word	0xffffffff


	//   ....[7]....
        /*0108*/ 	.word	0xffffffff


	//   ....[8]....
        /*010c*/ 	.word	0xffffffff


	//   ....[9]....
        /*0110*/ 	.word	0xffffffff


	//   ....[10]....
        /*0114*/ 	.word	0xffffffff


	//   ....[11]....
        /*0118*/ 	.word	0xffffffff


	//   ....[12]....
        /*011c*/ 	.word	0xffffffff


	//   ....[13]....
        /*0120*/ 	.word	0xffffffff


	//   ....[14]....
        /*0124*/ 	.word	0xffffffff


	//   ....[15]....
        /*0128*/ 	.word	0xffffffff


	//   ....[16]....
        /*012c*/ 	.word	0xffffffff


	//   ....[17]....
        /*0130*/ 	.word	0xffffffff


	//   ....[18]....
        /*0134*/ 	.word	0xffffffff


	//   ....[19]....
        /*0138*/ 	.word	0xffffffff


	//----- nvinfo : EIATTR_COOP_GROUP_INSTR_OFFSETS
	.align		4
.L_552:
        /*013c*/ 	.byte	0x04, 0x28
        /*013e*/ 	.short	(.L_554 - .L_553)


	//   ....[0]....
.L_553:
        /*0140*/ 	.word	0x000003a0


	//   ....[1]....
        /*0144*/ 	.word	0x000003c0


	//   ....[2]....
        /*0148*/ 	.word	0x000003e0


	//   ....[3]....
        /*014c*/ 	.word	0x00000400


	//   ....[4]....
        /*0150*/ 	.word	0x00000430


	//   ....[5]....
        /*0154*/ 	.word	0x000004e0


	//   ....[6]....
        /*0158*/ 	.word	0x00000530


	//   ....[7]....
        /*015c*/ 	.word	0x00000560


	//   ....[8]....
        /*0160*/ 	.word	0x00000580


	//   ....[9]....
        /*0164*/ 	.word	0x000005a0


	//   ....[10]....
        /*0168*/ 	.word	0x000005f0


	//   ....[11]....
        /*016c*/ 	.word	0x00000610


	//   ....[12]....
        /*0170*/ 	.word	0x00000630


	//   ....[13]....
        /*0174*/ 	.word	0x00000650


	//   ....[14]....
        /*0178*/ 	.word	0x00000670


	//   ....[15]....
        /*017c*/ 	.word	0x000006a0


	//   ....[16]....
        /*0180*/ 	.word	0x000006c0


	//   ....[17]....
        /*0184*/ 	.word	0x000006e0


	//   ....[18]....
        /*0188*/ 	.word	0x00000700


	//   ....[19]....
        /*018c*/ 	.word	0x00000720


	//----- nvinfo : EIATTR_EXIT_INSTR_OFFSETS
	.align		4
.L_554:
        /*0190*/ 	.byte	0x04, 0x1c
        /*0192*/ 	.short	(.L_556 - .L_555)


	//   ....[0]....
.L_555:
        /*0194*/ 	.word	0x00000030


	//   ....[1]....
        /*0198*/ 	.word	0x00000890


	//----- nvinfo : EIATTR_CTAIDZ_USED
	.align		4
.L_556:
        /*019c*/ 	.byte	0x01, 0x04
	.zero		2


	//----- nvinfo : EIATTR_CRS_STACK_SIZE
	.align		4
        /*01a0*/ 	.byte	0x04, 0x1e
        /*01a2*/ 	.short	(.L_558 - .L_557)
.L_557:
        /*01a4*/ 	.word	0x00000000
.L_558:


//--------------------- .nv.info._ZN17fastertransformer13softmax_COL32I6__halfEEvPaPKiPKT_iiifPKfS9_S9_ii --------------------------
	.section	.nv.info._ZN17fastertransformer13softmax_COL32I6__halfEEvPaPKiPKT_iiifPKfS9_S9_ii,"",@"SHT_CUDA_INFO"
	.sectionflags	@""
	.align	4


	//----- nvinfo : EIATTR_CUDA_API_VERSION
	.align		4
        /*0000*/ 	.byte	0x04, 0x37
        /*0002*/ 	.short	(.L_560 - .L_559)
.L_559:
        /*0004*/ 	.word	0x00000082


	//----- nvinfo : EIATTR_SW2861232_WAR
	.align		4
.L_560:
        /*0008*/ 	.byte	0x01, 0x35
	.zero		2


	//----- nvinfo : EIATTR_PARAM_CBANK
	.align		4
        /*000c*/ 	.byte	0x04, 0x0a
        /*000e*/ 	.short	(.L_562 - .L_561)
	.align		4
.L_561:
        /*0010*/ 	.word	index@(.nv.constant0._ZN17fastertransformer13softmax_COL32I6__halfEEvPaPKiPKT_iiifPKfS9_S9_ii)
        /*0014*/ 	.short	0x0160
        /*0016*/ 	.short	0x0048


	//----- nvinfo : EIATTR_CBANK_PARAM_SIZE
	.align		4
.L_562:
        /*0018*/ 	.byte	0x03, 0x19
        /*001a*/ 	.short	0x0048


	//----- nvinfo : EIATTR_KPARAM_INFO
	.align		4
        /*001c*/ 	.byte	0x04, 0x17
        /*001e*/ 	.short	(.L_564 - .L_563)
.L_563:
        /*0020*/ 	.word	0x00000000
        /*0024*/ 	.short	0x000b
        /*0026*/ 	.short	0x0044
        /*0028*/ 	.byte	0x00, 0xf0, 0x11, 0x00


	//----- nvinfo : EIATTR_KPARAM_INFO
	.align		4
.L_564:
        /*002c*/ 	.byte	0x04, 0x17
        /*002e*/ 	.short	(.L_566 - .L_565)
.L_565:
        /*0030*/ 	.word	0x00000000
        /*0034*/ 	.short	0x000a
        /*0036*/ 	.short	0x0040
        /*0038*/ 	.byte	0x00, 0xf0, 0x11, 0x00


	//----- nvinfo : EIATTR_KPARAM_INFO
	.align		4
.L_566:
        /*003c*/ 	.byte	0x04, 0x17
        /*003e*/ 	.short	(.L_568 - .L_567)
.L_567:
        /*0040*/ 	.word	0x00000000
        /*0044*/ 	.short	0x0009
        /*0046*/ 	.short	0x0038
        /*0048*/ 	.byte	0x00, 0xf0, 0x21, 0x00


	//----- nvinfo : EIATTR_KPARAM_INFO
	.align		4
.L_568:
        /*004c*/ 	.byte	0x04, 0x17
        /*004e*/ 	.short	(.L_570 - .L_569)
.L_569:
        /*0050*/ 	.word	0x00000000
        /*0054*/ 	.short	0x0008
        /*0056*/ 	.short	0x0030
        /*0058*/ 	.byte	0x00, 0xf0, 0x21, 0x00


	//----- nvinfo : EIATTR_KPARAM_INFO
	.align		4
.L_570:
        /*005c*/ 	.byte	0x04, 0x17
        /*005e*/ 	.short	(.L_572 - .L_571)
.L_571:
        /*0060*/ 	.word	0x00000000
        /*0064*/ 	.short	0x0007
        /*0066*/ 	.short	0x0028
        /*0068*/ 	.byte	0x00, 0xf0, 0x21, 0x00


	//----- nvinfo : EIATTR_KPARAM_INFO
	.align		4
.L_572:
        /*006c*/ 	.byte	0x04, 0x17
        /*006e*/ 	.short	(.L_574 - .L_573)
.L_573:
        /*0070*/ 	.word	0x00000000
        /*0074*/ 	.short	0x0006
        /*0076*/ 	.short	0x0024
        /*0078*/ 	.byte	0x00, 0xf0, 0x11, 0x00


	//----- nvinfo : EIATTR_KPARAM_INFO
	.align		4
.L_574:
        /*007c*/ 	.byte	0x04, 0x17
        /*007e*/ 	.short	(.L_576 - .L_575)
.L_575:
        /*0080*/ 	.word	0x00000000
        /*0084*/ 	.short	0x0005
        /*0086*/ 	.short	0x0020
        /*0088*/ 	.byte	0x00, 0xf0, 0x11, 0x00


	//----- nvinfo : EIATTR_KPARAM_INFO
	.align		4
.L_576:
        /*008c*/ 	.byte	0x04, 0x17
        /*008e*/ 	.short	(.L_578 - .L_577)
.L_577:
        /*0090*/ 	.word	0x00000000
        /*0094*/ 	.short	0x0004
        /*0096*/ 	.short	0x001c
        /*0098*/ 	.byte	0x00, 0xf0, 0x11, 0x00


	//----- nvinfo : EIATTR_KPARAM_INFO
	.align		4
.L_578:
        /*009c*/ 	.byte	0x04, 0x17
        /*009e*/ 	.short	(.L_580 - .L_579)
.L_579:
        /*00a0*/ 	.word	0x00000000
        /*00a4*/ 	.short	0x0003
        /*00a6*/ 	.short	0x0018
        /*00a8*/ 	.byte	0x00, 0xf0, 0x11, 0x00


	//----- nvinfo : EIATTR_KPARAM_INFO
	.align		4
.L_580:
        /*00ac*/ 	.byte	0x04, 0x17
        /*00ae*/ 	.short	(.L_582 - .L_581)
.L_581:
        /*00b0*/ 	.word	0x00000000
        /*00b4*/ 	.short	0x0002
        /*00b6*/ 	.short	0x0010
        /*00b8*/ 	.byte	0x00, 0xf0, 0x21, 0x00


	//----- nvinfo : EIATTR_KPARAM_INFO
	.align		4
.L_582:
        /*00bc*/ 	.byte	0x04, 0x17
        /*00be*/ 	.short	(.L_584 - .L_583)
.L_583:
        /*00c0*/ 	.word	0x00000000
        /*00c4*/ 	.short	0x0001
        /*00c6*/ 	.short	0x0008
        /*00c8*/ 	.byte	0x00, 0xf0, 0x21, 0x00


	//----- nvinfo : EIATTR_KPARAM_INFO
	.align		4
.L_584:
        /*00cc*/ 	.byte	0x04, 0x17
        /*00ce*/ 	.short	(.L_586 - .L_585)
.L_585:
        /*00d0*/ 	.word	0x00000000
        /*00d4*/ 	.short	0x0000
        /*00d6*/ 	.short	0x0000
        /*00d8*/ 	.byte	0x00, 0xf0, 0x21, 0x00


	//----- nvinfo : EIATTR_MAXREG_COUNT
	.align		4
.L_586:
        /*00dc*/ 	.byte	0x03, 0x1b
        /*00de*/ 	.short	0x00ff


	//----- nvinfo : EIATTR_NUM_BARRIERS
	.align		4
        /*00e0*/ 	.byte	0x02, 0x4c
        /*00e2*/ 	.byte	0x01
	.zero		1


	//----- nvinfo : EIATTR_MERCURY_ISA_VERSION
	.align		4
        /*00e4*/ 	.byte	0x03, 0x5f
        /*00e6*/ 	.short	0x0000


	//----- nvinfo : EIATTR_COOP_GROUP_MASK_REGIDS
	.align		4
        /*00e8*/ 	.byte	0x04, 0x29
        /*00ea*/ 	.short	(.L_588 - .L_587)


	//   ....[0]....
.L_587:
        /*00ec*/ 	.word	0xffffffff


	//   ....[1]....
        /*00f0*/ 	.word	0xffffffff


	//   ....[2]....
        /*00f4*/ 	.word	0xffffffff


	//   ....[3]....
        /*00f8*/ 	.word	0xffffffff


	//   ....[4]....
        /*00fc*/ 	.word	0xffffffff


	//   ....[5]....
        /*0100*/ 	.word	0xffffffff


	//   ....[6]....
        /*0104*/ 	.word	0xffffffff


	//   ....[7]....
        /*0108*/ 	.word	0xffffffff


	//   ....[8]....
        /*010c*/ 	.word	0xffffffff


	//   ....[9]....
        /*0110*/ 	.word	0xffffffff


	//   ....[10]....
        /*0114*/ 	.word	0xffffffff


	//   ....[11]....
        /*0118*/ 	.word	0xffffffff


	//   ....[12]....
        /*011c*/ 	.word	0xffffffff


	//   ....[13]....
        /*0120*/ 	.word	0xffffffff


	//   ....[14]....
        /*0124*/ 	.word	0xffffffff


	//   ....[15]....
        /*0128*/ 	.word	0xffffffff


	//   ....[16]....
        /*012c*/ 	.word	0xffffffff


	//   ....[17]....
        /*0130*/ 	.word	0xffffffff


	//   ....[18]....
        /*0134*/ 	.word	0xffffffff


	//   ....[19]....
        /*0138*/ 	.word	0xffffffff


	//   ....[20]....
        /*013c*/ 	.word	0xffffffff


	//   ....[21]....
        /*0140*/ 	.word	0xffffffff


	//   ....[22]....
        /*0144*/ 	.word	0xffffffff


	//   ....[23]....
        /*0148*/ 	.word	0xffffffff


	//   ....[24]....
        /*014c*/ 	.word	0xffffffff


	//   ....[25]....
        /*0150*/ 	.word	0xffffffff


	//   ....[26]....
        /*0154*/ 	.word	0xffffffff


	//   ....[27]....
        /*0158*/ 	.word	0xffffffff


	//   ....[28]....
        /*015c*/ 	.word	0xffffffff


	//   ....[29]....
        /*0160*/ 	.word	0xffffffff


	//----- nvinfo : EIATTR_COOP_GROUP_INSTR_OFFSETS
	.align		4
.L_588:
        /*0164*/ 	.byte	0x04, 0x28
        /*0166*/ 	.short	(.L_590 - .L_589)


	//   ....[0]....
.L_589:
        /*0168*/ 	.word	0x00000590


	//   ....[1]....
        /*016c*/ 	.word	0x000005f0


	//   ....[2]....
        /*0170*/ 	.word	0x00000610


	//   ....[3]....
        /*0174*/ 	.word	0x00000630


	//   ....[4]....
        /*0178*/ 	.word	0x00000650


	//   ....[5]....
        /*017c*/ 	.word	0x000006a0


	//   ....[6]....
        /*0180*/ 	.word	0x000006c0


	//   ....[7]....
        /*0184*/ 	.word	0x000006e0


	//   ....[8]....
        /*0188*/ 	.word	0x00000700


	//   ....[9]....
        /*018c*/ 	.word	0x00000720


	//   ....[10]....
        /*0190*/ 	.word	0x00000750


	//   ....[11]....
        /*0194*/ 	.word	0x00000770


	//   ....[12]....
        /*0198*/ 	.word	0x00000790


	//   ....[13]....
        /*019c*/ 	.word	0x000007b0


	//   ....[14]....
        /*01a0*/ 	.word	0x000007d0


	//   ....[15]....
        /*01a4*/ 	.word	0x00000980


	//   ....[16]....
        /*01a8*/ 	.word	0x000009e0


	//   ....[17]....
        /*01ac*/ 	.word	0x00000a00


	//   ....[18]....
        /*01b0*/ 	.word	0x00000a20


	//   ....[19]....
        /*01b4*/ 	.word	0x00000a40


	//   ....[20]....
        /*01b8*/ 	.word	0x00000a90


	//   ....[21]....
        /*01bc*/ 	.word	0x00000ab0


	//   ....[22]....
        /*01c0*/ 	.word	0x00000ad0


	//   ....[23]....
        /*01c4*/ 	.word	0x00000af0


	//   ....[24]....
        /*01c8*/ 	.word	0x00000b10


	//   ....[25]....
        /*01cc*/ 	.word	0x00000b40


	//   ....[26]....
        /*01d0*/ 	.word	0x00000b60


	//   ....[27]....
        /*01d4*/ 	.word	0x00000b80


	//   ....[28]....
        /*01d8*/ 	.word	0x00000ba0


	//   ....[29]....
        /*01dc*/ 	.word	0x00000bc0


	//----- nvinfo : EIATTR_EXIT_INSTR_OFFSETS
	.align		4
.L_590:
        /*01e0*/ 	.byte	0x04, 0x1c
        /*01e2*/ 	.short	(.L_592 - .L_591)


	//   ....[0]....
.L_591:
        /*01e4*/ 	.word	0x000000a0


	//   ....[1]....
        /*01e8*/ 	.word	0x00000e00


	//----- nvinfo : EIATTR_CTAIDZ_USED
	.align		4
.L_592:
        /*01ec*/ 	.byte	0x01, 0x04
	.zero		2


	//----- nvinfo : EIATTR_CRS_STACK_SIZE
	.align		4
        /*01f0*/ 	.byte	0x04, 0x1e
        /*01f2*/ 	.short	(.L_594 - .L_593)
.L_593:
        /*01f4*/ 	.word	0x00000000
.L_594:


//--------------------- .nv.info._ZN17fastertransformer18softmax_COL32_LE64I6__halfEEvPaPKiPKT_iiifPKfS9_S9_ii --------------------------
	.section	.nv.info._ZN17fastertransformer18softmax_COL32_LE64I6__halfEEvPaPKiPKT_iiifPKfS9_S9_ii,"",@"SHT_CUDA_INFO"
	.sectionflags	@""
	.align	4


	//----- nvinfo : EIATTR_CUDA_API_VERSION
	.align		4
        /*0000*/ 	.byte	0x04, 0x37
        /*0002*/ 	.short	(.L_596 - .L_595)
.L_595:
        /*0004*/ 	.word	0x00000082


	//----- nvinfo : EIATTR_SW2861232_WAR
	.align		4
.L_596:
        /*0008*/ 	.byte	0x01, 0x35
	.zero		2


	//----- nvinfo : EIATTR_PARAM_CBANK
	.align		4
        /*000c*/ 	.byte	0x04, 0x0a
        /*000e*/ 	.short	(.L_598 - .L_597)
	.align		4
.L_597:
        /*0010*/ 	.word	index@(.nv.constant0._ZN17fastertransformer18softmax_COL32_LE64I6__halfEEvPaPKiPKT_iiifPKfS9_S9_ii)
        /*0014*/ 	.short	0x0160
        /*0016*/ 	.short	0x0048


	//----- nvinfo : EIATTR_CBANK_PARAM_SIZE
	.align		4
.L_598:
        /*0018*/ 	.byte	0x03, 0x19
        /*001a*/ 	.short	0x0048


	//----- nvinfo : EIATTR_KPARAM_INFO
	.align		4
        /*001c*/ 	.byte	0x04, 0x17
        /*001e*/ 	.short	(.L_600 - .L_599)
.L_599:
        /*0020*/ 	.word	0x00000000
        /*0024*/ 	.short	0x000b
        /*0026*/ 	.short	0x0044
        /*0028*/ 	.byte	0x00, 0xf0, 0x11, 0x00


	//----- nvinfo : EIATTR_KPARAM_INFO
	.align		4
.L_600:
        /*002c*/ 	.byte	0x04, 0x17
        /*002e*/ 	.short	(.L_602 - .L_601)
.L_601:
        /*0030*/ 	.word	0x00000000
        /*0034*/ 	.short	0x000a
        /*0036*/ 	.short	0x0040
        /*0038*/ 	.byte	0x00, 0xf0, 0x11, 0x00


	//----- nvinfo : EIATTR_KPARAM_INFO
	.align		4
.L_602:
        /*003c*/ 	.byte	0x04, 0x17
        /*003e*/ 	.short	(.L_604 - .L_603)
.L_603:
        /*0040*/ 	.word	0x00000000
        /*0044*/ 	.short	0x0009
        /*0046*/ 	.short	0x0038
        /*0048*/ 	.byte	0x00, 0xf0, 0x21, 0x00


	//----- nvinfo : EIATTR_KPARAM_INFO
	.align		4
.L_604:
        /*004c*/ 	.byte	0x04, 0x17
        /*004e*/ 	.short	(.L_606 - .L_605)
.L_605:
        /*0050*/ 	.word	0x00000000
        /*0054*/ 	.short	0x0008
        /*0056*/ 	.short	0x0030
        /*0058*/ 	.byte	0x00, 0xf0, 0x21, 0x00


	//----- nvinfo : EIATTR_KPARAM_INFO
	.align		4
.L_606:
        /*005c*/ 	.byte	0x04, 0x17
        /*005e*/ 	.short	(.L_608 - .L_607)
.L_607:
        /*0060*/ 	.word	0x00000000
        /*0064*/ 	.short	0x0007
        /*0066*/ 	.short	0x0028
        /*0068*/ 	.byte	0x00, 0xf0, 0x21, 0x00


	//----- nvinfo : EIATTR_KPARAM_INFO
	.align		4
.L_608:
        /*006c*/ 	.byte	0x04, 0x17
        /*006e*/ 	.short	(.L_610 - .L_609)
.L_609:
        /*0070*/ 	.word	0x00000000
        /*0074*/ 	.short	0x0006
        /*0076*/ 	.short	0x0024
        /*0078*/ 	.byte	0x00, 0xf0, 0x11, 0x00


	//----- nvinfo : EIATTR_KPARAM_INFO
	.align		4
.L_610:
        /*007c*/ 	.byte	0x04, 0x17
        /*007e*/ 	.short	(.L_612 - .L_611)
.L_611:
        /*0080*/ 	.word	0x00000000
        /*0084*/ 	.short	0x0005
        /*0086*/ 	.short	0x0020
        /*0088*/ 	.byte	0x00, 0xf0, 0x11, 0x00


	//----- nvinfo : EIATTR_KPARAM_INFO
	.align		4
.L_612:
        /*008c*/ 	.byte	0x04, 0x17
        /*008e*/ 	.short	(.L_614 - .L_613)
.L_613:
        /*0090*/ 	.word	0x00000000
        /*0094*/ 	.short	0x0004
        /*0096*/ 	.short	0x001c
        /*0098*/ 	.byte	0x00, 0xf0, 0x11, 0x00


	//----- nvinfo : EIATTR_KPARAM_INFO
	.align		4
.L_614:
        /*009c*/ 	.byte	0x04, 0x17
        /*009e*/ 	.short	(.L_616 - .L_615)
.L_615:
        /*00a0*/ 	.word	0x00000000
        /*00a4*/ 	.short	0x0003
        /*00a6*/ 	.short	0x0018
        /*00a8*/ 	.byte	0x00, 0xf0, 0x11, 0x00


	//----- nvinfo : EIATTR_KPARAM_INFO
	.align		4
.L_616:
        /*00ac*/ 	.byte	0x04, 0x17
        /*00ae*/ 	.short	(.L_618 - .L_617)
.L_617:
        /*00b0*/ 	.word	0x00000000
        /*00b4*/ 	.short	0x0002
        /*00b6*/ 	.short	0x0010
        /*00b8*/ 	.byte	0x00, 0xf0, 0x21, 0x00


	//----- nvinfo : EIATTR_KPARAM_INFO
	.align		4
.L_618:
        /*00bc*/ 	.byte	0x04, 0x17
        /*00be*/ 	.short	(.L_620 - .L_619)
.L_619:
        /*00c0*/ 	.word	0x00000000
        /*00c4*/ 	.short	0x0001
        /*00c6*/ 	.short	0x0008
        /*00c8*/ 	.byte	0x00, 0xf0, 0x21, 0x00


	//----- nvinfo : EIATTR_KPARAM_INFO
	.align		4
.L_620:
        /*00cc*/ 	.byte	0x04, 0x17
        /*00ce*/ 	.short	(.L_622 - .L_621)
.L_621:
        /*00d0*/ 	.word	0x00000000
        /*00d4*/ 	.short	0x0000
        /*00d6*/ 	.short	0x0000
        /*00d8*/ 	.byte	0x00, 0xf0, 0x21, 0x00


	//----- nvinfo : EIATTR_MAXREG_COUNT
	.align		4
.L_622:
        /*00dc*/ 	.byte	0x03, 0x1b
        /*00de*/ 	.short	0x00ff


	//----- nvinfo : EIATTR_NUM_BARRIERS
	.align		4
        /*00e0*/ 	.byte	0x02, 0x4c
        /*00e2*/ 	.byte	0x01
	.zero		1


	//----- nvinfo : EIATTR_MERCURY_ISA_VERSION
	.align		4
        /*00e4*/ 	.byte	0x03, 0x5f
        /*00e6*/ 	.short	0x0000


	//----- nvinfo : EIATTR_COOP_GROUP_MASK_REGIDS
	.align		4
        /*00e8*/ 	.byte	0x04, 0x29
        /*00ea*/ 	.short	(.L_624 - .L_623)


	//   ....[0]....
.L_623:
        /*00ec*/ 	.word	0xffffffff


	//   ....[1]....
        /*00f0*/ 	.word	0xffffffff


	//   ....[2]....
        /*00f4*/ 	.word	0xffffffff


	//   ....[3]....
        /*00f8*/ 	.word	0xffffffff


	//   ....[4]....
        /*00fc*/ 	.word	0xffffffff


	//   ....[5]....
        /*0100*/ 	.word	0xffffffff


	//   ....[6]....
        /*0104*/ 	.word	0xffffffff


	//   ....[7]....
        /*0108*/ 	.word	0xffffffff


	//   ....[8]....
        /*010c*/ 	.word	0xffffffff


	//   ....[9]....
        /*0110*/ 	.word	0xffffffff


	//   ....[10]....
        /*0114*/ 	.word	0xffffffff


	//   ....[11]....
        /*0118*/ 	.word	0xffffffff


	//   ....[12]....
        /*011c*/ 	.word	0xffffffff


	//   ....[13]....
        /*0120*/ 	.word	0xffffffff


	//   ....[14]....
        /*0124*/ 	.word	0xffffffff


	//   ....[15]....
        /*0128*/ 	.word	0xffffffff


	//   ....[16]....
        /*012c*/ 	.word	0xffffffff


	//   ....[17]....
        /*0130*/ 	.word	0xffffffff


	//   ....[18]....
        /*0134*/ 	.word	0xffffffff


	//   ....[19]....
        /*0138*/ 	.word	0xffffffff


	//   ....[20]....
        /*013c*/ 	.word	0xffffffff


	//   ....[21]....
        /*0140*/ 	.word	0xffffffff


	//   ....[22]....
        /*0144*/ 	.word	0xffffffff


	//   ....[23]....
        /*0148*/ 	.word	0xffffffff


	//   ....[24]....
        /*014c*/ 	.word	0xffffffff


	//   ....[25]....
        /*0150*/ 	.word	0xffffffff


	//   ....[26]....
        /*0154*/ 	.word	0xffffffff


	//   ....[27]....
        /*0158*/ 	.word	0xffffffff


	//   ....[28]....
        /*015c*/ 	.word	0xffffffff


	//   ....[29]....
        /*0160*/ 	.word	0xffffffff


	//----- nvinfo : EIATTR_COOP_GROUP_INSTR_OFFSETS
	.align		4
.L_624:
        /*0164*/ 	.byte	0x04, 0x28
        /*0166*/ 	.short	(.L_626 - .L_625)


	//   ....[0]....
.L_625:
        /*0168*/ 	.word	0x00000430


	//   ....[1]....
        /*016c*/ 	.word	0x00000490


	//   ....[2]....
        /*0170*/ 	.word	0x000004b0


	//   ....[3]....
        /*0174*/ 	.word	0x000004d0


	//   ....[4]....
        /*0178*/ 	.word	0x000004f0


	//   ....[5]....
        /*017c*/ 	.word	0x00000540


	//   ....[6]....
        /*0180*/ 	.word	0x00000560


	//   ....[7]....
        /*0184*/ 	.word	0x00000580


	//   ....[8]....
        /*0188*/ 	.word	0x000005a0


	//   ....[9]....
        /*018c*/ 	.word	0x000005c0


	//   ....[10]....
        /*0190*/ 	.word	0x000005f0


	//   ....[11]....
        /*0194*/ 	.word	0x00000610


	//   ....[12]....
        /*0198*/ 	.word	0x00000630


	//   ....[13]....
        /*019c*/ 	.word	0x00000650


	//   ....[14]....
        /*01a0*/ 	.word	0x00000670


	//   ....[15]....
        /*01a4*/ 	.word	0x000007a0


	//   ....[16]....
        /*01a8*/ 	.word	0x00000800


	//   ....[17]....
        /*01ac*/ 	.word	0x00000820


	//   ....[18]....
        /*01b0*/ 	.word	0x00000840


	//   ....[19]....
        /*01b4*/ 	.word	0x00000860


	//   ....[20]....
        /*01b8*/ 	.word	0x000008b0


	//   ....[21]....
        /*01bc*/ 	.word	0x000008d0


	//   ....[22]....
        /*01c0*/ 	.word	0x000008f0


	//   ....[23]....
        /*01c4*/ 	.word	0x00000910


	//   ....[24]....
        /*01c8*/ 	.word	0x00000930


	//   ....[25]....
        /*01cc*/ 	.word	0x00000960


	//   ....[26]....
        /*01d0*/ 	.word	0x00000980


	//   ....[27]....
        /*01d4*/ 	.word	0x000009a0


	//   ....[28]....
        /*01d8*/ 	.word	0x000009c0


	//   ....[29]....
        /*01dc*/ 	.word	0x000009e0


	//----- nvinfo : EIATTR_EXIT_INSTR_OFFSETS
	.align		4
.L_626:
        /*01e0*/ 	.byte	0x04, 0x1c
        /*01e2*/ 	.short	(.L_628 - .L_627)


	//   ....[0]....
.L_627:
        /*01e4*/ 	.word	0x000000a0


	//   ....[1]....
        /*01e8*/ 	.word	0x00000ba0


	//----- nvinfo : EIATTR_CTAIDZ_USED
	.align		4
.L_628:
        /*01ec*/ 	.byte	0x01, 0x04
	.zero		2


	//----- nvinfo : EIATTR_CRS_STACK_SIZE
	.align		4
        /*01f0*/ 	.byte	0x04, 0x1e
        /*01f2*/ 	.short	(.L_630 - .L_629)
.L_629:
        /*01f4*/ 	.word	0x00000000
.L_630:


//--------------------- .nv.info._ZN17fastertransformer18softmax_COL32_LE32I6__halfEEvPaPKiPKT_iiifPKfS9_S9_ii --------------------------
	.section	.nv.info._ZN17fastertransformer18softmax_COL32_LE32I6__halfEEvPaPKiPKT_iiifPKfS9_S9_ii,"",@"SHT_CUDA_INFO"
	.sectionflags	@""
	.align	4


	//----- nvinfo : EIATTR_CUDA_API_VERSION
	.align		4
        /*0000*/ 	.byte	0x04, 0x37
        /*0002*/ 	.short	(.L_632 - .L_631)
.L_631:
        /*0004*/ 	.word	0x00000082


	//----- nvinfo : EIATTR_SW2861232_WAR
	.align		4
.L_632:
        /*0008*/ 	.byte	0x01, 0x35
	.zero		2


	//----- nvinfo : EIATTR_PARAM_CBANK
	.align		4
        /*000c*/ 	.byte	0x04, 0x0a
        /*000e*/ 	.short	(.L_634 - .L_633)
	.align		4
.L_633:
        /*0010*/ 	.word	index@(.nv.constant0._ZN17fastertransformer18softmax_COL32_LE32I6__halfEEvPaPKiPKT_iiifPKfS9_S9_ii)
        /*0014*/ 	.short	0x0160
        /*0016*/ 	.short	0x0048


	//----- nvinfo : EIATTR_CBANK_PARAM_SIZE
	.align		4
.L_634:
        /*0018*/ 	.byte	0x03, 0x19
        /*001a*/ 	.short	0x0048


	//----- nvinfo : EIATTR_KPARAM_INFO
	.align		4
        /*001c*/ 	.byte	0x04, 0x17
        /*001e*/ 	.short	(.L_636 - .L_635)
.L_635:
        /*0020*/ 	.word	0x00000000
        /*0024*/ 	.short	0x000b
        /*0026*/ 	.short	0x0044
        /*0028*/ 	.byte	0x00, 0xf0, 0x11, 0x00


	//----- nvinfo : EIATTR_KPARAM_INFO
	.align		4
.L_636:
        /*002c*/ 	.byte	0x04, 0x17
        /*002e*/ 	.short	(.L_638 - .L_637)
.L_637:
        /*0030*/ 	.word	0x00000000
        /*0034*/ 	.short	0x000a
        /*0036*/ 	.short	0x0040
        /*0038*/ 	.byte	0x00, 0xf0, 0x11, 0x00


	//----- nvinfo : EIATTR_KPARAM_INFO
	.align		4
.L_638:
        /*003c*/ 	.byte	0x04, 0x17
        /*003e*/ 	.short	(.L_640 - .L_639)
.L_639:
        /*0040*/ 	.word	0x00000000
        /*0044*/ 	.short	0x0009
        /*0046*/ 	.short	0x0038
        /*0048*/ 	.byte	0x00, 0xf0, 0x21, 0x00


	//----- nvinfo : EIATTR_KPARAM_INFO
	.align		4
.L_640:
        /*004c*/ 	.byte	0x04, 0x17
        /*004e*/ 	.short	(.L_642 - .L_641)
.L_641:
        /*0050*/ 	.word	0x00000000
        /*0054*/ 	.short	0x0008
        /*0056*/ 	.short	0x0030
        /*0058*/ 	.byte	0x00, 0xf0, 0x21, 0x00


	//----- nvinfo : EIATTR_KPARAM_INFO
	.align		4
.L_642:
        /*005c*/ 	.byte	0x04, 0x17
        /*005e*/ 	.short	(.L_644 - .L_643)
.L_643:
        /*0060*/ 	.word	0x00000000
        /*0064*/ 	.short	0x0007
        /*0066*/ 	.short	0x0028
        /*0068*/ 	.byte	0x00, 0xf0, 0x21, 0x00


	//----- nvinfo : EIATTR_KPARAM_INFO
	.align		4
.L_644:
        /*006c*/ 	.byte	0x04, 0x17
        /*006e*/ 	.short	(.L_646 - .L_645)
.L_645:
        /*0070*/ 	.word	0x00000000
        /*0074*/ 	.short	0x0006
        /*0076*/ 	.short	0x0024
        /*0078*/ 	.byte	0x00, 0xf0, 0x11, 0x00


	//----- nvinfo : EIATTR_KPARAM_INFO
	.align		4
.L_646:
        /*007c*/ 	.byte	0x04, 0x17
        /*007e*/ 	.short	(.L_648 - .L_647)
.L_647:
        /*0080*/ 	.word	0x00000000
        /*0084*/ 	.short	0x0005
        /*0086*/ 	.short	0x0020
        /*0088*/ 	.byte	0x00, 0xf0, 0x11, 0x00


	//----- nvinfo : EIATTR_KPARAM_INFO
	.align		4
.L_648:
        /*008c*/ 	.byte	0x04, 0x17
        /*008e*/ 	.short	(.L_650 - .L_649)
.L_649:
        /*0090*/ 	.word	0x00000000
        /*0094*/ 	.short	0x0004
        /*0096*/ 	.short	0x001c
        /*0098*/ 	.byte	0x00, 0xf0, 0x11, 0x00


	//----- nvinfo : EIATTR_KPARAM_INFO
	.align		4
.L_650:
        /*009c*/ 	.byte	0x04, 0x17
        /*009e*/ 	.short	(.L_652 - .L_651)
.L_651:
        /*00a0*/ 	.word	0x00000000
        /*00a4*/ 	.short	0x0003
        /*00a6*/ 	.short	0x0018
        /*00a8*/ 	.byte	0x00, 0xf0, 0x11, 0x00


	//----- nvinfo : EIATTR_KPARAM_INFO
	.align		4
.L_652:
        /*00ac*/ 	.byte	0x04, 0x17
        /*00ae*/ 	.short	(.L_654 - .L_653)
.L_653:
        /*00b0*/ 	.word	0x00000000
        /*00b4*/ 	.short	0x0002
        /*00b6*/ 	.short	0x0010
        /*00b8*/ 	.byte	0x00, 0xf0, 0x21, 0x00


	//----- nvinfo : EIATTR_KPARAM_INFO
	.align		4
.L_654:
        /*00bc*/ 	.byte	0x04, 0x17
        /*00be*/ 	.short	(.L_656 - .L_655)
.L_655:
        /*00c0*/ 	.word	0x00000000
        /*00c4*/ 	.short	0x0001
        /*00c6*/ 	.short	0x0008
        /*00c8*/ 	.byte	0x00, 0xf0, 0x21, 0x00


	//----- nvinfo : EIATTR_KPARAM_INFO
	.align		4
.L_656:
        /*00cc*/ 	.byte	0x04, 0x17
        /*00ce*/ 	.short	(.L_658 - .L_657)
.L_657:
        /*00d0*/ 	.word	0x00000000
        /*00d4*/ 	.short	0x0000
        /*00d6*/ 	.short	0x0000
        /*00d8*/ 	.byte	0x00, 0xf0, 0x21, 0x00


	//----- nvinfo : EIATTR_MAXREG_COUNT
	.align		4
.L_658:
        /*00dc*/ 	.byte	0x03, 0x1b
        /*00de*/ 	.short	0x00ff


	//----- nvinfo : EIATTR_NUM_BARRIERS
	.align		4
        /*00e0*/ 	.byte	0x02, 0x4c
        /*00e2*/ 	.byte	0x01
	.zero		1


	//----- nvinfo : EIATTR_MERCURY_ISA_VERSION
	.align		4
        /*00e4*/ 	.byte	0x03, 0x5f
        /*00e6*/ 	.short	0x0000


	//----- nvinfo : EIATTR_COOP_GROUP_MASK_REGIDS
	.align		4
        /*00e8*/ 	.byte	0x04, 0x29
        /*00ea*/ 	.short	(.L_660 - .L_659)


	//   ....[0]....
.L_659:
        /*00ec*/ 	.word	0xffffffff


	//   ....[1]....
        /*00f0*/ 	.word	0xffffffff


	//   ....[2]....
        /*00f4*/ 	.word	0xffffffff


	//   ....[3]....
        /*00f8*/ 	.word	0xffffffff


	//   ....[4]....
        /*00fc*/ 	.word	0xffffffff


	//   ....[5]....
        /*0100*/ 	.word	0xffffffff


	//   ....[6]....
        /*0104*/ 	.word	0xffffffff


	//   ....[7]....
        /*0108*/ 	.word	0xffffffff


	//   ....[8]....
        /*010c*/ 	.word	0xffffffff


	//   ....[9]....
        /*0110*/ 	.word	0xffffffff


	//   ....[10]....
        /*0114*/ 	.word	0xffffffff


	//   ....[11]....
        /*0118*/ 	.word	0xffffffff


	//   ....[12]....
        /*011c*/ 	.word	0xffffffff


	//   ....[13]....
        /*0120*/ 	.word	0xffffffff


	//   ....[14]....
        /*0124*/ 	.word	0xffffffff


	//   ....[15]....
        /*0128*/ 	.word	0xffffffff


	//   ....[16]....
        /*012c*/ 	.word	0xffffffff


	//   ....[17]....
        /*0130*/ 	.word	0xffffffff


	//   ....[18]....
        /*0134*/ 	.word	0xffffffff


	//   ....[19]....
        /*0138*/ 	.word	0xffffffff


	//   ....[20]....
        /*013c*/ 	.word	0xffffffff


	//   ....[21]....
        /*0140*/ 	.word	0xffffffff


	//   ....[22]....
        /*0144*/ 	.word	0xffffffff


	//   ....[23]....
        /*0148*/ 	.word	0xffffffff


	//   ....[24]....
        /*014c*/ 	.word	0xffffffff


	//   ....[25]....
        /*0150*/ 	.word	0xffffffff


	//   ....[26]....
        /*0154*/ 	.word	0xffffffff


	//   ....[27]....
        /*0158*/ 	.word	0xffffffff


	//   ....[28]....
        /*015c*/ 	.word	0xffffffff


	//   ....[29]....
        /*0160*/ 	.word	0xffffffff


	//----- nvinfo : EIATTR_COOP_GROUP_INSTR_OFFSETS
	.align		4
.L_660:
        /*0164*/ 	.byte	0x04, 0x28
        /*0166*/ 	.short	(.L_662 - .L_661)


	//   ....[0]....
.L_661:
        /*0168*/ 	.word	0x00000410


	//   ....[1]....
        /*016c*/ 	.word	0x00000460


	//   ....[2]....
        /*0170*/ 	.word	0x00000490


	//   ....[3]....
        /*0174*/ 	.word	0x000004b0


	//   ....[4]....
        /*0178*/ 	.word	0x000004d0


	//   ....[5]....
        /*017c*/ 	.word	0x00000520


	//   ....[6]....
        /*0180*/ 	.word	0x00000540


	//   ....[7]....
        /*0184*/ 	.word	0x00000560


	//   ....[8]....
        /*0188*/ 	.word	0x00000580


	//   ....[9]....
        /*018c*/ 	.word	0x000005a0


	//   ....[10]....
        /*0190*/ 	.word	0x000005d0


	//   ....[11]....
        /*0194*/ 	.word	0x000005f0


	//   ....[12]....
        /*0198*/ 	.word	0x00000610


	//   ....[13]....
        /*019c*/ 	.word	0x00000630


	//   ....[14]....
        /*01a0*/ 	.word	0x00000650


	//   ....[15]....
        /*01a4*/ 	.word	0x00000700


	//   ....[16]....
        /*01a8*/ 	.word	0x00000750


	//   ....[17]....
        /*01ac*/ 	.word	0x00000780


	//   ....[18]....
        /*01b0*/ 	.word	0x000007a0


	//   ....[19]....
        /*01b4*/ 	.word	0x000007c0


	//   ....[20]....
        /*01b8*/ 	.word	0x00000810


	//   ....[21]....
        /*01bc*/ 	.word	0x00000830


	//   ....[22]....
        /*01c0*/ 	.word	0x00000850


	//   ....[23]....
        /*01c4*/ 	.word	0x00000870


	//   ....[24]....
        /*01c8*/ 	.word	0x00000890


	//   ....[25]....
        /*01cc*/ 	.word	0x000008c0


	//   ....[26]....
        /*01d0*/ 	.word	0x000008e0


	//   ....[27]....
        /*01d4*/ 	.word	0x00000900


	//   ....[28]....
        /*01d8*/ 	.word	0x00000920


	//   ....[29]....
        /*01dc*/ 	.word	0x00000940


	//----- nvinfo : EIATTR_EXIT_INSTR_OFFSETS
	.align		4
.L_662:
        /*01e0*/ 	.byte	0x04, 0x1c
        /*01e2*/ 	.short	(.L_664 - .L_663)


	//   ....[0]....
.L_663:
        /*01e4*/ 	.word	0x00000030


	//   ....[1]....
        /*01e8*/ 	.word	0x00000a90


	//----- nvinfo : EIATTR_CTAIDZ_USED
	.align		4
.L_664:
        /*01ec*/ 	.byte	0x01, 0x04
	.zero		2


	//----- nvinfo : EIATTR_CRS_STACK_SIZE
	.align		4
        /*01f0*/ 	.byte	0x04, 0x1e
        /*01f2*/ 	.short	(.L_666 - .L_665)
.L_665:
        /*01f4*/ 	.word	0x00000000
.L_666:


//--------------------- .nv.info._ZN17fastertransformer13softmax_COL32IfEEvPaPKiPKT_iiifPKfS8_S8_ii --------------------------
	.section	.nv.info._ZN17fastertransformer13softmax_COL32IfEEvPaPKiPKT_iiifPKfS8_S8_ii,"",@"SHT_CUDA_INFO"
	.sectionflags	@""
	.align	4


	//----- nvinfo : EIATTR_CUDA_API_VERSION
	.align		4
        /*0000*/ 	.byte	0x04, 0x37
        /*0002*/ 	.short	(.L_668 - .L_667)
.L_667:
        /*0004*/ 	.word	0x00000082


	//----- nvinfo : EIATTR_SW2861232_WAR
	.align		4
.L_668:
        /*0008*/ 	.byte	0x01, 0x35
	.zero		2


	//----- nvinfo : EIATTR_PARAM_CBANK
	.align		4
        /*000c*/ 	.byte	0x04, 0x0a
        /*000e*/ 	.short	(.L_670 - .L_669)
	.align		4
.L_669:
        /*0010*/ 	.word	index@(.nv.constant0._ZN17fastertransformer13softmax_COL32IfEEvPaPKiPKT_iiifPKfS8_S8_ii)
        /*0014*/ 	.short	0x0160
        /*0016*/ 	.short	0x0048


	//----- nvinfo : EIATTR_CBANK_PARAM_SIZE
	.align		4
.L_670:
        /*0018*/ 	.byte	0x03, 0x19
        /*001a*/ 	.short	0x0048


	//----- nvinfo : EIATTR_KPARAM_INFO
	.align		4
        /*001c*/ 	.byte	0x04, 0x17
        /*001e*/ 	.short	(.L_672 - .L_671)
.L_671:
        /*0020*/ 	.word	0x00000000
        /*0024*/ 	.short	0x000b
        /*0026*/ 	.short	0x0044
        /*0028*/ 	.byte	0x00, 0xf0, 0x11, 0x00


	//----- nvinfo : EIATTR_KPARAM_INFO
	.align		4
.L_672:
        /*002c*/ 	.byte	0x04, 0x17
        /*002e*/ 	.short	(.L_674 - .L_673)
.L_673:
        /*0030*/ 	.word	0x00000000
        /*0034*/ 	.short	0x000a
        /*0036*/ 	.short	0x0040
        /*0038*/ 	.byte	0x00, 0xf0, 0x11, 0x00


	//----- nvinfo : EIATTR_KPARAM_INFO
	.align		4
.L_674:
        /*003c*/ 	.byte	0x04, 0x17
        /*003e*/ 	.short	(.L_676 - .L_675)
.L_675:
        /*0040*/ 	.word	0x00000000
        /*0044*/ 	.short	0x0009
        /*0046*/ 	.short	0x0038
        /*0048*/ 	.byte	0x00, 0xf0, 0x21, 0x00


	//----- nvinfo : EIATTR_KPARAM_INFO
	.align		4
.L_676:
        /*004c*/ 	.byte	0x04, 0x17
        /*004e*/ 	.short	(.L_678 - .L_677)
.L_677:
        /*0050*/ 	.word	0x00000000
        /*0054*/ 	.short	0x0008
        /*0056*/ 	.short	0x0030
        /*0058*/ 	.byte	0x00, 0xf0, 0x21, 0x00


	//----- nvinfo : EIATTR_KPARAM_INFO
	.align		4
.L_678:
        /*005c*/ 	.byte	0x04, 0x17
        /*005e*/ 	.short	(.L_680 - .L_679)
.L_679:
        /*0060*/ 	.word	0x00000000
        /*0064*/ 	.short	0x0007
        /*0066*/ 	.short	0x0028
        /*0068*/ 	.byte	0x00, 0xf0, 0x21, 0x00


	//----- nvinfo : EIATTR_KPARAM_INFO
	.align		4
.L_680:
        /*006c*/ 	.byte	0x04, 0x17
        /*006e*/ 	.short	(.L_682 - .L_681)
.L_681:
        /*0070*/ 	.word	0x00000000
        /*0074*/ 	.short	0x0006
        /*0076*/ 	.short	0x0024
        /*0078*/ 	.byte	0x00, 0xf0, 0x11, 0x00


	//----- nvinfo : EIATTR_KPARAM_INFO
	.align		4
.L_682:
        /*007c*/ 	.byte	0x04, 0x17
        /*007e*/ 	.short	(.L_684 - .L_683)
.L_683:
        /*0080*/ 	.word	0x00000000
        /*0084*/ 	.short	0x0005
        /*0086*/ 	.short	0x0020
        /*0088*/ 	.byte	0x00, 0xf0, 0x11, 0x00


	//----- nvinfo : EIATTR_KPARAM_INFO
	.align		4
.L_684:
        /*008c*/ 	.byte	0x04, 0x17
        /*008e*/ 	.short	(.L_686 - .L_685)
.L_685:
        /*0090*/ 	.word	0x00000000
        /*0094*/ 	.short	0x0004
        /*0096*/ 	.short	0x001c
        /*0098*/ 	.byte	0x00, 0xf0, 0x11, 0x00


	//----- nvinfo : EIATTR_KPARAM_INFO
	.align		4
.L_686:
        /*009c*/ 	.byte	0x04, 0x17
        /*009e*/ 	.short	(.L_688 - .L_687)
.L_687:
        /*00a0*/ 	.word	0x00000000
        /*00a4*/ 	.short	0x0003
        /*00a6*/ 	.short	0x0018
        /*00a8*/ 	.byte	0x00, 0xf0, 0x11, 0x00


	//----- nvinfo : EIATTR_KPARAM_INFO
	.align		4
.L_688:
        /*00ac*/ 	.byte	0x04, 0x17
        /*00ae*/ 	.short	(.L_690 - .L_689)
.L_689:
        /*00b0*/ 	.word	0x00000000
        /*00b4*/ 	.short	0x0002
        /*00b6*/ 	.short	0x0010
        /*00b8*/ 	.byte	0x00, 0xf0, 0x21, 0x00


	//----- nvinfo : EIATTR_KPARAM_INFO
	.align		4
.L_690:
        /*00bc*/ 	.byte	0x04, 0x17
        /*00be*/ 	.short	(.L_692 - .L_691)
.L_691:
        /*00c0*/ 	.word	0x00000000
        /*00c4*/ 	.short	0x0001
        /*00c6*/ 	.short	0x0008
        /*00c8*/ 	.byte	0x00, 0xf0, 0x21, 0x00


	//----- nvinfo : EIATTR_KPARAM_INFO
	.align		4
.L_692:
        /*00cc*/ 	.byte	0x04, 0x17
        /*00ce*/ 	.short	(.L_694 - .L_693)
.L_693:
        /*00d0*/ 	.word	0x00000000
        /*00d4*/ 	.short	0x0000
        /*00d6*/ 	.short	0x0000
        /*00d8*/ 	.byte	0x00, 0xf0, 0x21, 0x00


	//----- nvinfo : EIATTR_MAXREG_COUNT
	.align		4
.L_694:
        /*00dc*/ 	.byte	0x03, 0x1b
        /*00de*/ 	.short	0x00ff


	//----- nvinfo : EIATTR_NUM_BARRIERS
	.align		4
        /*00e0*/ 	.byte	0x02, 0x4c
        /*00e2*/ 	.byte	0x01
	.zero		1


	//----- nvinfo : EIATTR_MERCURY_ISA_VERSION
	.align		4
        /*00e4*/ 	.byte	0x03, 0x5f
        /*00e6*/ 	.short	0x0000


	//----- nvinfo : EIATTR_COOP_GROUP_MASK_REGIDS
	.align		4
        /*00e8*/ 	.byte	0x04, 0x29
        /*00ea*/ 	.short	(.L_696 - .L_695)


	//   ....[0]....
.L_695:
        /*00ec*/ 	.word	0xffffffff


	//   ....[1]....
        /*00f0*/ 	.word	0xffffffff


	//   ....[2]....
        /*00f4*/ 	.word	0xffffffff


	//   ....[3]....
        /*00f8*/ 	.word	0xffffffff


	//   ....[4]....
        /*00fc*/ 	.word	0xffffffff


	//   ....[5]....
        /*0100*/ 	.word	0xffffffff


	//   ....[6]....
        /*0104*/ 	.word	0xffffffff


	//   ....[7]....
        /*0108*/ 	.word	0xffffffff


	//   ....[8]....
        /*010c*/ 	.word	0xffffffff


	//   ....[9]....
        /*0110*/ 	.word	0xffffffff


	//   ....[10]....
        /*0114*/ 	.word	0xffffffff


	//   ....[11]....
        /*0118*/ 	.word	0xffffffff


	//   ....[12]....
        /*011c*/ 	.word	0xffffffff


	//   ....[13]....
        /*0120*/ 	.word	0xffffffff


	//   ....[14]....
        /*0124*/ 	.word	0xffffffff


	//   ....[15]....
        /*0128*/ 	.word	0xffffffff


	//   ....[16]....
        /*012c*/ 	.word	0xffffffff


	//   ....[17]....
        /*0130*/ 	.word	0xffffffff


	//   ....[18]....
        /*0134*/ 	.word	0xffffffff


	//   ....[19]....
        /*0138*/ 	.word	0xffffffff


	//   ....[20]....
        /*013c*/ 	.word	0xffffffff


	//   ....[21]....
        /*0140*/ 	.word	0xffffffff


	//   ....[22]....
        /*0144*/ 	.word	0xffffffff


	//   ....[23]....
        /*0148*/ 	.word	0xffffffff


	//   ....[24]....
        /*014c*/ 	.word	0xffffffff


	//   ....[25]....
        /*0150*/ 	.word	0xffffffff


	//   ....[26]....
        /*0154*/ 	.word	0xffffffff


	//   ....[27]....
        /*0158*/ 	.word	0xffffffff


	//   ....[28]....
        /*015c*/ 	.word	0xffffffff


	//   ....[29]....
        /*0160*/ 	.word	0xffffffff


	//----- nvinfo : EIATTR_COOP_GROUP_INSTR_OFFSETS
	.align		4
.L_696:
        /*0164*/ 	.byte	0x04, 0x28
        /*0166*/ 	.short	(.L_698 - .L_697)


	//   ....[0]....
.L_697:
        /*0168*/ 	.word	0x00000530


	//   ....[1]....
        /*016c*/ 	.word	0x00000590


	//   ....[2]....
        /*0170*/ 	.word	0x000005b0


	//   ....[3]....
        /*0174*/ 	.word	0x000005d0


	//   ....[4]....
        /*0178*/ 	.word	0x000005f0


	//   ....[5]....
        /*017c*/ 	.word	0x00000640


	//   ....[6]....
        /*0180*/ 	.word	0x00000660


	//   ....[7]....
        /*0184*/ 	.word	0x00000680


	//   ....[8]....
        /*0188*/ 	.word	0x000006a0


	//   ....[9]....
        /*018c*/ 	.word	0x000006c0


	//   ....[10]....
        /*0190*/ 	.word	0x000006f0


	//   ....[11]....
        /*0194*/ 	.word	0x00000710


	//   ....[12]....
        /*0198*/ 	.word	0x00000730


	//   ....[13]....
        /*019c*/ 	.word	0x00000750


	//   ....[14]....
        /*01a0*/ 	.word	0x00000770


	//   ....[15]....
        /*01a4*/ 	.word	0x00000920


	//   ....[16]....
        /*01a8*/ 	.word	0x00000980


	//   ....[17]....
        /*01ac*/ 	.word	0x000009a0


	//   ....[18]....
        /*01b0*/ 	.word	0x000009c0


	//   ....[19]....
        /*01b4*/ 	.word	0x000009e0


	//   ....[20]....
        /*01b8*/ 	.word	0x00000a30


	//   ....[21]....
        /*01bc*/ 	.word	0x00000a50


	//   ....[22]....
        /*01c0*/ 	.word	0x00000a70


	//   ....[23]....
        /*01c4*/ 	.word	0x00000a90


	//   ....[24]....
        /*01c8*/ 	.word	0x00000ab0


	//   ....[25]....
        /*01cc*/ 	.word	0x00000ae0


	//   ....[26]....
        /*01d0*/ 	.word	0x00000b00


	//   ....[27]....
        /*01d4*/ 	.word	0x00000b20


	//   ....[28]....
        /*01d8*/ 	.word	0x00000b40


	//   ....[29]....
        /*01dc*/ 	.word	0x00000b60


	//----- nvinfo : EIATTR_EXIT_INSTR_OFFSETS
	.align		4
.L_698:
        /*01e0*/ 	.byte	0x04, 0x1c
        /*01e2*/ 	.short	(.L_700 - .L_699)


	//   ....[0]....
.L_699:
        /*01e4*/ 	.word	0x000000a0


	//   ....[1]....
        /*01e8*/ 	.word	0x00000d80


	//----- nvinfo : EIATTR_CTAIDZ_USED
	.align		4
.L_700:
        /*01ec*/ 	.byte	0x01, 0x04
	.zero		2


	//----- nvinfo : EIATTR_CRS_STACK_SIZE
	.align		4
        /*01f0*/ 	.byte	0x04, 0x1e
        /*01f2*/ 	.short	(.L_702 - .L_701)
.L_701:
        /*01f4*/ 	.word	0x00000000
.L_702:


//--------------------- .nv.info._ZN17fastertransformer18softmax_COL32_LE64IfEEvPaPKiPKT_iiifPKfS8_S8_ii --------------------------
	.section	.nv.info._ZN17fastertransformer18softmax_COL32_LE64IfEEvPaPKiPKT_iiifPKfS8_S8_ii,"",@"SHT_CUDA_INFO"
	.sectionflags	@""
	.align	4


	//----- nvinfo : EIATTR_CUDA_API_VERSION
	.align		4
        /*0000*/ 	.byte	0x04, 0x37
        /*0002*/ 	.short	(.L_704 - .L_703)
.L_703:
        /*0004*/ 	.word	0x00000082


	//----- nvinfo : EIATTR_SW2861232_WAR
	.align		4
.L_704:
        /*0008*/ 	.byte	0x01, 0x35
	.zero		2


	//----- nvinfo : EIATTR_PARAM_CBANK
	.align		4
        /*000c*/ 	.byte	0x04, 0x0a
        /*000e*/ 	.short	(.L_706 - .L_705)
	.align		4
.L_705:
        /*0010*/ 	.word	index@(.nv.constant0._ZN17fastertransformer18softmax_COL32_LE64IfEEvPaPKiPKT_iiifPKfS8_S8_ii)
        /*0014*/ 	.short	0x0160
        /*0016*/ 	.short	0x0048


	//----- nvinfo : EIATTR_CBANK_PARAM_SIZE
	.align		4
.L_706:
        /*0018*/ 	.byte	0x03, 0x19
        /*001a*/ 	.short	0x0048


	//----- nvinfo : EIATTR_KPARAM_INFO
	.align		4
        /*001c*/ 	.byte	0x04, 0x17
        /*001e*/ 	.short	(.L_708 - .L_707)
.L_707:
        /*0020*/ 	.word	0x00000000
        /*0024*/ 	.short	0x000b
        /*0026*/ 	.short	0x0044
        /*0028*/ 	.byte	0x00, 0xf0, 0x11, 0x00


	//----- nvinfo : EIATTR_KPARAM_INFO
	.align		4
.L_708:
        /*002c*/ 	.byte	0x04, 0x17
        /*002e*/ 	.short	(.L_710 - .L_709)
.L_709:
        /*0030*/ 	.word	0x00000000
        /*0034*/ 	.short	0x000a
        /*0036*/ 	.short	0x0040
        /*0038*/ 	.byte	0x00, 0xf0, 0x11, 0x00


	//----- nvinfo : EIATTR_KPARAM_INFO
	.align		4
.L_710:
        /*003c*/ 	.byte	0x04, 0x17
        /*003e*/ 	.short	(.L_712 - .L_711)
.L_711:
        /*0040*/ 	.word	0x00000000
        /*0044*/ 	.short	0x0009
        /*0046*/ 	.short	0x0038
        /*0048*/ 	.byte	0x00, 0xf0, 0x21, 0x00


	//----- nvinfo : EIATTR_KPARAM_INFO
	.align		4
.L_712:
        /*004c*/ 	.byte	0x04, 0x17
        /*004e*/ 	.short	(.L_714 - .L_713)
.L_713:
        /*0050*/ 	.word	0x00000000
        /*0054*/ 	.short	0x0008
        /*0056*/ 	.short	0x0030
        /*0058*/ 	.byte	0x00, 0xf0, 0x21, 0x00


	//----- nvinfo : EIATTR_KPARAM_INFO
	.align		4
.L_714:
        /*005c*/ 	.byte	0x04, 0x17
        /*005e*/ 	.short	(.L_716 - .L_715)
.L_715:
        /*0060*/ 	.word	0x00000000
        /*0064*/ 	.short	0x0007
        /*0066*/ 	.short	0x0028
        /*0068*/ 	.byte	0x00, 0xf0, 0x21, 0x00


	//----- nvinfo : EIATTR_KPARAM_INFO
	.align		4
.L_716:
        /*006c*/ 	.byte	0x04, 0x17
        /*006e*/ 	.short	(.L_718 - .L_717)
.L_717:
        /*0070*/ 	.word	0x00000000
        /*0074*/ 	.short	0x0006
        /*0076*/ 	.short	0x0024
        /*0078*/ 	.byte	0x00, 0xf0, 0x11, 0x00


	//----- nvinfo : EIATTR_KPARAM_INFO
	.align		4
.L_718:
        /*007c*/ 	.byte	0x04, 0x17
        /*007e*/ 	.short	(.L_720 - .L_719)
.L_719:
        /*0080*/ 	.word	0x00000000
        /*0084*/ 	.short	0x0005
        /*0086*/ 	.short	0x0020
        /*0088*/ 	.byte	0x00, 0xf0, 0x11, 0x00


	//----- nvinfo : EIATTR_KPARAM_INFO
	.align		4
.L_720:
        /*008c*/ 	.byte	0x04, 0x17
        /*008e*/ 	.short	(.L_722 - .L_721)
.L_721:
        /*0090*/ 	.word	0x00000000
        /*0094*/ 	.short	0x0004
        /*0096*/ 	.short	0x001c
        /*0098*/ 	.byte	0x00, 0xf0, 0x11, 0x00


	//----- nvinfo : EIATTR_KPARAM_INFO
	.align		4
.L_722:
        /*009c*/ 	.byte	0x04, 0x17
        /*009e*/ 	.short	(.L_724 - .L_723)
.L_723:
        /*00a0*/ 	.word	0x00000000
        /*00a4*/ 	.short	0x0003
        /*00a6*/ 	.short	0x0018
        /*00a8*/ 	.byte	0x00, 0xf0, 0x11, 0x00


	//----- nvinfo : EIATTR_KPARAM_INFO
	.align		4
.L_724:
        /*00ac*/ 	.byte	0x04, 0x17
        /*00ae*/ 	.short	(.L_726 - .L_725)
.L_725:
        /*00b0*/ 	.word	0x00000000
        /*00b4*/ 	.short	0x0002
        /*00b6*/ 	.short	0x0010
        /*00b8*/ 	.byte	0x00, 0xf0, 0x21, 0x00


	//----- nvinfo : EIATTR_KPARAM_INFO
	.align		4
.L_726:
        /*00bc*/ 	.byte	0x04, 0x17
        /*00be*/ 	.short	(.L_728 - .L_727)
.L_727:
        /*00c0*/ 	.word	0x00000000
        /*00c4*/ 	.short	0x0001
        /*00c6*/ 	.short	0x0008
        /*00c8*/ 	.byte	0x00, 0xf0, 0x21, 0x00


	//----- nvinfo : EIATTR_KPARAM_INFO
	.align		4
.L_728:
        /*00cc*/ 	.byte	0x04, 0x17
        /*00ce*/ 	.short	(.L_730 - .L_729)
.L_729:
        /*00d0*/ 	.word	0x00000000
        /*00d4*/ 	.short	0x0000
        /*00d6*/ 	.short	0x0000
        /*00d8*/ 	.byte	0x00, 0xf0, 0x21, 0x00


	//----- nvinfo : EIATTR_MAXREG_COUNT
	.align		4
.L_730:
        /*00dc*/ 	.byte	0x03, 0x1b
        /*00de*/ 	.short	0x00ff


	//----- nvinfo : EIATTR_NUM_BARRIERS
	.align		4
        /*00e0*/ 	.byte	0x02, 0x4c
        /*00e2*/ 	.byte	0x01
	.zero		1


	//----- nvinfo : EIATTR_MERCURY_ISA_VERSION
	.align		4
        /*00e4*/ 	.byte	0x03, 0x5f
        /*00e6*/ 	.short	0x0000


	//----- nvinfo : EIATTR_COOP_GROUP_MASK_REGIDS
	.align		4
        /*00e8*/ 	.byte	0x04, 0x29
        /*00ea*/ 	.short	(.L_732 - .L_731)


	//   ....[0]....
.L_731:
        /*00ec*/ 	.word	0xffffffff


	//   ....[1]....
        /*00f0*/ 	.word	0xffffffff


	//   ....[2]....
        /*00f4*/ 	.word	0xffffffff


	//   ....[3]....
        /*00f8*/ 	.word	0xffffffff


	//   ....[4]....
        /*00fc*/ 	.word	0xffffffff


	//   ....[5]....
        /*0100*/ 	.word	0xffffffff


	//   ....[6]....
        /*0104*/ 	.word	0xffffffff


	//   ....[7]....
        /*0108*/ 	.word	0xffffffff


	//   ....[8]....
        /*010c*/ 	.word	0xffffffff


	//   ....[9]....
        /*0110*/ 	.word	0xffffffff


	//   ....[10]....
        /*0114*/ 	.word	0xffffffff


	//   ....[11]....
        /*0118*/ 	.word	0xffffffff


	//   ....[12]....
        /*011c*/ 	.word	0xffffffff


	//   ....[13]....
        /*0120*/ 	.word	0xffffffff


	//   ....[14]....
        /*0124*/ 	.word	0xffffffff


	//   ....[15]....
        /*0128*/ 	.word	0xffffffff


	//   ....[16]....
        /*012c*/ 	.word	0xffffffff


	//   ....[17]....
        /*0130*/ 	.word	0xffffffff


	//   ....[18]....
        /*0134*/ 	.word	0xffffffff


	//   ....[19]....
        /*0138*/ 	.word	0xffffffff


	//   ....[20]....
        /*013c*/ 	.word	0xffffffff


	//   ....[21]....
        /*0140*/ 	.word	0xffffffff


	//   ....[22]....
        /*0144*/ 	.word	0xffffffff


	//   ....[23]....
        /*0148*/ 	.word	0xffffffff


	//   ....[24]....
        /*014c*/ 	.word	0xffffffff


	//   ....[25]....
        /*0150*/ 	.word	0xffffffff


	//   ....[26]....
        /*0154*/ 	.word	0xffffffff


	//   ....[27]....
        /*0158*/ 	.word	0xffffffff


	//   ....[28]....
        /*015c*/ 	.word	0xffffffff


	//   ....[29]....
        /*0160*/ 	.word	0xffffffff


	//----- nvinfo : EIATTR_COOP_GROUP_INSTR_OFFSETS
	.align		4
.L_732:
        /*0164*/ 	.byte	0x04, 0x28
        /*0166*/ 	.short	(.L_734 - .L_733)


	//   ....[0]....
.L_733:
        /*0168*/ 	.word	0x00000400


	//   ....[1]....
        /*016c*/ 	.word	0x00000460


	//   ....[2]....
        /*0170*/ 	.word	0x00000480


	//   ....[3]....
        /*0174*/ 	.word	0x000004a0


	//   ....[4]....
        /*0178*/ 	.word	0x000004c0


	//   ....[5]....
        /*017c*/ 	.word	0x00000510


	//   ....[6]....
        /*0180*/ 	.word	0x00000530


	//   ....[7]....
        /*0184*/ 	.word	0x00000550


	//   ....[8]....
        /*0188*/ 	.word	0x00000570


	//   ....[9]....
        /*018c*/ 	.word	0x00000590


	//   ....[10]....
        /*0190*/ 	.word	0x000005c0


	//   ....[11]....
        /*0194*/ 	.word	0x000005e0


	//   ....[12]....
        /*0198*/ 	.word	0x00000600


	//   ....[13]....
        /*019c*/ 	.word	0x00000620


	//   ....[14]....
        /*01a0*/ 	.word	0x00000640


	//   ....[15]....
        /*01a4*/ 	.word	0x00000770


	//   ....[16]....
        /*01a8*/ 	.word	0x000007d0


	//   ....[17]....
        /*01ac*/ 	.word	0x000007f0


	//   ....[18]....
        /*01b0*/ 	.word	0x00000810


	//   ....[19]....
        /*01b4*/ 	.word	0x00000830


	//   ....[20]....
        /*01b8*/ 	.word	0x00000880


	//   ....[21]....
        /*01bc*/ 	.word	0x000008a0


	//   ....[22]....
        /*01c0*/ 	.word	0x000008c0


	//   ....[23]....
        /*01c4*/ 	.word	0x000008e0


	//   ....[24]....
        /*01c8*/ 	.word	0x00000900


	//   ....[25]....
        /*01cc*/ 	.word	0x00000930


	//   ....[26]....
        /*01d0*/ 	.word	0x00000950


	//   ....[27]....
        /*01d4*/ 	.word	0x00000970


	//   ....[28]....
        /*01d8*/ 	.word	0x00000990


	//   ....[29]....
        /*01dc*/ 	.word	0x000009b0


	//----- nvinfo : EIATTR_EXIT_INSTR_OFFSETS
	.align		4
.L_734:
        /*01e0*/ 	.byte	0x04, 0x1c
        /*01e2*/ 	.short	(.L_736 - .L_735)


	//   ....[0]....
.L_735:
        /*01e4*/ 	.word	0x000000a0


	//   ....[1]....
        /*01e8*/ 	.word	0x00000b90


	//----- nvinfo : EIATTR_CTAIDZ_USED
	.align		4
.L_736:
        /*01ec*/ 	.byte	0x01, 0x04
	.zero		2


	//----- nvinfo : EIATTR_CRS_STACK_SIZE
	.align		4
        /*01f0*/ 	.byte	0x04, 0x1e
        /*01f2*/ 	.short	(.L_738 - .L_737)
.L_737:
        /*01f4*/ 	.word	0x00000000
.L_738:


//--------------------- .nv.info._ZN17fastertransformer18softmax_COL32_LE32IfEEvPaPKiPKT_iiifPKfS8_S8_ii --------------------------
	.section	.nv.info._ZN17fastertransformer18softmax_COL32_LE32IfEEvPaPKiPKT_iiifPKfS8_S8_ii,"",@"SHT_CUDA_INFO"
	.sectionflags	@""
	.align	4


	//----- nvinfo : EIATTR_CUDA_API_VERSION
	.align		4
        /*0000*/ 	.byte	0x04, 0x37
        /*0002*/ 	.short	(.L_740 - .L_739)
.L_739:
        /*0004*/ 	.word	0x00000082


	//----- nvinfo : EIATTR_SW2861232_WAR
	.align		4
.L_740:
        /*0008*/ 	.byte	0x01, 0x35
	.zero		2


	//----- nvinfo : EIATTR_PARAM_CBANK
	.align		4
        /*000c*/ 	.byte	0x04, 0x0a
        /*000e*/ 	.short	(.L_742 - .L_741)
	.align		4
.L_741:
        /*0010*/ 	.word	index@(.nv.constant0._ZN17fastertransformer18softmax_COL32_LE32IfEEvPaPKiPKT_iiifPKfS8_S8_ii)
        /*0014*/ 	.short	0x0160
        /*0016*/ 	.short	0x0048


	//----- nvinfo : EIATTR_CBANK_PARAM_SIZE
	.align		4
.L_742:
        /*0018*/ 	.byte	0x03, 0x19
        /*001a*/ 	.short	0x0048


	//----- nvinfo : EIATTR_KPARAM_INFO
	.align		4
        /*001c*/ 	.byte	0x04, 0x17
        /*001e*/ 	.short	(.L_744 - .L_743)
.L_743:
        /*0020*/ 	.word	0x00000000
        /*0024*/ 	.short	0x000b
        /*0026*/ 	.short	0x0044
        /*0028*/ 	.byte	0x00, 0xf0, 0x11, 0x00


	//----- nvinfo : EIATTR_KPARAM_INFO
	.align		4
.L_744:
        /*002c*/ 	.byte	0x04, 0x17
        /*002e*/ 	.short	(.L_746 - .L_745)
.L_745:
        /*0030*/ 	.word	0x00000000
        /*0034*/ 	.short	0x000a
        /*0036*/ 	.short	0x0040
        /*0038*/ 	.byte	0x00, 0xf0, 0x11, 0x00


	//----- nvinfo : EIATTR_KPARAM_INFO
	.align		4
.L_746:
        /*003c*/ 	.byte	0x04, 0x17
        /*003e*/ 	.short	(.L_748 - .L_747)
.L_747:
        /*0040*/ 	.word	0x00000000
        /*0044*/ 	.short	0x0009
        /*0046*/ 	.short	0x0038
        /*0048*/ 	.byte	0x00, 0xf0, 0x21, 0x00


	//----- nvinfo : EIATTR_KPARAM_INFO
	.align		4
.L_748:
        /*004c*/ 	.byte	0x04, 0x17
        /*004e*/ 	.short	(.L_750 - .L_749)
.L_749:
        /*0050*/ 	.word	0x00000000
        /*0054*/ 	.short	0x0008
        /*0056*/ 	.short	0x0030
        /*0058*/ 	.byte	0x00, 0xf0, 0x21, 0x00


	//----- nvinfo : EIATTR_KPARAM_INFO
	.align		4
.L_750:
        /*005c*/ 	.byte	0x04, 0x17
        /*005e*/ 	.short	(.L_752 - .L_751)
.L_751:
        /*0060*/ 	.word	0x00000000
        /*0064*/ 	.short	0x0007
        /*0066*/ 	.short	0x0028
        /*0068*/ 	.byte	0x00, 0xf0, 0x21, 0x00


	//----- nvinfo : EIATTR_KPARAM_INFO
	.align		4
.L_752:
        /*006c*/ 	.byte	0x04, 0x17
        /*006e*/ 	.short	(.L_754 - .L_753)
.L_753:
        /*0070*/ 	.word	0x00000000
        /*0074*/ 	.short	0x0006
        /*0076*/ 	.short	0x0024
        /*0078*/ 	.byte	0x00, 0xf0, 0x11, 0x00


	//----- nvinfo : EIATTR_KPARAM_INFO
	.align		4
.L_754:
        /*007c*/ 	.byte	0x04, 0x17
        /*007e*/ 	.short	(.L_756 - .L_755)
.L_755:
        /*0080*/ 	.word	0x00000000
        /*0084*/ 	.short	0x0005
        /*0086*/ 	.short	0x0020
        /*0088*/ 	.byte	0x00, 0xf0, 0x11, 0x00


	//----- nvinfo : EIATTR_KPARAM_INFO
	.align		4
.L_756:
        /*008c*/ 	.byte	0x04, 0x17
        /*008e*/ 	.short	(.L_758 - .L_757)
.L_757:
        /*0090*/ 	.word	0x00000000
        /*0094*/ 	.short	0x0004
        /*0096*/ 	.short	0x001c
        /*0098*/ 	.byte	0x00, 0xf0, 0x11, 0x00


	//----- nvinfo : EIATTR_KPARAM_INFO
	.align		4
.L_758:
        /*009c*/ 	.byte	0x04, 0x17
        /*009e*/ 	.short	(.L_760 - .L_759)
.L_759:
        /*00a0*/ 	.word	0x00000000
        /*00a4*/ 	.short	0x0003
        /*00a6*/ 	.short	0x0018
        /*00a8*/ 	.byte	0x00, 0xf0, 0x11, 0x00


	//----- nvinfo : EIATTR_KPARAM_INFO
	.align		4
.L_760:
        /*00ac*/ 	.byte	0x04, 0x17
        /*00ae*/ 	.short	(.L_762 - .L_761)
.L_761:
        /*00b0*/ 	.word	0x00000000
        /*00b4*/ 	.short	0x0002
        /*00b6*/ 	.short	0x0010
        /*00b8*/ 	.byte	0x00, 0xf0, 0x21, 0x00


	//----- nvinfo : EIATTR_KPARAM_INFO
	.align		4
.L_762:
        /*00bc*/ 	.byte	0x04, 0x17
        /*00be*/ 	.short	(.L_764 - .L_763)
.L_763:
        /*00c0*/ 	.word	0x00000000
        /*00c4*/ 	.short	0x0001
        /*00c6*/ 	.short	0x0008
        /*00c8*/ 	.byte	0x00, 0xf0, 0x21, 0x00


	//----- nvinfo : EIATTR_KPARAM_INFO
	.align		4
.L_764:
        /*00cc*/ 	.byte	0x04, 0x17
        /*00ce*/ 	.short	(.L_766 - .L_765)
.L_765:
        /*00d0*/ 	.word	0x00000000
        /*00d4*/ 	.short	0x0000
        /*00d6*/ 	.short	0x0000
        /*00d8*/ 	.byte	0x00, 0xf0, 0x21, 0x00


	//----- nvinfo : EIATTR_MAXREG_COUNT
	.align		4
.L_766:
        /*00dc*/ 	.byte	0x03, 0x1b
        /*00de*/ 	.short	0x00ff


	//----- nvinfo : EIATTR_NUM_BARRIERS
	.align		4
        /*00e0*/ 	.byte	0x02, 0x4c
        /*00e2*/ 	.byte	0x01
	.zero		1


	//----- nvinfo : EIATTR_MERCURY_ISA_VERSION
	.align		4
        /*00e4*/ 	.byte	0x03, 0x5f
        /*00e6*/ 	.short	0x0000


	//----- nvinfo : EIATTR_COOP_GROUP_MASK_REGIDS
	.align		4
        /*00e8*/ 	.byte	0x04, 0x29
        /*00ea*/ 	.short	(.L_768 - .L_767)


	//   ....[0]....
.L_767:
        /*00ec*/ 	.word	0xffffffff


	//   ....[1]....
        /*00f0*/ 	.word	0xffffffff


	//   ....[2]....
        /*00f4*/ 	.word	0xffffffff


	//   ....[3]....
        /*00f8*/ 	.word	0xffffffff


	//   ....[4]....
        /*00fc*/ 	.word	0xffffffff


	//   ....[5]....
        /*0100*/ 	.word	0xffffffff


	//   ....[6]....
        /*0104*/ 	.word	0xffffffff


	//   ....[7]....
        /*0108*/ 	.word	0xffffffff


	//   ....[8]....
        /*010c*/ 	.word	0xffffffff


	//   ....[9]....
        /*0110*/ 	.word	0xffffffff


	//   ....[10]....
        /*0114*/ 	.word	0xffffffff


	//   ....[11]....
        /*0118*/ 	.word	0xffffffff


	//   ....[12]....
        /*011c*/ 	.word	0xffffffff


	//   ....[13]....
        /*0120*/ 	.word	0xffffffff


	//   ....[14]....
        /*0124*/ 	.word	0xffffffff


	//   ....[15]....
        /*0128*/ 	.word	0xffffffff


	//   ....[16]....
        /*012c*/ 	.word	0xffffffff


	//   ....[17]....
        /*0130*/ 	.word	0xffffffff


	//   ....[18]....
        /*0134*/ 	.word	0xffffffff


	//   ....[19]....
        /*0138*/ 	.word	0xffffffff


	//   ....[20]....
        /*013c*/ 	.word	0xffffffff


	//   ....[21]....
        /*0140*/ 	.word	0xffffffff


	//   ....[22]....
        /*0144*/ 	.word	0xffffffff


	//   ....[23]....
        /*0148*/ 	.word	0xffffffff


	//   ....[24]....
        /*014c*/ 	.word	0xffffffff


	//   ....[25]....
        /*0150*/ 	.word	0xffffffff


	//   ....[26]....
        /*0154*/ 	.word	0xffffffff


	//   ....[27]....
        /*0158*/ 	.word	0xffffffff


	//   ....[28]....
        /*015c*/ 	.word	0xffffffff


	//   ....[29]....
        /*0160*/ 	.word	0xffffffff


	//----- nvinfo : EIATTR_COOP_GROUP_INSTR_OFFSETS
	.align		4
.L_768:
        /*0164*/ 	.byte	0x04, 0x28
        /*0166*/ 	.short	(.L_770 - .L_769)


	//   ....[0]....
.L_769:
        /*0168*/ 	.word	0x000003e0


	//   ....[1]....
        /*016c*/ 	.word	0x00000430


	//   ....[2]....
        /*0170*/ 	.word	0x00000460


	//   ....[3]....
        /*0174*/ 	.word	0x00000480


	//   ....[4]....
        /*0178*/ 	.word	0x000004a0


	//   ....[5]....
        /*017c*/ 	.word	0x000004f0


	//   ....[6]....
        /*0180*/ 	.word	0x00000510


	//   ....[7]....
        /*0184*/ 	.word	0x00000530


	//   ....[8]....
        /*0188*/ 	.word	0x00000550


	//   ....[9]....
        /*018c*/ 	.word	0x00000570


	//   ....[10]....
        /*0190*/ 	.word	0x000005a0


	//   ....[11]....
        /*0194*/ 	.word	0x000005c0


	//   ....[12]....
        /*0198*/ 	.word	0x000005e0


	//   ....[13]....
        /*019c*/ 	.word	0x00000600


	//   ....[14]....
        /*01a0*/ 	.word	0x00000620


	//   ....[15]....
        /*01a4*/ 	.word	0x000006d0


	//   ....[16]....
        /*01a8*/ 	.word	0x00000720


	//   ....[17]....
        /*01ac*/ 	.word	0x00000750


	//   ....[18]....
        /*01b0*/ 	.word	0x00000770


	//   ....[19]....
        /*01b4*/ 	.word	0x00000790


	//   ....[20]....
        /*01b8*/ 	.word	0x000007e0


	//   ....[21]....
        /*01bc*/ 	.word	0x00000800


	//   ....[22]....
        /*01c0*/ 	.word	0x00000820


	//   ....[23]....
        /*01c4*/ 	.word	0x00000840


	//   ....[24]....
        /*01c8*/ 	.word	0x00000860


	//   ....[25]....
        /*01cc*/ 	.word	0x00000890


	//   ....[26]....
        /*01d0*/ 	.word	0x000008b0


	//   ....[27]....
        /*01d4*/ 	.word	0x000008d0


	//   ....[28]....
        /*01d8*/ 	.word	0x000008f0


	//   ....[29]....
        /*01dc*/ 	.word	0x00000910


	//----- nvinfo : EIATTR_EXIT_INSTR_OFFSETS
	.align		4
.L_770:
        /*01e0*/ 	.byte	0x04, 0x1c
        /*01e2*/ 	.short	(.L_772 - .L_771)


	//   ....[0]....
.L_771:
        /*01e4*/ 	.word	0x00000030


	//   ....[1]....
        /*01e8*/ 	.word	0x00000a60


	//----- nvinfo : EIATTR_CTAIDZ_USED
	.align		4
.L_772:
        /*01ec*/ 	.byte	0x01, 0x04
	.zero		2


	//----- nvinfo : EIATTR_CRS_STACK_SIZE
	.align		4
        /*01f0*/ 	.byte	0x04, 0x1e
        /*01f2*/ 	.short	(.L_774 - .L_773)
.L_773:
        /*01f4*/ 	.word	0x00000000
.L_774:


//--------------------- .nv.callgraph             --------------------------
	.section	.nv.callgraph,"",@"SHT_CUDA_CALLGRAPH"
	.align	4
	.sectionentsize	8
	.align		4
        /*0000*/ 	.word	0x00000000
	.align		4
        /*0004*/ 	.word	0xffffffff
	.align		4
        /*0008*/ 	.word	0x00000000
	.align		4
        /*000c*/ 	.word	0xfffffffe
	.align		4
        /*0010*/ 	.word	0x00000000
	.align		4
        /*0014*/ 	.word	0xfffffffd
	.align		4
        /*0018*/ 	.word	0x00000000
	.align		4
        /*001c*/ 	.word	0xfffffffc


//--------------------- .nv.rel.action            --------------------------
	.section	.nv.rel.action,"",@"SHT_CUDA_RELOCINFO"
	.align	8
	.sectionentsize	8
        /*0000*/ 	.byte	0x73, 0x00, 0x00, 0x00, 0x00, 0x00, 0x00, 0x00, 0x00, 0x00, 0x00, 0x11, 0x25, 0x00, 0x05, 0x36


//--------------------- .nv.constant4             --------------------------
	.section	.nv.constant4,"a",@progbits
	.align	8
	.align		8
.nv.constant4:
        /*0000*/ 	.dword	precalc_xorwow_matrix
	.align		8
        /*0008*/ 	.dword	precalc_xorwow_offset_matrix
	.align		8
        /*0010*/ 	.dword	mrg32k3aM1
	.align		8
        /*0018*/ 	.dword	mrg32k3aM2
	.align		8
        /*0020*/ 	.dword	mrg32k3aM1SubSeq
	.align		8
        /*0028*/ 	.dword	mrg32k3aM2SubSeq
	.align		8
        /*0030*/ 	.dword	mrg32k3aM1Seq
	.align		8
        /*0038*/ 	.dword	mrg32k3aM2Seq
	.align		8
        /*0040*/ 	.dword	_ZN59_INTERNAL_10b64bb9_23_softmax_int8_kernels_cu_f78ef544_32684cuda3std3__461_GLOBAL__N__10b64bb9_23_softmax_int8_kernels_cu_f78ef544_32686ignoreE
	.align		8
        /*0048*/ 	.dword	_ZN59_INTERNAL_10b64bb9_23_softmax_int8_kernels_cu_f78ef544_32684cuda3std3__45__cpo5beginE
	.align		8
        /*0050*/ 	.dword	_ZN59_INTERNAL_10b64bb9_23_softmax_int8_kernels_cu_f78ef544_32684cuda3std3__45__cpo3endE
	.align		8
        /*0058*/ 	.dword	_ZN59_INTERNAL_10b64bb9_23_softmax_int8_kernels_cu_f78ef544_32684cuda3std3__45__cpo6cbeginE
	.align		8
        /*0060*/ 	.dword	_ZN59_INTERNAL_10b64bb9_23_softmax_int8_kernels_cu_f78ef544_32684cuda3std3__45__cpo4cendE
	.align		8
        /*0068*/ 	.dword	_ZN59_INTERNAL_10b64bb9_23_softmax_int8_kernels_cu_f78ef544_32684cuda3std3__419piecewise_constructE
	.align		8
        /*0070*/ 	.dword	_ZN59_INTERNAL_10b64bb9_23_softmax_int8_kernels_cu_f78ef544_32684cuda3std3__48in_placeE
	.align		8
        /*0078*/ 	.dword	_ZN59_INTERNAL_10b64bb9_23_softmax_int8_kernels_cu_f78ef544_32684cuda3std6ranges3__45__cpo4swapE
	.align		8
        /*0080*/ 	.dword	_ZN59_INTERNAL_10b64bb9_23_softmax_int8_kernels_cu_f78ef544_32684cuda3std6ranges3__45__cpo9iter_moveE
	.align		8
        /*0088*/ 	.dword	_ZN59_INTERNAL_10b64bb9_23_softmax_int8_kernels_cu_f78ef544_32684cuda3std6ranges3__45__cpo7advanceE


//--------------------- .nv.constant3             --------------------------
	.section	.nv.constant3,"a",@progbits
	.align	8
.nv.constant3:
	.type		__cr_lgamma_table,@object
	.size		__cr_lgamma_table,(.L_8 - __cr_lgamma_table)
__cr_lgamma_table:
        /*0000*/ 	.byte	0x00, 0x00, 0x00, 0x00, 0x00, 0x00, 0x00, 0x00, 0x00, 0x00, 0x00, 0x00, 0x00, 0x00, 0x00, 0x00
        /*0010*/ 	.byte	0xef, 0x39, 0xfa, 0xfe, 0x42, 0x2e, 0xe6, 0x3f, 0x02, 0x20, 0x2a, 0xfa, 0x0b, 0xab, 0xfc, 0x3f
        /*0020*/ 	.byte	0xf9, 0x2c, 0x92, 0x7c, 0xa7, 0x6c, 0x09, 0x40, 0xc9, 0x79, 0x44, 0x3c, 0x64, 0x26, 0x13, 0x40
        /*0030*/ 	.byte	0xca, 0x01, 0xcf, 0x3a, 0x27, 0x51, 0x1a, 0x40, 0x30, 0xcc, 0x2d, 0xf3, 0xe1, 0x0c, 0x21, 0x40
        /*0040*/ 	.byte	0x0d, 0xb7, 0xfc, 0x82, 0x8e, 0x35, 0x25, 0x40
.L_8:


//--------------------- .nv.constant0._ZN17fastertransformer27softmax_INT8IO_kernel_COL32I6__halfEEvPaS2_PKT_S5_iiiiifPKfS7_ --------------------------
	.section	.nv.constant0._ZN17fastertransformer27softmax_INT8IO_kernel_COL32I6__halfEEvPaS2_PKT_S5_iiiiifPKfS7_,"a",@progbits
	.sectionflags	@""
	.align	4
.nv.constant0._ZN17fastertransformer27softmax_INT8IO_kernel_COL32I6__halfEEvPaS2_PKT_S5_iiiiifPKfS7_:
	.zero		424


//--------------------- .nv.constant0._ZN17fastertransformer27softmax_INT8IO_kernel_COL32IfEEvPaS1_PKT_S4_iiiiifPKfS6_ --------------------------
	.section	.nv.constant0._ZN17fastertransformer27softmax_INT8IO_kernel_COL32IfEEvPaS1_PKT_S4_iiiiifPKfS6_,"a",@progbits
	.sectionflags	@""
	.align	4
.nv.constant0._ZN17fastertransformer27softmax_INT8IO_kernel_COL32IfEEvPaS1_PKT_S4_iiiiifPKfS6_:
	.zero		424


//--------------------- .nv.constant0._ZN17fastertransformer36softmax_INT8IO_kernel_COL32_element4INS_5half4E6__halfEEvPaS3_PKT_S6_iiiiifPKfS8_ --------------------------
	.section	.nv.constant0._ZN17fastertransformer36softmax_INT8IO_kernel_COL32_element4INS_5half4E6__halfEEvPaS3_PKT_S6_iiiiifPKfS8_,"a",@progbits
	.sectionflags	@""
	.align	4
.nv.constant0._ZN17fastertransformer36softmax_INT8IO_kernel_COL32_element4INS_5half4E6__halfEEvPaS3_PKT_S6_iiiiifPKfS8_:
	.zero		424


//--------------------- .nv.constant0._ZN17fastertransformer36softmax_INT8IO_kernel_COL32_element4I6float4fEEvPaS2_PKT_S5_iiiiifPKfS7_ --------------------------
	.section	.nv.constant0._ZN17fastertransformer36softmax_INT8IO_kernel_COL32_element4I6float4fEEvPaS2_PKT_S5_iiiiifPKfS7_,"a",@progbits
	.sectionflags	@""
	.align	4
.nv.constant0._ZN17fastertransformer36softmax_INT8IO_kernel_COL32_element4I6float4fEEvPaS2_PKT_S5_iiiiifPKfS7_:
	.zero		424


//--------------------- .nv.constant0._ZN17fastertransformer31softmax_COL32_perElement_varlenI6__halfEEvPaPKaPKT_iiiifPKfS9_ii --------------------------
	.section	.nv.constant0._ZN17fastertransformer31softmax_COL32_perElement_varlenI6__halfEEvPaPKaPKT_iiiifPKfS9_ii,"a",@progbits
	.sectionflags	@""
	.align	4
.nv.constant0._ZN17fastertransformer31softmax_COL32_perElement_varlenI6__halfEEvPaPKaPKT_iiiifPKfS9_ii:
	.zero		424


//--------------------- .nv.constant0._ZN17fastertransformer20softmax_COL32_varlenI6__halfEEvPaPKaPKT_iiiifPKfS9_ii --------------------------
	.section	.nv.constant0._ZN17fastertransformer20softmax_COL32_varlenI6__halfEEvPaPKaPKT_iiiifPKfS9_ii,"a",@progbits
	.sectionflags	@""
	.align	4
.nv.constant0._ZN17fastertransformer20softmax_COL32_varlenI6__halfEEvPaPKaPKT_iiiifPKfS9_ii:
	.zero		424


//--------------------- .nv.constant0._ZN17fastertransformer25softmax_COL32_LE64_varlenI6__halfEEvPaPKaPKT_iiiifPKfS9_ii --------------------------
	.section	.nv.constant0._ZN17fastertransformer25softmax_COL32_LE64_varlenI6__halfEEvPaPKaPKT_iiiifPKfS9_ii,"a",@progbits
	.sectionflags	@""
	.align	4
.nv.constant0._ZN17fastertransformer25softmax_COL32_LE64_varlenI6__halfEEvPaPKaPKT_iiiifPKfS9_ii:
	.zero		424


//--------------------- .nv.constant0._ZN17fastertransformer25softmax_COL32_LE32_varlenI6__halfEEvPaPKaPKT_iiiifPKfS9_ii --------------------------
	.section	.nv.constant0._ZN17fastertransformer25softmax_COL32_LE32_varlenI6__halfEEvPaPKaPKT_iiiifPKfS9_ii,"a",@progbits
	.sectionflags	@""
	.align	4
.nv.constant0._ZN17fastertransformer25softmax_COL32_LE32_varlenI6__halfEEvPaPKaPKT_iiiifPKfS9_ii:
	.zero		424


//--------------------- .nv.constant0._ZN17fastertransformer31softmax_COL32_perElement_varlenIfEEvPaPKaPKT_iiiifPKfS8_ii --------------------------
	.section	.nv.constant0._ZN17fastertransformer31softmax_COL32_perElement_varlenIfEEvPaPKaPKT_iiiifPKfS8_ii,"a",@progbits
	.sectionflags	@""
	.align	4
.nv.constant0._ZN17fastertransformer31softmax_COL32_perElement_varlenIfEEvPaPKaPKT_iiiifPKfS8_ii:
	.zero		424


//--------------------- .nv.constant0._ZN17fastertransformer20softmax_COL32_varlenIfEEvPaPKaPKT_iiiifPKfS8_ii --------------------------
	.section	.nv.constant0._ZN17fastertransformer20softmax_COL32_varlenIfEEvPaPKaPKT_iiiifPKfS8_ii,"a",@progbits
	.sectionflags	@""
	.align	4
.nv.constant0._ZN17fastertransformer20softmax_COL32_varlenIfEEvPaPKaPKT_iiiifPKfS8_ii:
	.zero		424


//--------------------- .nv.constant0._ZN17fastertransformer25softmax_COL32_LE64_varlenIfEEvPaPKaPKT_iiiifPKfS8_ii --------------------------
	.section	.nv.constant0._ZN17fastertransformer25softmax_COL32_LE64_varlenIfEEvPaPKaPKT_iiiifPKfS8_ii,"a",@progbits
	.sectionflags	@""
	.align	4
.nv.constant0._ZN17fastertransformer25softmax_COL32_LE64_varlenIfEEvPaPKaPKT_iiiifPKfS8_ii:
	.zero		424


//--------------------- .nv.constant0._ZN17fastertransformer25softmax_COL32_LE32_varlenIfEEvPaPKaPKT_iiiifPKfS8_ii --------------------------
	.section	.nv.constant0._ZN17fastertransformer25softmax_COL32_LE32_varlenIfEEvPaPKaPKT_iiiifPKfS8_ii,"a",@progbits
	.sectionflags	@""
	.align	4
.nv.constant0._ZN17fastertransformer25softmax_COL32_LE32_varlenIfEEvPaPKaPKT_iiiifPKfS8_ii:
	.zero		424


//--------------------- .nv.constant0._ZN17fastertransformer13softmax_COL32I6__halfEEvPaPKiPKT_iiifPKfS9_S9_ii --------------------------
	.section	.nv.constant0._ZN17fastertransformer13softmax_COL32I6__halfEEvPaPKiPKT_iiifPKfS9_S9_ii,"a",@progbits
	.sectionflags	@""
	.align	4
.nv.constant0._ZN17fastertransformer13softmax_COL32I6__halfEEvPaPKiPKT_iiifPKfS9_S9_ii:
	.zero		424


//--------------------- .nv.constant0._ZN17fastertransformer18softmax_COL32_LE64I6__halfEEvPaPKiPKT_iiifPKfS9_S9_ii --------------------------
	.section	.nv.constant0._ZN17fastertransformer18softmax_COL32_LE64I6__halfEEvPaPKiPKT_iiifPKfS9_S9_ii,"a",@progbits
	.sectionflags	@""
	.align	4
.nv.constant0._ZN17fastertransformer18softmax_COL32_LE64I6__halfEEvPaPKiPKT_iiifPKfS9_S9_ii:
	.zero		424


//--------------------- .nv.constant0._ZN17fastertransformer18softmax_COL32_LE32I6__halfEEvPaPKiPKT_iiifPKfS9_S9_ii --------------------------
	.section	.nv.constant0._ZN17fastertransformer18softmax_COL32_LE32I6__halfEEvPaPKiPKT_iiifPKfS9_S9_ii,"a",@progbits
	.sectionflags	@""
	.align	4
.nv.constant0._ZN17fastertransformer18softmax_COL32_LE32I6__halfEEvPaPKiPKT_iiifPKfS9_S9_ii:
	.zero		424


//--------------------- .nv.constant0._ZN17fastertransformer13softmax_COL32IfEEvPaPKiPKT_iiifPKfS8_S8_ii --------------------------
	.section	.nv.constant0._ZN17fastertransformer13softmax_COL32IfEEvPaPKiPKT_iiifPKfS8_S8_ii,"a",@progbits
	.sectionflags	@""
	.align	4
.nv.constant0._ZN17fastertransformer13softmax_COL32IfEEvPaPKiPKT_iiifPKfS8_S8_ii:
	.zero		424


//--------------------- .nv.constant0._ZN17fastertransformer18softmax_COL32_LE64IfEEvPaPKiPKT_iiifPKfS8_S8_ii --------------------------
	.section	.nv.constant0._ZN17fastertransformer18softmax_COL32_LE64IfEEvPaPKiPKT_iiifPKfS8_S8_ii,"a",@progbits
	.sectionflags	@""
	.align	4
.nv.constant0._ZN17fastertransformer18softmax_COL32_LE64IfEEvPaPKiPKT_iiifPKfS8_S8_ii:
	.zero		424


//--------------------- .nv.constant0._ZN17fastertransformer18softmax_COL32_LE32IfEEvPaPKiPKT_iiifPKfS8_S8_ii --------------------------
	.section	.nv.constant0._ZN17fastertransformer18softmax_COL32_LE32IfEEvPaPKiPKT_iiifPKfS8_S8_ii,"a",@progbits
	.sectionflags	@""
	.align	4
.nv.constant0._ZN17fastertransformer18softmax_COL32_LE32IfEEvPaPKiPKT_iiifPKfS8_S8_ii:
	.zero		424


//--------------------- .text._ZN17fastertransformer27softmax_INT8IO_kernel_COL32I6__halfEEvPaS2_PKT_S5_iiiiifPKfS7_ --------------------------
	.section	.text._ZN17fastertransformer27softmax_INT8IO_kernel_COL32I6__halfEEvPaS2_PKT_S5_iiiiifPKfS7_,"ax",@progbits
	.sectioninfo	@"SHI_REGISTERS=24"
	.align	128
        .global         _ZN17fastertransformer27softmax_INT8IO_kernel_COL32I6__halfEEvPaS2_PKT_S5_iiiiifPKfS7_
        .type           _ZN17fastertransformer27softmax_INT8IO_kernel_COL32I6__halfEEvPaS2_PKT_S5_iiiiifPKfS7_,@function
        .size           _ZN17fastertransformer27softmax_INT8IO_kernel_COL32I6__halfEEvPaS2_PKT_S5_iiiiifPKfS7_,(.L_x_180 - _ZN17fastertransformer27softmax_INT8IO_kernel_COL32I6__halfEEvPaS2_PKT_S5_iiiiifPKfS7_)
        .other          _ZN17fastertransformer27softmax_INT8IO_kernel_COL32I6__halfEEvPaS2_PKT_S5_iiiiifPKfS7_,@"STO_CUDA_ENTRY STV_DEFAULT"
_ZN17fastertransformer27softmax_INT8IO_kernel_COL32I6__halfEEvPaS2_PKT_S5_iiiiifPKfS7_:
.text._ZN17fastertransformer27softmax_INT8IO_kernel_COL32I6__halfEEvPaS2_PKT_S5_iiiiifPKfS7_:
[----:B------:R-:W-:Y:S02]  /*0000*/  IMAD.MOV.U32 R1, RZ, RZ, c[0x0][0x28] ;  /* 0x00000a00ff017624 */ /* 0x000fe400078e00ff */
[----:B------:R-:W0:Y:S02]  /*0010*/  S2R R5, SR_CTAID.X ;  /* 0x0000000000057919 */ /* 0x000e240000002500 */
[----:B0-----:R-:W-:-:S13]  /*0020*/  ISETP.GE.AND P0, PT, R5, c[0x0][0x18c], PT ;  /* 0x0000630005007a0c */ /* 0x001fda0003f06270 */
[----:B------:R-:W-:Y:S05]  /*0030*/  @P0 EXIT ;  /* 0x000000000000094d */ /* 0x000fea0003800000 */
[----:B------:R-:W0:Y:S01]  /*0040*/  S2R R4, SR_TID.X ;  /* 0x0000000000047919 */ /* 0x000e220000002100 */
[----:B------:R-:W-:Y:S01]  /*0050*/  UMOV UR4, 0x1f ;  /* 0x0000001f00047882 */ /* 0x000fe20000000000 */
[----:B------:R-:W1:Y:S01]  /*0060*/  I2F.U32 R19, c[0x0][0x0] ;  /* 0x0000000000137b06 */ /* 0x000e620000201000 */
[----:B------:R-:W-:Y:S01]  /*0070*/  ULDC UR5, c[0x0][0x18c] ;  /* 0x0000630000057ab9 */ /* 0x000fe20000000800 */
[----:B------:R-:W2:Y:S01]  /*0080*/  S2R R3, SR_CTAID.Z ;  /* 0x0000000000037919 */ /* 0x000ea20000002700 */
[----:B------:R-:W-:-:S03]  /*0090*/  UIADD3 UR4, UR4, UR5, URZ ;  /* 0x0000000504047290 */ /* 0x000fc6000fffe03f */
[----:B------:R-:W2:Y:S01]  /*00a0*/  S2R R0, SR_CTAID.Y ;  /* 0x0000000000007919 */ /* 0x000ea20000002600 */
[----:B------:R-:W-:-:S04]  /*00b0*/  USHF.R.S32.HI UR5, URZ, 0x1f, UR4 ;  /* 0x0000001f3f057899 */ /* 0x000fc80008011404 */
[----:B------:R-:W-:-:S04]  /*00c0*/  ULEA.HI UR5, UR5, UR4, URZ, 0x5 ;  /* 0x0000000405057291 */ /* 0x000fc8000f8f283f */
[----:B------:R-:W-:Y:S01]  /*00d0*/  USHF.R.S32.HI UR5, URZ, 0x5, UR5 ;  /* 0x000000053f057899 */ /* 0x000fe20008011405 */
[----:B0-----:R0:W3:Y:S01]  /*00e0*/  I2F.U32 R6, R4 ;  /* 0x0000000400067306 */ /* 0x0010e20000201000 */
[C---:B------:R-:W-:Y:S01]  /*00f0*/  LOP3.LUT R8, R4.reuse, 0xffffffe0, RZ, 0xc0, !PT ;  /* 0xffffffe004087812 */ /* 0x040fe200078ec0ff */
[C---:B------:R-:W-:Y:S01]  /*0100*/  IMAD.SHL.U32 R10, R4.reuse, 0x4, RZ ;  /* 0x00000004040a7824 */ /* 0x040fe200078e00ff */
[----:B------:R-:W-:Y:S02]  /*0110*/  LOP3.LUT R7, R4, 0x1f, RZ, 0xc0, !PT ;  /* 0x0000001f04077812 */ /* 0x000fe400078ec0ff */
[----:B------:R-:W-:Y:S02]  /*0120*/  SHF.R.U32.HI R9, RZ, 0x3, R4 ;  /* 0x00000003ff097819 */ /* 0x000fe40000011604 */
[----:B------:R-:W-:Y:S01]  /*0130*/  LOP3.LUT R10, R10, 0x7c, RZ, 0xc0, !PT ;  /* 0x0000007c0a0a7812 */ /* 0x000fe200078ec0ff */
[----:B--2---:R-:W-:Y:S01]  /*0140*/  IMAD R2, R3, c[0x0][0x10], R0 ;  /* 0x0000040003027a24 */ /* 0x004fe200078e0200 */
[----:B------:R-:W-:Y:S01]  /*0150*/  LOP3.LUT R9, R9, 0x1ffffffc, RZ, 0xc0, !PT ;  /* 0x1ffffffc09097812 */ /* 0x000fe200078ec0ff */
[----:B------:R-:W-:-:S02]  /*0160*/  IMAD R8, R8, c[0x0][0x18c], R7 ;  /* 0x0000630008087a24 */ /* 0x000fc400078e0207 */
[----:B------:R-:W-:-:S04]  /*0170*/  IMAD R2, R2, c[0x0][0x18c], RZ ;  /* 0x0000630002027a24 */ /* 0x000fc800078e02ff */
[----:B------:R-:W-:Y:S01]  /*0180*/  IMAD R12, R2, UR5, RZ ;  /* 0x00000005020c7c24 */ /* 0x000fe2000f8e02ff */
[----:B01-3--:R-:W-:Y:S02]  /*0190*/  ULDC.64 UR4, c[0x0][0x118] ;  /* 0x0000460000047ab9 */ /* 0x00bfe40000000a00 */
.L_x_3:
[----:B------:R-:W-:Y:S01]  /*01a0*/  ISETP.GE.U32.AND P1, PT, R4, c[0x0][0x18c], PT ;  /* 0x0000630004007a0c */ /* 0x000fe20003f26070 */
[----:B------:R-:W-:Y:S01]  /*01b0*/  BSSY B0, `(.L_x_0) ;  /* 0x0000041000007945 */ /* 0x000fe20003800000 */
[----:B------:R-:W-:Y:S01]  /*01c0*/  IADD3 R11, R12, R5, RZ ;  /* 0x000000050c0b7210 */ /* 0x000fe20007ffe0ff */
[----:B0-----:R-:W-:-:S04]  /*01d0*/  IMAD.MOV.U32 R2, RZ, RZ, -0x1f528714 ;  /* 0xe0ad78ecff027424 */ /* 0x001fc800078e00ff */
[----:B------:R-:W-:-:S06]  /*01e0*/  IMAD R11, R11, 0x20, R8 ;  /* 0x000000200b0b7824 */ /* 0x000fcc00078e0208 */
[----:B------:R-:W-:Y:S05]  /*01f0*/  @P1 BRA `(.L_x_1) ;  /* 0x000003c000001947 */ /* 0x000fea0003800000 */
[----:B------:R-:W0:Y:S08]  /*0200*/  I2F.U32.RP R13, c[0x0][0x184] ;  /* 0x00006100000d7b06 */ /* 0x000e300000209000 */
[----:B0-----:R-:W0:Y:S02]  /*0210*/  MUFU.RCP R13, R13 ;  /* 0x0000000d000d7308 */ /* 0x001e240000001000 */
[----:B0-----:R-:W-:-:S06]  /*0220*/  IADD3 R2, R13, 0xffffffe, RZ ;  /* 0x0ffffffe0d027810 */ /* 0x001fcc0007ffe0ff */
[----:B------:R0:W1:Y:S02]  /*0230*/  F2I.FTZ.U32.TRUNC.NTZ R3, R2 ;  /* 0x0000000200037305 */ /* 0x000064000021f000 */
[----:B0-----:R-:W-:Y:S01]  /*0240*/  IMAD.MOV.U32 R2, RZ, RZ, RZ ;  /* 0x000000ffff027224 */ /* 0x001fe200078e00ff */
[----:B-1----:R-:W-:-:S05]  /*0250*/  IADD3 R15, RZ, -R3, RZ ;  /* 0x80000003ff0f7210 */ /* 0x002fca0007ffe0ff */
[----:B------:R-:W-:-:S04]  /*0260*/  IMAD R15, R15, c[0x0][0x184], RZ ;  /* 0x000061000f0f7a24 */ /* 0x000fc800078e02ff */
[----:B------:R-:W-:-:S06]  /*0270*/  IMAD.HI.U32 R15, R3, R15, R2 ;  /* 0x0000000f030f7227 */ /* 0x000fcc00078e0002 */
[----:B------:R-:W-:-:S04]  /*0280*/  IMAD.HI.U32 R15, R15, R0, RZ ;  /* 0x000000000f0f7227 */ /* 0x000fc800078e00ff */
[----:B------:R-:W-:-:S04]  /*0290*/  IMAD.MOV R15, RZ, RZ, -R15 ;  /* 0x000000ffff0f7224 */ /* 0x000fc800078e0a0f */
[----:B------:R-:W-:-:S05]  /*02a0*/  IMAD R15, R15, c[0x0][0x184], R0 ;  /* 0x000061000f0f7a24 */ /* 0x000fca00078e0200 */
[----:B------:R-:W-:-:S13]  /*02b0*/  ISETP.GE.U32.AND P0, PT, R15, c[0x0][0x184], PT ;  /* 0x000061000f007a0c */ /* 0x000fda0003f06070 */
[----:B------:R-:W-:Y:S02]  /*02c0*/  @P0 IADD3 R15, R15, -c[0x0][0x184], RZ ;  /* 0x800061000f0f0a10 */ /* 0x000fe40007ffe0ff */
[----:B------:R-:W-:Y:S02]  /*02d0*/  IADD3 R20, P0, R11, c[0x0][0x168], RZ ;  /* 0x00005a000b147a10 */ /* 0x000fe40007f1e0ff */
[----:B------:R-:W-:Y:S02]  /*02e0*/  ISETP.GE.U32.AND P2, PT, R15, c[0x0][0x184], PT ;  /* 0x000061000f007a0c */ /* 0x000fe40003f46070 */
[----:B------:R-:W-:Y:S02]  /*02f0*/  LEA.HI.X.SX32 R21, R11, c[0x0][0x16c], 0x1, P0 ;  /* 0x00005b000b157a11 */ /* 0x000fe400000f0eff */
[----:B------:R-:W-:-:S04]  /*0300*/  ISETP.NE.U32.AND P0, PT, RZ, c[0x0][0x184], PT ;  /* 0x00006100ff007a0c */ /* 0x000fc80003f05070 */
[----:B------:R0:W2:Y:S01]  /*0310*/  LDG.E.S8 R21, [R20.64] ;  /* 0x0000000414157981 */ /* 0x0000a2000c1e1300 */
[----:B------:R-:W-:Y:S01]  /*0320*/  HFMA2.MMA R3, -RZ, RZ, 0, 1.1920928955078125e-07 ;  /* 0x00000002ff037435 */ /* 0x000fe200000001ff */
[----:B------:R-:W-:Y:S02]  /*0330*/  IMAD R16, R5, c[0x0][0x18c], R4 ;  /* 0x0000630005107a24 */ /* 0x000fe400078e0204 */
[----:B------:R-:W-:Y:S01]  /*0340*/  IMAD.MOV.U32 R14, RZ, RZ, c[0x0][0x198] ;  /* 0x00006600ff0e7624 */ /* 0x000fe200078e00ff */
[----:B------:R-:W-:-:S04]  /*0350*/  @P2 IADD3 R15, R15, -c[0x0][0x184], RZ ;  /* 0x800061000f0f2a10 */ /* 0x000fc80007ffe0ff */
[----:B------:R-:W-:-:S05]  /*0360*/  @!P0 LOP3.LUT R15, RZ, c[0x0][0x184], RZ, 0x33, !PT ;  /* 0x00006100ff0f8a12 */ /* 0x000fca00078e33ff */
[----:B------:R-:W-:Y:S02]  /*0370*/  IMAD R2, R15, c[0x0][0x190], R16 ;  /* 0x000064000f027a24 */ /* 0x000fe400078e0210 */
[----:B------:R-:W-:Y:S02]  /*0380*/  IMAD.MOV.U32 R15, RZ, RZ, c[0x0][0x19c] ;  /* 0x00006700ff0f7624 */ /* 0x000fe400078e00ff */
[----:B------:R-:W-:-:S03]  /*0390*/  IMAD.WIDE R2, R2, R3, c[0x0][0x178] ;  /* 0x00005e0002027625 */ /* 0x000fc600078e0203 */
[----:B------:R1:W5:Y:S04]  /*03a0*/  LDG.E.CONSTANT R13, [R14.64] ;  /* 0x000000040e0d7981 */ /* 0x000368000c1e9900 */
[----:B------:R1:W5:Y:S01]  /*03b0*/  LDG.E.U16.CONSTANT R17, [R2.64] ;  /* 0x0000000402117981 */ /* 0x000362000c1e9500 */
[----:B------:R-:W-:Y:S02]  /*03c0*/  ISETP.NE.U32.AND P0, PT, RZ, c[0x0][0x170], PT ;  /* 0x00005c00ff007a0c */ /* 0x000fe40003f05070 */
[----:B0-----:R-:W-:Y:S02]  /*03d0*/  MOV R20, RZ ;  /* 0x000000ff00147202 */ /* 0x001fe40000000f00 */
[----:B------:R-:W-:Y:S01]  /*03e0*/  ISETP.NE.AND.EX P0, PT, RZ, c[0x0][0x174], PT, P0 ;  /* 0x00005d00ff007a0c */ /* 0x000fe20003f05300 */
[----:B--2---:R-:W0:Y:S02]  /*03f0*/  I2F.S16 R18, R21 ;  /* 0x0000001500127306 */ /* 0x004e240000101400 */
[----:B0-----:R-:W-:-:S10]  /*0400*/  FMUL.FTZ R18, R18, c[0x0][0x194] ;  /* 0x0000650012127a20 */ /* 0x001fd40000410000 */
[----:B------:R-:W-:Y:S05]  /*0410*/  @!P0 BRA `(.L_x_2) ;  /* 0x0000017000008947 */ /* 0x000fea0003800000 */
[----:B-1----:R-:W0:Y:S01]  /*0420*/  I2F.U32.RP R14, c[0x0][0x184] ;  /* 0x00006100000e7b06 */ /* 0x002e220000209000 */
[----:B------:R-:W-:-:S07]  /*0430*/  ISETP.NE.U32.AND P3, PT, RZ, c[0x0][0x184], PT ;  /* 0x00006100ff007a0c */ /* 0x000fce0003f65070 */
[----:B0-----:R-:W0:Y:S02]  /*0440*/  MUFU.RCP R14, R14 ;  /* 0x0000000e000e7308 */ /* 0x001e240000001000 */
[----:B0-----:R-:W-:-:S06]  /*0450*/  IADD3 R2, R14, 0xffffffe, RZ ;  /* 0x0ffffffe0e027810 */ /* 0x001fcc0007ffe0ff */
[----:B------:R0:W1:Y:S02]  /*0460*/  F2I.FTZ.U32.TRUNC.NTZ R3, R2 ;  /* 0x0000000200037305 */ /* 0x000064000021f000 */
[----:B0-----:R-:W-:Y:S01]  /*0470*/  MOV R2, RZ ;  /* 0x000000ff00027202 */ /* 0x001fe20000000f00 */
[----:B-1----:R-:W-:-:S04]  /*0480*/  IMAD.MOV R15, RZ, RZ, -R3 ;  /* 0x000000ffff0f7224 */ /* 0x002fc800078e0a03 */
[----:B------:R-:W-:-:S04]  /*0490*/  IMAD R15, R15, c[0x0][0x184], RZ ;  /* 0x000061000f0f7a24 */ /* 0x000fc800078e02ff */
[----:B------:R-:W-:Y:S01]  /*04a0*/  IMAD.HI.U32 R3, R3, R15, R2 ;  /* 0x0000000f03037227 */ /* 0x000fe200078e0002 */
[----:B------:R-:W-:-:S05]  /*04b0*/  MOV R2, 0x2 ;  /* 0x0000000200027802 */ /* 0x000fca0000000f00 */
[----:B------:R-:W-:-:S04]  /*04c0*/  IMAD.HI.U32 R3, R3, R0, RZ ;  /* 0x0000000003037227 */ /* 0x000fc800078e00ff */
[----:B------:R-:W-:-:S04]  /*04d0*/  IMAD.MOV R15, RZ, RZ, -R3 ;  /* 0x000000ffff0f7224 */ /* 0x000fc800078e0a03 */
[----:B------:R-:W-:-:S05]  /*04e0*/  IMAD R15, R15, c[0x0][0x184], R0 ;  /* 0x000061000f0f7a24 */ /* 0x000fca00078e0200 */
[----:B------:R-:W-:-:S13]  /*04f0*/  ISETP.GE.U32.AND P0, PT, R15, c[0x0][0x184], PT ;  /* 0x000061000f007a0c */ /* 0x000fda0003f06070 */
[----:B------:R-:W-:Y:S02]  /*0500*/  @P0 IADD3 R15, R15, -c[0x0][0x184], RZ ;  /* 0x800061000f0f0a10 */ /* 0x000fe40007ffe0ff */
[----:B------:R-:W-:Y:S02]  /*0510*/  @P0 IADD3 R3, R3, 0x1, RZ ;  /* 0x0000000103030810 */ /* 0x000fe40007ffe0ff */
[----:B------:R-:W-:-:S13]  /*0520*/  ISETP.GE.U32.AND P2, PT, R15, c[0x0][0x184], PT ;  /* 0x000061000f007a0c */ /* 0x000fda0003f46070 */
[----:B------:R-:W-:Y:S02]  /*0530*/  @P2 IADD3 R3, R3, 0x1, RZ ;  /* 0x0000000103032810 */ /* 0x000fe40007ffe0ff */
[----:B------:R-:W-:-:S05]  /*0540*/  @!P3 LOP3.LUT R3, RZ, c[0x0][0x184], RZ, 0x33, !PT ;  /* 0x00006100ff03ba12 */ /* 0x000fca00078e33ff */
[----:B------:R-:W-:-:S04]  /*0550*/  IMAD R3, R3, c[0x0][0x190], R16 ;  /* 0x0000640003037a24 */ /* 0x000fc800078e0210 */
[----:B------:R-:W-:-:S06]  /*0560*/  IMAD.WIDE.U32 R2, R3, R2, c[0x0][0x170] ;  /* 0x00005c0003027625 */ /* 0x000fcc00078e0002 */
[----:B------:R-:W2:Y:S02]  /*0570*/  LDG.E.U16.CONSTANT R2, [R2.64] ;  /* 0x0000000402027981 */ /* 0x000ea4000c1e9500 */
[----:B--2---:R-:W-:-:S04]  /*0580*/  HADD2.F32 R20, -RZ, R2.H0_H0 ;  /* 0x20000002ff147230 */ /* 0x004fc80000004100 */
.L_x_2:
[----:B-1---5:R-:W-:Y:S01]  /*0590*/  HADD2.F32 R2, -RZ, R17.H0_H0 ;  /* 0x20000011ff027230 */ /* 0x022fe20000004100 */
[----:B------:R-:W-:-:S04]  /*05a0*/  FFMA.FTZ R13, R18, R13, R20 ;  /* 0x0000000d120d7223 */ /* 0x000fc80000010014 */
[----:B------:R-:W-:Y:S02]  /*05b0*/  FADD.FTZ R2, R13, R2 ;  /* 0x000000020d027221 */ /* 0x000fe40000010000 */
.L_x_1:
[----:B------:R-:W-:Y:S05]  /*05c0*/  BSYNC B0 ;  /* 0x0000000000007941 */ /* 0x000fea0003800000 */
.L_x_0:
[----:B------:R-:W0:Y:S01]  /*05d0*/  SHFL.BFLY PT, R3, R2, 0x10, 0x1f ;  /* 0x0e001f0002037f89 */ /* 0x000e2200000e0000 */
[----:B------:R-:W-:Y:S01]  /*05e0*/  ISETP.NE.AND P2, PT, R7, RZ, PT ;  /* 0x000000ff0700720c */ /* 0x000fe20003f45270 */
[----:B------:R-:W-:Y:S01]  /*05f0*/  FMUL.FTZ R17, R19, 0.03125 ;  /* 0x3d00000013117820 */ /* 0x000fe20000410000 */
[----:B------:R-:W-:-:S04]  /*0600*/  ISETP.NE.AND P3, PT, R4, RZ, PT ;  /* 0x000000ff0400720c */ /* 0x000fc80003f65270 */
[----:B------:R-:W-:Y:S02]  /*0610*/  FSETP.GT.FTZ.AND P0, PT, R17, R6, PT ;  /* 0x000000061100720b */ /* 0x000fe40003f14000 */
[----:B0-----:R-:W-:-:S05]  /*0620*/  FMNMX.FTZ R3, R3, R2, !PT ;  /* 0x0000000203037209 */ /* 0x001fca0007810000 */
[----:B------:R-:W0:Y:S02]  /*0630*/  SHFL.BFLY PT, R14, R3, 0x8, 0x1f ;  /* 0x0d001f00030e7f89 */ /* 0x000e2400000e0000 */
[----:B0-----:R-:W-:Y:S01]  /*0640*/  FMNMX.FTZ R14, R3, R14, !PT ;  /* 0x0000000e030e7209 */ /* 0x001fe20007810000 */
[----:B------:R-:W-:-:S04]  /*0650*/  IMAD.MOV.U32 R3, RZ, RZ, -0x1f528714 ;  /* 0xe0ad78ecff037424 */ /* 0x000fc800078e00ff */
[----:B------:R-:W0:Y:S02]  /*0660*/  SHFL.BFLY PT, R13, R14, 0x4, 0x1f ;  /* 0x0c801f000e0d7f89 */ /* 0x000e2400000e0000 */
[----:B0-----:R-:W-:-:S05]  /*0670*/  FMNMX.FTZ R13, R14, R13, !PT ;  /* 0x0000000d0e0d7209 */ /* 0x001fca0007810000 */
[----:B------:R-:W0:Y:S02]  /*0680*/  SHFL.BFLY PT, R16, R13, 0x2, 0x1f ;  /* 0x0c401f000d107f89 */ /* 0x000e2400000e0000 */
[----:B0-----:R-:W-:-:S05]  /*0690*/  FMNMX.FTZ R16, R13, R16, !PT ;  /* 0x000000100d107209 */ /* 0x001fca0007810000 */
[----:B------:R-:W0:Y:S02]  /*06a0*/  SHFL.BFLY PT, R15, R16, 0x1, 0x1f ;  /* 0x0c201f00100f7f89 */ /* 0x000e2400000e0000 */
[----:B0-----:R-:W-:-:S05]  /*06b0*/  FMNMX.FTZ R18, R16, R15, !PT ;  /* 0x0000000f10127209 */ /* 0x001fca0007810000 */
[----:B------:R-:W-:Y:S04]  /*06c0*/  @!P2 STS [R9+0x8], R18 ;  /* 0x000008120900a388 */ /* 0x000fe80000000800 */
[----:B------:R-:W-:Y:S06]  /*06d0*/  BAR.SYNC.DEFER_BLOCKING 0x0 ;  /* 0x0000000000007b1d */ /* 0x000fec0000010000 */
[----:B------:R-:W0:Y:S04]  /*06e0*/  @P0 LDS R3, [R10+0x8] ;  /* 0x000008000a030984 */ /* 0x000e280000000800 */
[----:B0-----:R-:W0:Y:S02]  /*06f0*/  SHFL.BFLY PT, R14, R3, 0x10, 0x1f ;  /* 0x0e001f00030e7f89 */ /* 0x001e2400000e0000 */
[----:B0-----:R-:W-:-:S05]  /*0700*/  FMNMX.FTZ R14, R14, R3, !PT ;  /* 0x000000030e0e7209 */ /* 0x001fca0007810000 */
[----:B------:R-:W0:Y:S02]  /*0710*/  SHFL.BFLY PT, R13, R14, 0x8, 0x1f ;  /* 0x0d001f000e0d7f89 */ /* 0x000e2400000e0000 */
[----:B0-----:R-:W-:-:S05]  /*0720*/  FMNMX.FTZ R13, R14, R13, !PT ;  /* 0x0000000d0e0d7209 */ /* 0x001fca0007810000 */
[----:B------:R-:W0:Y:S02]  /*0730*/  SHFL.BFLY PT, R16, R13, 0x4, 0x1f ;  /* 0x0c801f000d107f89 */ /* 0x000e2400000e0000 */
[----:B0-----:R-:W-:Y:S01]  /*0740*/  FMNMX.FTZ R16, R13, R16, !PT ;  /* 0x000000100d107209 */ /* 0x001fe20007810000 */
[----:B------:R-:W-:-:S04]  /*0750*/  HFMA2.MMA R13, -RZ, RZ, 0, 0 ;  /* 0x00000000ff0d7435 */ /* 0x000fc800000001ff */
[----:B------:R-:W0:Y:S02]  /*0760*/  SHFL.BFLY PT, R15, R16, 0x2, 0x1f ;  /* 0x0c401f00100f7f89 */ /* 0x000e2400000e0000 */
[----:B0-----:R-:W-:-:S05]  /*0770*/  FMNMX.FTZ R15, R16, R15, !PT ;  /* 0x0000000f100f7209 */ /* 0x001fca0007810000 */
[----:B------:R-:W0:Y:S02]  /*0780*/  SHFL.BFLY PT, R18, R15, 0x1, 0x1f ;  /* 0x0c201f000f127f89 */ /* 0x000e2400000e0000 */
[----:B0-----:R-:W-:-:S05]  /*0790*/  FMNMX.FTZ R18, R15, R18, !PT ;  /* 0x000000120f127209 */ /* 0x001fca0007810000 */
[----:B------:R-:W-:Y:S04]  /*07a0*/  @!P3 STS [0x4], R18 ;  /* 0x00000412ff00b388 */ /* 0x000fe80000000800 */
[----:B------:R-:W-:Y:S06]  /*07b0*/  BAR.SYNC.DEFER_BLOCKING 0x0 ;  /* 0x0000000000007b1d */ /* 0x000fec0000010000 */
[----:B------:R-:W0:Y:S02]  /*07c0*/  @!P1 LDS R3, [0x4] ;  /* 0x00000400ff039984 */ /* 0x000e240000000800 */
[----:B0-----:R-:W-:-:S04]  /*07d0*/  @!P1 FADD.FTZ R3, -R3, R2 ;  /* 0x0000000203039221 */ /* 0x001fc80000010100 */
[----:B------:R-:W-:-:S04]  /*07e0*/  @!P1 FMUL.FTZ R14, R3, 1.4426950216293334961 ;  /* 0x3fb8aa3b030e9820 */ /* 0x000fc80000410000 */
[----:B------:R-:W0:Y:S02]  /*07f0*/  @!P1 MUFU.EX2 R13, R14 ;  /* 0x0000000e000d9308 */ /* 0x000e240000000800 */
[----:B0-----:R-:W0:Y:S02]  /*0800*/  SHFL.BFLY PT, R2, R13, 0x10, 0x1f ;  /* 0x0e001f000d027f89 */ /* 0x001e2400000e0000 */
[----:B0-----:R-:W-:-:S05]  /*0810*/  FADD.FTZ R15, R2, R13 ;  /* 0x0000000d020f7221 */ /* 0x001fca0000010000 */
[----:B------:R-:W0:Y:S02]  /*0820*/  SHFL.BFLY PT, R2, R15, 0x8, 0x1f ;  /* 0x0d001f000f027f89 */ /* 0x000e2400000e0000 */
[----:B0-----:R-:W-:Y:S02]  /*0830*/  FADD.FTZ R16, R15, R2 ;  /* 0x000000020f107221 */ /* 0x001fe40000010000 */
[----:B------:R-:W-:-:S03]  /*0840*/  @!P1 IMAD.MOV.U32 R2, RZ, RZ, c[0x0][0x1a0] ;  /* 0x00006800ff029624 */ /* 0x000fc600078e00ff */
[----:B------:R-:W0:Y:S02]  /*0850*/  SHFL.BFLY PT, R3, R16, 0x4, 0x1f ;  /* 0x0c801f0010037f89 */ /* 0x000e2400000e0000 */
[----:B0-----:R-:W-:Y:S01]  /*0860*/  FADD.FTZ R17, R16, R3 ;  /* 0x0000000310117221 */ /* 0x001fe20000010000 */
[----:B------:R-:W-:-:S04]  /*0870*/  @!P1 MOV R3, c[0x0][0x1a4] ;  /* 0x0000690000039a02 */ /* 0x000fc80000000f00 */
[----:B------:R-:W0:Y:S04]  /*0880*/  SHFL.BFLY PT, R18, R17, 0x2, 0x1f ;  /* 0x0c401f0011127f89 */ /* 0x000e2800000e0000 */
[----:B------:R1:W2:Y:S01]  /*0890*/  @!P1 LDG.E.CONSTANT R2, [R2.64] ;  /* 0x0000000402029981 */ /* 0x0002a2000c1e9900 */
[----:B------:R-:W-:Y:S01]  /*08a0*/  IMAD.MOV.U32 R14, RZ, RZ, RZ ;  /* 0x000000ffff0e7224 */ /* 0x000fe200078e00ff */
[----:B------:R-:W-:Y:S01]  /*08b0*/  IADD3 R5, R5, c[0x0][0xc], RZ ;  /* 0x0000030005057a10 */ /* 0x000fe20007ffe0ff */
[----:B0-----:R-:W-:-:S05]  /*08c0*/  FADD.FTZ R18, R17, R18 ;  /* 0x0000001211127221 */ /* 0x001fca0000010000 */
[----:B------:R-:W0:Y:S02]  /*08d0*/  SHFL.BFLY PT, R21, R18, 0x1, 0x1f ;  /* 0x0c201f0012157f89 */ /* 0x000e2400000e0000 */
[----:B0-----:R-:W-:-:S05]  /*08e0*/  FADD.FTZ R20, R18, R21 ;  /* 0x0000001512147221 */ /* 0x001fca0000010000 */
[----:B------:R-:W-:Y:S04]  /*08f0*/  @!P2 STS [R9+0x88], R20 ;  /* 0x000088140900a388 */ /* 0x000fe80000000800 */
[----:B------:R-:W-:Y:S06]  /*0900*/  BAR.SYNC.DEFER_BLOCKING 0x0 ;  /* 0x0000000000007b1d */ /* 0x000fec0000010000 */
[----:B------:R-:W0:Y:S04]  /*0910*/  @P0 LDS R14, [R10+0x88] ;  /* 0x000088000a0e0984 */ /* 0x000e280000000800 */
[----:B0-----:R-:W0:Y:S02]  /*0920*/  SHFL.BFLY PT, R15, R14, 0x10, 0x1f ;  /* 0x0e001f000e0f7f89 */ /* 0x001e2400000e0000 */
[----:B0-----:R-:W-:-:S05]  /*0930*/  FADD.FTZ R15, R15, R14 ;  /* 0x0000000e0f0f7221 */ /* 0x001fca0000010000 */
[----:B------:R-:W0:Y:S02]  /*0940*/  SHFL.BFLY PT, R16, R15, 0x8, 0x1f ;  /* 0x0d001f000f107f89 */ /* 0x000e2400000e0000 */
[----:B0-----:R-:W-:-:S05]  /*0950*/  FADD.FTZ R16, R15, R16 ;  /* 0x000000100f107221 */ /* 0x001fca0000010000 */
[----:B-1----:R-:W0:Y:S02]  /*0960*/  SHFL.BFLY PT, R3, R16, 0x4, 0x1f ;  /* 0x0c801f0010037f89 */ /* 0x002e2400000e0000 */
[----:B0-----:R-:W-:-:S05]  /*0970*/  FADD.FTZ R3, R16, R3 ;  /* 0x0000000310037221 */ /* 0x001fca0000010000 */
[----:B------:R-:W0:Y:S02]  /*0980*/  SHFL.BFLY PT, R18, R3, 0x2, 0x1f ;  /* 0x0c401f0003127f89 */ /* 0x000e2400000e0000 */
[----:B0-----:R-:W-:-:S05]  /*0990*/  FADD.FTZ R18, R3, R18 ;  /* 0x0000001203127221 */ /* 0x001fca0000010000 */
[----:B------:R-:W0:Y:S02]  /*09a0*/  SHFL.BFLY PT, R17, R18, 0x1, 0x1f ;  /* 0x0c201f0012117f89 */ /* 0x000e2400000e0000 */
[----:B0-----:R-:W-:-:S04]  /*09b0*/  FADD.FTZ R17, R18, R17 ;  /* 0x0000001112117221 */ /* 0x001fc80000010000 */
[----:B------:R-:W-:-:S04]  /*09c0*/  @!P3 FADD.FTZ R17, R17, 9.9999999747524270788e-07 ;  /* 0x358637bd1111b421 */ /* 0x000fc80000010000 */
[----:B------:R-:W0:Y:S02]  /*09d0*/  @!P3 MUFU.RCP R14, R17 ;  /* 0x00000011000eb308 */ /* 0x000e240000001000 */
[----:B0-----:R-:W-:-:S05]  /*09e0*/  @!P3 FADD.FTZ R14, R14, -RZ ;  /* 0x800000ff0e0eb221 */ /* 0x001fca0000010000 */
[----:B------:R-:W-:Y:S04]  /*09f0*/  @!P3 STS [RZ], R14 ;  /* 0x0000000eff00b388 */ /* 0x000fe80000000800 */
[----:B------:R-:W-:Y:S06]  /*0a00*/  BAR.SYNC.DEFER_BLOCKING 0x0 ;  /* 0x0000000000007b1d */ /* 0x000fec0000010000 */
[----:B------:R-:W0:Y:S02]  /*0a10*/  @!P1 LDS R16, [RZ] ;  /* 0x00000000ff109984 */ /* 0x000e240000000800 */
[----:B0-----:R-:W-:Y:S01]  /*0a20*/  @!P1 FMUL.FTZ R15, R16, R13 ;  /* 0x0000000d100f9220 */ /* 0x001fe20000410000 */
[----:B------:R-:W-:-:S03]  /*0a30*/  HFMA2.MMA R13, -RZ, RZ, 0, 0 ;  /* 0x00000000ff0d7435 */ /* 0x000fc600000001ff */
[----:B--2---:R-:W-:Y:S01]  /*0a40*/  @!P1 FMUL.FTZ R15, R15, R2 ;  /* 0x000000020f0f9220 */ /* 0x004fe20000410000 */
[----:B------:R-:W-:-:S04]  /*0a50*/  IADD3 R2, P0, R11, c[0x0][0x160], RZ ;  /* 0x000058000b027a10 */ /* 0x000fc80007f1e0ff */
[----:B------:R-:W-:Y:S02]  /*0a60*/  LEA.HI.X.SX32 R3, R11, c[0x0][0x164], 0x1, P0 ;  /* 0x000059000b037a11 */ /* 0x000fe400000f0eff */
[----:B------:R-:W0:Y:S01]  /*0a70*/  @!P1 F2I.S8.NTZ R13, R15 ;  /* 0x0000000f000d9305 */ /* 0x000e220000202100 */
[----:B------:R-:W-:Y:S02]  /*0a80*/  ISETP.GE.AND P0, PT, R5, c[0x0][0x18c], PT ;  /* 0x0000630005007a0c */ /* 0x000fe40003f06270 */
[----:B0-----:R0:W-:Y:S11]  /*0a90*/  STG.E.U8 [R2.64], R13 ;  /* 0x0000000d02007986 */ /* 0x0011f6000c101104 */
[----:B------:R-:W-:Y:S05]  /*0aa0*/  @!P0 BRA `(.L_x_3) ;  /* 0xfffff6f000008947 */ /* 0x000fea000383ffff */
[----:B------:R-:W-:Y:S05]  /*0ab0*/  EXIT ;  /* 0x000000000000794d */ /* 0x000fea0003800000 */
.L_x_4:
[----:B------:R-:W-:-:S00]  /*0ac0*/  BRA `(.L_x_4) ;  /* 0xfffffff000007947 */ /* 0x000fc0000383ffff */
[----:B------:R-:W-:-:S00]  /*0ad0*/  NOP ;  /* 0x0000000000007918 */ /* 0x000fc00000000000 */
        /* <DEDUP_REMOVED lines=10> */
.L_x_180:


//--------------------- .text._ZN17fastertransformer27softmax_INT8IO_kernel_COL32IfEEvPaS1_PKT_S4_iiiiifPKfS6_ --------------------------
	.section	.text._ZN17fastertransformer27softmax_INT8IO_kernel_COL32IfEEvPaS1_PKT_S4_iiiiifPKfS6_,"ax",@progbits
	.sectioninfo	@"SHI_REGISTERS=25"
	.align	128
        .global         _ZN17fastertransformer27softmax_INT8IO_kernel_COL32IfEEvPaS1_PKT_S4_iiiiifPKfS6_
        .type           _ZN17fastertransformer27softmax_INT8IO_kernel_COL32IfEEvPaS1_PKT_S4_iiiiifPKfS6_,@function
        .size           _ZN17fastertransformer27softmax_INT8IO_kernel_COL32IfEEvPaS1_PKT_S4_iiiiifPKfS6_,(.L_x_181 - _ZN17fastertransformer27softmax_INT8IO_kernel_COL32IfEEvPaS1_PKT_S4_iiiiifPKfS6_)
        .other          _ZN17fastertransformer27softmax_INT8IO_kernel_COL32IfEEvPaS1_PKT_S4_iiiiifPKfS6_,@"STO_CUDA_ENTRY STV_DEFAULT"
_ZN17fastertransformer27softmax_INT8IO_kernel_COL32IfEEvPaS1_PKT_S4_iiiiifPKfS6_:
.text._ZN17fastertransformer27softmax_INT8IO_kernel_COL32IfEEvPaS1_PKT_S4_iiiiifPKfS6_:
        /* <DEDUP_REMOVED lines=16> */
[----:B------:R-:W-:Y:S01]  /*0100*/  IMAD.SHL.U32 R9, R2, 0x4, RZ ;  /* 0x0000000402097824 */ /* 0x000fe200078e00ff */
[----:B------:R-:W-:-:S04]  /*0110*/  SHF.R.U32.HI R7, RZ, 0x3, R2 ;  /* 0x00000003ff077819 */ /* 0x000fc80000011602 */
[----:B------:R-:W-:Y:S01]  /*0120*/  LOP3.LUT R7, R7, 0x1ffffffc, RZ, 0xc0, !PT ;  /* 0x1ffffffc07077812 */ /* 0x000fe200078ec0ff */
[----:B--2---:R-:W-:Y:S01]  /*0130*/  IMAD R6, R5, c[0x0][0x10], R0 ;  /* 0x0000040005067a24 */ /* 0x004fe200078e0200 */
[----:B------:R-:W-:-:S03]  /*0140*/  LOP3.LUT R5, R2, 0x1f, RZ, 0xc0, !PT ;  /* 0x0000001f02057812 */ /* 0x000fc600078ec0ff */
[----:B------:R-:W-:Y:S02]  /*0150*/  IMAD R10, R6, c[0x0][0x18c], RZ ;  /* 0x00006300060a7a24 */ /* 0x000fe400078e02ff */
[----:B------:R-:W-:Y:S01]  /*0160*/  IMAD R6, R8, c[0x0][0x18c], R5 ;  /* 0x0000630008067a24 */ /* 0x000fe200078e0205 */
[----:B------:R-:W-:Y:S01]  /*0170*/  LOP3.LUT R8, R9, 0x7c, RZ, 0xc0, !PT ;  /* 0x0000007c09087812 */ /* 0x000fe200078ec0ff */
[----:B------:R-:W-:Y:S01]  /*0180*/  IMAD R10, R10, UR5, RZ ;  /* 0x000000050a0a7c24 */ /* 0x000fe2000f8e02ff */
[----:B01-3--:R-:W-:Y:S02]  /*0190*/  ULDC.64 UR4, c[0x0][0x118] ;  /* 0x0000460000047ab9 */ /* 0x00bfe40000000a00 */
.L_x_7:
[----:B------:R-:W-:Y:S01]  /*01a0*/  ISETP.GE.U32.AND P1, PT, R2, c[0x0][0x18c], PT ;  /* 0x0000630002007a0c */ /* 0x000fe20003f26070 */
[----:B------:R-:W-:Y:S01]  /*01b0*/  IMAD.IADD R9, R10, 0x1, R3 ;  /* 0x000000010a097824 */ /* 0x000fe200078e0203 */
[----:B------:R-:W-:Y:S01]  /*01c0*/  BSSY B0, `(.L_x_5) ;  /* 0x0000038000007945 */ /* 0x000fe20003800000 */
[----:B0-----:R-:W-:Y:S02]  /*01d0*/  HFMA2.MMA R11, -RZ, RZ, -598.5, 40320 ;  /* 0xe0ad78ecff0b7435 */ /* 0x001fe400000001ff */
[----:B------:R-:W-:-:S08]  /*01e0*/  IMAD R9, R9, 0x20, R6 ;  /* 0x0000002009097824 */ /* 0x000fd000078e0206 */
[----:B------:R-:W-:Y:S05]  /*01f0*/  @P1 BRA `(.L_x_6) ;  /* 0x0000034000001947 */ /* 0x000fea0003800000 */
[----:B------:R-:W0:Y:S01]  /*0200*/  I2F.U32.RP R11, c[0x0][0x184] ;  /* 0x00006100000b7b06 */ /* 0x000e220000209000 */
[----:B------:R-:W-:Y:S02]  /*0210*/  ISETP.NE.U32.AND P0, PT, RZ, c[0x0][0x170], PT ;  /* 0x00005c00ff007a0c */ /* 0x000fe40003f05070 */
[----:B------:R-:W-:Y:S02]  /*0220*/  PLOP3.LUT P2, PT, PT, PT, PT, 0x8, 0x0 ;  /* 0x000000000000781c */ /* 0x000fe40003f4e170 */
[----:B------:R-:W-:Y:S02]  /*0230*/  ISETP.NE.AND.EX P0, PT, RZ, c[0x0][0x174], PT, P0 ;  /* 0x00005d00ff007a0c */ /* 0x000fe40003f05300 */
[----:B------:R-:W-:Y:S02]  /*0240*/  PLOP3.LUT P4, PT, PT, PT, PT, 0x8, 0x0 ;  /* 0x000000000000781c */ /* 0x000fe40003f8e170 */
[----:B------:R-:W-:Y:S01]  /*0250*/  ISETP.NE.U32.OR P6, PT, RZ, c[0x0][0x184], !P0 ;  /* 0x00006100ff007a0c */ /* 0x000fe200047c5470 */
[----:B0-----:R-:W0:Y:S02]  /*0260*/  MUFU.RCP R11, R11 ;  /* 0x0000000b000b7308 */ /* 0x001e240000001000 */
[----:B0-----:R-:W-:-:S06]  /*0270*/  IADD3 R12, R11, 0xffffffe, RZ ;  /* 0x0ffffffe0b0c7810 */ /* 0x001fcc0007ffe0ff */
[----:B------:R0:W1:Y:S02]  /*0280*/  F2I.FTZ.U32.TRUNC.NTZ R13, R12 ;  /* 0x0000000c000d7305 */ /* 0x000064000021f000 */
[----:B0-----:R-:W-:Y:S02]  /*0290*/  IMAD.MOV.U32 R12, RZ, RZ, RZ ;  /* 0x000000ffff0c7224 */ /* 0x001fe400078e00ff */
[----:B-1----:R-:W-:-:S04]  /*02a0*/  IMAD.MOV R15, RZ, RZ, -R13 ;  /* 0x000000ffff0f7224 */ /* 0x002fc800078e0a0d */
[----:B------:R-:W-:-:S04]  /*02b0*/  IMAD R15, R15, c[0x0][0x184], RZ ;  /* 0x000061000f0f7a24 */ /* 0x000fc800078e02ff */
[----:B------:R-:W-:-:S06]  /*02c0*/  IMAD.HI.U32 R13, R13, R15, R12 ;  /* 0x0000000f0d0d7227 */ /* 0x000fcc00078e000c */
[----:B------:R-:W-:-:S04]  /*02d0*/  @P0 IMAD.HI.U32 R14, R13, R0, RZ ;  /* 0x000000000d0e0227 */ /* 0x000fc800078e00ff */
[----:B------:R-:W-:Y:S01]  /*02e0*/  IMAD.HI.U32 R13, R13, R0, RZ ;  /* 0x000000000d0d7227 */ /* 0x000fe200078e00ff */
[----:B------:R-:W-:-:S03]  /*02f0*/  @P0 IADD3 R11, -R14, RZ, RZ ;  /* 0x000000ff0e0b0210 */ /* 0x000fc60007ffe1ff */
[----:B------:R-:W-:Y:S02]  /*0300*/  IMAD.MOV R13, RZ, RZ, -R13 ;  /* 0x000000ffff0d7224 */ /* 0x000fe400078e0a0d */
[--C-:B------:R-:W-:Y:S02]  /*0310*/  @P0 IMAD R11, R11, c[0x0][0x184], R0.reuse ;  /* 0x000061000b0b0a24 */ /* 0x100fe400078e0200 */
[----:B------:R-:W-:-:S03]  /*0320*/  IMAD R22, R13, c[0x0][0x184], R0 ;  /* 0x000061000d167a24 */ /* 0x000fc600078e0200 */
[----:B------:R-:W-:-:S04]  /*0330*/  @P0 ISETP.GE.U32.AND P3, PT, R11, c[0x0][0x184], PT ;  /* 0x000061000b000a0c */ /* 0x000fc80003f66070 */
[----:B------:R-:W-:Y:S02]  /*0340*/  @P0 PLOP3.LUT P2, PT, P3, PT, PT, 0x80, 0x0 ;  /* 0x000000000000081c */ /* 0x000fe40001f4f070 */
[----:B------:R-:W-:-:S11]  /*0350*/  ISETP.GE.U32.AND P3, PT, R22, c[0x0][0x184], PT ;  /* 0x0000610016007a0c */ /* 0x000fd60003f66070 */
[----:B------:R-:W-:Y:S02]  /*0360*/  @P2 IADD3 R11, R11, -c[0x0][0x184], RZ ;  /* 0x800061000b0b2a10 */ /* 0x000fe40007ffe0ff */
[----:B------:R-:W-:Y:S02]  /*0370*/  @P3 IADD3 R22, R22, -c[0x0][0x184], RZ ;  /* 0x8000610016163a10 */ /* 0x000fe40007ffe0ff */
[----:B------:R-:W-:Y:S02]  /*0380*/  @P0 ISETP.GE.U32.AND P5, PT, R11, c[0x0][0x184], PT ;  /* 0x000061000b000a0c */ /* 0x000fe40003fa6070 */
[----:B------:R-:W-:Y:S02]  /*0390*/  IADD3 R12, P3, R9, c[0x0][0x168], RZ ;  /* 0x00005a00090c7a10 */ /* 0x000fe40007f7e0ff */
[----:B------:R-:W-:Y:S02]  /*03a0*/  @P0 PLOP3.LUT P4, PT, P5, PT, PT, 0x80, 0x0 ;  /* 0x000000000000081c */ /* 0x000fe40002f8f070 */
[----:B------:R-:W-:-:S02]  /*03b0*/  ISETP.GE.U32.AND P5, PT, R22, c[0x0][0x184], PT ;  /* 0x0000610016007a0c */ /* 0x000fc40003fa6070 */
[----:B------:R-:W-:Y:S02]  /*03c0*/  @P2 IADD3 R14, R14, 0x1, RZ ;  /* 0x000000010e0e2810 */ /* 0x000fe40007ffe0ff */
[----:B------:R-:W-:Y:S02]  /*03d0*/  LEA.HI.X.SX32 R13, R9, c[0x0][0x16c], 0x1, P3 ;  /* 0x00005b00090d7a11 */ /* 0x000fe400018f0eff */
[----:B------:R-:W-:-:S03]  /*03e0*/  ISETP.NE.U32.AND P2, PT, RZ, c[0x0][0x184], PT ;  /* 0x00006100ff007a0c */ /* 0x000fc60003f45070 */
[----:B------:R0:W2:Y:S01]  /*03f0*/  LDG.E.S8 R19, [R12.64] ;  /* 0x000000040c137981 */ /* 0x0000a2000c1e1300 */
[----:B------:R-:W-:Y:S01]  /*0400*/  IMAD R17, R3, c[0x0][0x18c], R2 ;  /* 0x0000630003117a24 */ /* 0x000fe200078e0202 */
[----:B------:R-:W-:Y:S01]  /*0410*/  @P4 IADD3 R14, R14, 0x1, RZ ;  /* 0x000000010e0e4810 */ /* 0x000fe20007ffe0ff */
[----:B------:R-:W-:Y:S01]  /*0420*/  IMAD.MOV.U32 R20, RZ, RZ, 0x4 ;  /* 0x00000004ff147424 */ /* 0x000fe200078e00ff */
[----:B------:R-:W-:Y:S01]  /*0430*/  @!P6 LOP3.LUT R14, RZ, c[0x0][0x184], RZ, 0x33, !PT ;  /* 0x00006100ff0eea12 */ /* 0x000fe200078e33ff */
[----:B------:R-:W-:Y:S01]  /*0440*/  IMAD.MOV.U32 R11, RZ, RZ, RZ ;  /* 0x000000ffff0b7224 */ /* 0x000fe200078e00ff */
[----:B------:R-:W-:Y:S02]  /*0450*/  @P5 IADD3 R22, R22, -c[0x0][0x184], RZ ;  /* 0x8000610016165a10 */ /* 0x000fe40007ffe0ff */
[----:B------:R-:W-:Y:S01]  /*0460*/  MOV R15, c[0x0][0x19c] ;  /* 0x00006700000f7a02 */ /* 0x000fe20000000f00 */
[----:B------:R-:W-:Y:S01]  /*0470*/  @P0 IMAD R16, R14, c[0x0][0x190], R17 ;  /* 0x000064000e100a24 */ /* 0x000fe200078e0211 */
[----:B------:R-:W-:Y:S01]  /*0480*/  @!P2 LOP3.LUT R22, RZ, c[0x0][0x184], RZ, 0x33, !PT ;  /* 0x00006100ff16aa12 */ /* 0x000fe200078e33ff */
[----:B------:R-:W-:-:S02]  /*0490*/  IMAD.MOV.U32 R14, RZ, RZ, c[0x0][0x198] ;  /* 0x00006600ff0e7624 */ /* 0x000fc400078e00ff */
[----:B0-----:R-:W-:-:S04]  /*04a0*/  @P0 IMAD.WIDE.U32 R12, R16, R20, c[0x0][0x170] ;  /* 0x00005c00100c0625 */ /* 0x001fc800078e0014 */
[----:B------:R-:W-:Y:S01]  /*04b0*/  IMAD R17, R22, c[0x0][0x190], R17 ;  /* 0x0000640016117a24 */ /* 0x000fe200078e0211 */
[----:B------:R-:W3:Y:S03]  /*04c0*/  LDG.E.CONSTANT R14, [R14.64] ;  /* 0x000000040e0e7981 */ /* 0x000ee6000c1e9900 */
[----:B------:R-:W-:Y:S01]  /*04d0*/  IMAD.WIDE R16, R17, R20, c[0x0][0x178] ;  /* 0x00005e0011107625 */ /* 0x000fe200078e0214 */
[----:B------:R-:W3:Y:S05]  /*04e0*/  @P0 LDG.E.CONSTANT R11, [R12.64] ;  /* 0x000000040c0b0981 */ /* 0x000eea000c1e9900 */
[----:B------:R-:W4:Y:S01]  /*04f0*/  LDG.E.CONSTANT R16, [R16.64] ;  /* 0x0000000410107981 */ /* 0x000f22000c1e9900 */
[----:B--2---:R-:W0:Y:S02]  /*0500*/  I2F.S16 R19, R19 ;  /* 0x0000001300137306 */ /* 0x004e240000101400 */
[----:B0-----:R-:W-:-:S04]  /*0510*/  FMUL.FTZ R20, R19, c[0x0][0x194] ;  /* 0x0000650013147a20 */ /* 0x001fc80000410000 */
[----:B---3--:R-:W-:-:S04]  /*0520*/  FFMA.FTZ R11, R20, R14, R11 ;  /* 0x0000000e140b7223 */ /* 0x008fc8000001000b */
[----:B----4-:R-:W-:Y:S02]  /*0530*/  FADD.FTZ R11, R11, R16 ;  /* 0x000000100b0b7221 */ /* 0x010fe40000010000 */
.L_x_6:
[----:B------:R-:W-:Y:S05]  /*0540*/  BSYNC B0 ;  /* 0x0000000000007941 */ /* 0x000fea0003800000 */
.L_x_5:
        /* <DEDUP_REMOVED lines=23> */
[----:B0-----:R-:W-:-:S05]  /*06c0*/  FMNMX.FTZ R15, R14, R15, !PT ;  /* 0x0000000f0e0f7209 */ /* 0x001fca0007810000 */
[----:B------:R-:W0:Y:S02]  /*06d0*/  SHFL.BFLY PT, R16, R15, 0x2, 0x1f ;  /* 0x0c401f000f107f89 */ /* 0x000e2400000e0000 */
[----:B0-----:R-:W-:-:S05]  /*06e0*/  FMNMX.FTZ R16, R15, R16, !PT ;  /* 0x000000100f107209 */ /* 0x001fca0007810000 */
[----:B------:R-:W0:Y:S02]  /*06f0*/  SHFL.BFLY PT, R17, R16, 0x1, 0x1f ;  /* 0x0c201f0010117f89 */ /* 0x000e2400000e0000 */
[----:B0-----:R-:W-:-:S05]  /*0700*/  FMNMX.FTZ R17, R16, R17, !PT ;  /* 0x0000001110117209 */ /* 0x001fca0007810000 */
[----:B------:R-:W-:Y:S04]  /*0710*/  @!P3 STS [0x4], R17 ;  /* 0x00000411ff00b388 */ /* 0x000fe80000000800 */
[----:B------:R-:W-:Y:S06]  /*0720*/  BAR.SYNC.DEFER_BLOCKING 0x0 ;  /* 0x0000000000007b1d */ /* 0x000fec0000010000 */
[----:B------:R-:W0:Y:S02]  /*0730*/  @!P1 LDS R12, [0x4] ;  /* 0x00000400ff0c9984 */ /* 0x000e240000000800 */
[----:B0-----:R-:W-:Y:S01]  /*0740*/  @!P1 FADD.FTZ R12, -R12, R11 ;  /* 0x0000000b0c0c9221 */ /* 0x001fe20000010100 */
[----:B------:R-:W-:-:S03]  /*0750*/  MOV R11, RZ ;  /* 0x000000ff000b7202 */ /* 0x000fc60000000f00 */
        /* <DEDUP_REMOVED lines=8> */
[----:B0-----:R-:W-:Y:S02]  /*07e0*/  FADD.FTZ R17, R16, R13 ;  /* 0x0000000d10117221 */ /* 0x001fe40000010000 */
[----:B------:R-:W-:-:S03]  /*07f0*/  @!P1 IMAD.MOV.U32 R13, RZ, RZ, c[0x0][0x1a4] ;  /* 0x00006900ff0d9624 */ /* 0x000fc600078e00ff */
[----:B------:R-:W0:Y:S04]  /*0800*/  SHFL.BFLY PT, R20, R17, 0x2, 0x1f ;  /* 0x0c401f0011147f89 */ /* 0x000e2800000e0000 */
[----:B------:R1:W2:Y:S01]  /*0810*/  @!P1 LDG.E.CONSTANT R12, [R12.64] ;  /* 0x000000040c0c9981 */ /* 0x0002a2000c1e9900 */
[----:B------:R-:W-:Y:S01]  /*0820*/  HFMA2.MMA R14, -RZ, RZ, 0, 0 ;  /* 0x00000000ff0e7435 */ /* 0x000fe200000001ff */
        /* <DEDUP_REMOVED lines=23> */
[----:B0-----:R-:W-:-:S02]  /*09a0*/  @!P1 FMUL.FTZ R15, R16, R11 ;  /* 0x0000000b100f9220 */ /* 0x001fc40000410000 */
[----:B------:R-:W-:Y:S02]  /*09b0*/  IMAD.MOV.U32 R11, RZ, RZ, RZ ;  /* 0x000000ffff0b7224 */ /* 0x000fe400078e00ff */
[----:B--2---:R-:W-:Y:S01]  /*09c0*/  @!P1 FMUL.FTZ R15, R15, R12 ;  /* 0x0000000c0f0f9220 */ /* 0x004fe20000410000 */
[----:B------:R-:W-:-:S03]  /*09d0*/  IADD3 R12, P0, R9, c[0x0][0x160], RZ ;  /* 0x00005800090c7a10 */ /* 0x000fc60007f1e0ff */
[----:B------:R-:W0:Y:S01]  /*09e0*/  @!P1 F2I.S8.NTZ R11, R15 ;  /* 0x0000000f000b9305 */ /* 0x000e220000202100 */
[----:B------:R-:W-:Y:S02]  /*09f0*/  LEA.HI.X.SX32 R13, R9, c[0x0][0x164], 0x1, P0 ;  /* 0x00005900090d7a11 */ /* 0x000fe400000f0eff */
[----:B------:R-:W-:-:S03]  /*0a00*/  ISETP.GE.AND P0, PT, R3, c[0x0][0x18c], PT ;  /* 0x0000630003007a0c */ /* 0x000fc60003f06270 */
[----:B0-----:R0:W-:Y:S10]  /*0a10*/  STG.E.U8 [R12.64], R11 ;  /* 0x0000000b0c007986 */ /* 0x0011f4000c101104 */
[----:B------:R-:W-:Y:S05]  /*0a20*/  @!P0 BRA `(.L_x_7) ;  /* 0xfffff77000008947 */ /* 0x000fea000383ffff */
[----:B------:R-:W-:Y:S05]  /*0a30*/  EXIT ;  /* 0x000000000000794d */ /* 0x000fea0003800000 */
.L_x_8:
        /* <DEDUP_REMOVED lines=12> */
.L_x_181:


//--------------------- .text._ZN17fastertransformer36softmax_INT8IO_kernel_COL32_element4INS_5half4E6__halfEEvPaS3_PKT_S6_iiiiifPKfS8_ --------------------------
	.section	.text._ZN17fastertransformer36softmax_INT8IO_kernel_COL32_element4INS_5half4E6__halfEEvPaS3_PKT_S6_iiiiifPKfS8_,"ax",@progbits
	.sectioninfo	@"SHI_REGISTERS=29"
	.align	128
        .global         _ZN17fastertransformer36softmax_INT8IO_kernel_COL32_element4INS_5half4E6__halfEEvPaS3_PKT_S6_iiiiifPKfS8_
        .type           _ZN17fastertransformer36softmax_INT8IO_kernel_COL32_element4INS_5half4E6__halfEEvPaS3_PKT_S6_iiiiifPKfS8_,@function
        .size           _ZN17fastertransformer36softmax_INT8IO_kernel_COL32_element4INS_5half4E6__halfEEvPaS3_PKT_S6_iiiiifPKfS8_,(.L_x_182 - _ZN17fastertransformer36softmax_INT8IO_kernel_COL32_element4INS_5half4E6__halfEEvPaS3_PKT_S6_iiiiifPKfS8_)
        .other          _ZN17fastertransformer36softmax_INT8IO_kernel_COL32_element4INS_5half4E6__halfEEvPaS3_PKT_S6_iiiiifPKfS8_,@"STO_CUDA_ENTRY STV_DEFAULT"
_ZN17fastertransformer36softmax_INT8IO_kernel_COL32_element4INS_5half4E6__halfEEvPaS3_PKT_S6_iiiiifPKfS8_:
.text._ZN17fastertransformer36softmax_INT8IO_kernel_COL32_element4INS_5half4E6__halfEEvPaS3_PKT_S6_iiiiifPKfS8_:
[----:B------:R-:W-:Y:S02]  /*0000*/  IMAD.MOV.U32 R1, RZ, RZ, c[0x0][0x28] ;  /* 0x00000a00ff017624 */ /* 0x000fe400078e00ff */
[----:B------:R-:W0:Y:S02]  /*0010*/  S2R R16, SR_CTAID.X ;  /* 0x0000000000107919 */ /* 0x000e240000002500 */
[----:B0-----:R-:W-:-:S13]  /*0020*/  ISETP.GE.AND P0, PT, R16, c[0x0][0x18c], PT ;  /* 0x0000630010007a0c */ /* 0x001fda0003f06270 */
[----:B------:R-:W-:Y:S05]  /*0030*/  @P0 EXIT ;  /* 0x000000000000094d */ /* 0x000fea0003800000 */
[----:B------:R-:W-:Y:S01]  /*0040*/  IMAD.MOV.U32 R4, RZ, RZ, c[0x0][0x1a0] ;  /* 0x00006800ff047624 */ /* 0x000fe200078e00ff */
[----:B------:R-:W-:Y:S01]  /*0050*/  MOV R5, c[0x0][0x1a4] ;  /* 0x0000690000057a02 */ /* 0x000fe20000000f00 */
[----:B------:R-:W-:Y:S01]  /*0060*/  ULDC.64 UR6, c[0x0][0x118] ;  /* 0x0000460000067ab9 */ /* 0x000fe20000000a00 */
[----:B------:R-:W-:Y:S01]  /*0070*/  IMAD.MOV.U32 R2, RZ, RZ, c[0x0][0x198] ;  /* 0x00006600ff027624 */ /* 0x000fe200078e00ff */
[----:B------:R-:W-:Y:S02]  /*0080*/  MOV R3, c[0x0][0x19c] ;  /* 0x0000670000037a02 */ /* 0x000fe40000000f00 */
[----:B------:R0:W5:Y:S04]  /*0090*/  LDG.E.CONSTANT R8, [R4.64] ;  /* 0x0000000604087981 */ /* 0x000168000c1e9900 */
[----:B------:R-:W1:Y:S04]  /*00a0*/  S2R R9, SR_TID.X ;  /* 0x0000000000097919 */ /* 0x000e680000002100 */
[----:B------:R-:W2:Y:S04]  /*00b0*/  S2R R7, SR_CTAID.Z ;  /* 0x0000000000077919 */ /* 0x000ea80000002700 */
[----:B------:R-:W2:Y:S01]  /*00c0*/  S2R R10, SR_CTAID.Y ;  /* 0x00000000000a7919 */ /* 0x000ea20000002600 */
[----:B------:R-:W-:-:S02]  /*00d0*/  UMOV UR4, 0x1f ;  /* 0x0000001f00047882 */ /* 0x000fc40000000000 */
[----:B------:R-:W-:Y:S01]  /*00e0*/  ULDC UR5, c[0x0][0x18c] ;  /* 0x0000630000057ab9 */ /* 0x000fe20000000800 */
[----:B------:R3:W5:Y:S01]  /*00f0*/  LDG.E.CONSTANT R0, [R2.64] ;  /* 0x0000000602007981 */ /* 0x000762000c1e9900 */
[----:B------:R-:W-:Y:S01]  /*0100*/  UIADD3 UR4, UR4, UR5, URZ ;  /* 0x0000000504047290 */ /* 0x000fe2000fffe03f */
[----:B------:R-:W4:Y:S03]  /*0110*/  I2F.U32 R12, c[0x0][0x0] ;  /* 0x00000000000c7b06 */ /* 0x000f260000201000 */
[----:B------:R-:W-:Y:S01]  /*0120*/  USHF.R.S32.HI UR5, URZ, 0x1f, UR4 ;  /* 0x0000001f3f057899 */ /* 0x000fe20008011404 */
[----:B-1----:R-:W-:-:S04]  /*0130*/  IMAD.SHL.U32 R11, R9, 0x4, RZ ;  /* 0x00000004090b7824 */ /* 0x002fc800078e00ff */
[----:B------:R0:W1:Y:S01]  /*0140*/  I2F.U32 R14, R9 ;  /* 0x00000009000e7306 */ /* 0x0000620000201000 */
[C---:B------:R-:W-:Y:S02]  /*0150*/  LOP3.LUT R13, R11.reuse, 0xffffffe0, RZ, 0xc0, !PT ;  /* 0xffffffe00b0d7812 */ /* 0x040fe400078ec0ff */
[----:B---3--:R-:W-:Y:S01]  /*0160*/  LOP3.LUT R2, R11, 0x1c, RZ, 0xc0, !PT ;  /* 0x0000001c0b027812 */ /* 0x008fe200078ec0ff */
[----:B------:R-:W-:-:S04]  /*0170*/  ULEA.HI UR5, UR5, UR4, URZ, 0x5 ;  /* 0x0000000405057291 */ /* 0x000fc8000f8f283f */
[----:B------:R-:W-:Y:S02]  /*0180*/  IMAD R13, R13, c[0x0][0x18c], R2 ;  /* 0x000063000d0d7a24 */ /* 0x000fe400078e0202 */
[----:B--2---:R-:W-:Y:S01]  /*0190*/  IMAD R2, R7, c[0x0][0x10], R10 ;  /* 0x0000040007027a24 */ /* 0x004fe200078e020a */
[----:B------:R-:W-:Y:S01]  /*01a0*/  USHF.R.S32.HI UR5, URZ, 0x5, UR5 ;  /* 0x000000053f057899 */ /* 0x000fe20008011405 */
[----:B------:R-:W-:Y:S02]  /*01b0*/  SHF.R.U32.HI R17, RZ, 0x3, R9 ;  /* 0x00000003ff117819 */ /* 0x000fe40000011609 */
[----:B------:R-:W-:Y:S01]  /*01c0*/  IMAD R2, R2, c[0x0][0x18c], RZ ;  /* 0x0000630002027a24 */ /* 0x000fe200078e02ff */
[----:B------:R-:W-:Y:S02]  /*01d0*/  LOP3.LUT R15, R9, 0x1f, RZ, 0xc0, !PT ;  /* 0x0000001f090f7812 */ /* 0x000fe400078ec0ff */
[----:B------:R-:W-:Y:S01]  /*01e0*/  LOP3.LUT R17, R17, 0x1ffffffc, RZ, 0xc0, !PT ;  /* 0x1ffffffc11117812 */ /* 0x000fe200078ec0ff */
[----:B------:R-:W-:Y:S01]  /*01f0*/  IMAD R19, R2, UR5, RZ ;  /* 0x0000000502137c24 */ /* 0x000fe2000f8e02ff */
[----:B01--4-:R-:W-:-:S02]  /*0200*/  LOP3.LUT R18, R11, 0x7c, RZ, 0xc0, !PT ;  /* 0x0000007c0b127812 */ /* 0x013fc400078ec0ff */
.L_x_20:
[----:B------:R-:W-:Y:S01]  /*0210*/  ISETP.GE.AND P1, PT, R11, c[0x0][0x18c], PT ;  /* 0x000063000b007a0c */ /* 0x000fe20003f26270 */
[----:B------:R-:W-:Y:S01]  /*0220*/  IMAD.IADD R20, R19, 0x1, R16 ;  /* 0x0000000113147824 */ /* 0x000fe200078e0210 */
[----:B------:R-:W-:Y:S01]  /*0230*/  MOV R4, c[0x0][0x0] ;  /* 0x0000000000047a02 */ /* 0x000fe20000000f00 */
[----:B------:R-:W-:Y:S02]  /*0240*/  BSSY B0, `(.L_x_9) ;  /* 0x0000054000007945 */ /* 0x000fe40003800000 */
[----:B------:R-:W-:Y:S01]  /*0250*/  IMAD R20, R20, 0x20, R13 ;  /* 0x0000002014147824 */ /* 0x000fe200078e020d */
[----:B------:R-:W-:Y:S01]  /*0260*/  ISETP.GE.U32.AND P2, PT, R4, 0x21, PT ;  /* 0x000000210400780c */ /* 0x000fe20003f46070 */
[----:B------:R-:W-:-:S06]  /*0270*/  HFMA2.MMA R4, -RZ, RZ, -598.5, 40320 ;  /* 0xe0ad78ecff047435 */ /* 0x000fcc00000001ff */
[----:B------:R-:W-:Y:S05]  /*0280*/  @P1 BRA `(.L_x_10) ;  /* 0x000004f000001947 */ /* 0x000fea0003800000 */
[----:B------:R-:W0:Y:S01]  /*0290*/  I2F.U32.RP R4, c[0x0][0x184] ;  /* 0x0000610000047b06 */ /* 0x000e220000209000 */
[----:B------:R-:W-:Y:S01]  /*02a0*/  ISETP.NE.U32.AND P0, PT, RZ, c[0x0][0x170], PT ;  /* 0x00005c00ff007a0c */ /* 0x000fe20003f05070 */
[----:B------:R-:W-:Y:S01]  /*02b0*/  IMAD R21, R16, c[0x0][0x18c], R11 ;  /* 0x0000630010157a24 */ /* 0x000fe200078e020b */
[----:B------:R-:W-:Y:S01]  /*02c0*/  PLOP3.LUT P5, PT, PT, PT, PT, 0x8, 0x0 ;  /* 0x000000000000781c */ /* 0x000fe20003fae170 */
[----:B------:R-:W-:Y:S01]  /*02d0*/  IMAD.MOV.U32 R7, RZ, RZ, 0x4 ;  /* 0x00000004ff077424 */ /* 0x000fe200078e00ff */
[----:B------:R-:W-:Y:S02]  /*02e0*/  ISETP.NE.AND.EX P0, PT, RZ, c[0x0][0x174], PT, P0 ;  /* 0x00005d00ff007a0c */ /* 0x000fe40003f05300 */
[----:B------:R-:W-:Y:S01]  /*02f0*/  PLOP3.LUT P4, PT, PT, PT, PT, 0x8, 0x0 ;  /* 0x000000000000781c */ /* 0x000fe20003f8e170 */
[----:B0-----:R-:W0:Y:S02]  /*0300*/  MUFU.RCP R4, R4 ;  /* 0x0000000400047308 */ /* 0x001e240000001000 */
[----:B0-----:R-:W-:-:S02]  /*0310*/  IADD3 R2, R4, 0xffffffe, RZ ;  /* 0x0ffffffe04027810 */ /* 0x001fc40007ffe0ff */
[----:B------:R-:W-:-:S04]  /*0320*/  LOP3.LUT R4, RZ, c[0x0][0x184], RZ, 0x33, !PT ;  /* 0x00006100ff047a12 */ /* 0x000fc800078e33ff */
[----:B------:R0:W1:Y:S02]  /*0330*/  F2I.FTZ.U32.TRUNC.NTZ R3, R2 ;  /* 0x0000000200037305 */ /* 0x000064000021f000 */
[----:B0-----:R-:W-:Y:S01]  /*0340*/  IMAD.MOV.U32 R2, RZ, RZ, RZ ;  /* 0x000000ffff027224 */ /* 0x001fe200078e00ff */
[----:B-1----:R-:W-:-:S05]  /*0350*/  IADD3 R5, RZ, -R3, RZ ;  /* 0x80000003ff057210 */ /* 0x002fca0007ffe0ff */
[----:B------:R-:W-:-:S04]  /*0360*/  IMAD R5, R5, c[0x0][0x184], RZ ;  /* 0x0000610005057a24 */ /* 0x000fc800078e02ff */
[----:B------:R-:W-:Y:S01]  /*0370*/  IMAD.HI.U32 R3, R3, R5, R2 ;  /* 0x0000000503037227 */ /* 0x000fe200078e0002 */
[----:B------:R-:W-:-:S05]  /*0380*/  SHF.R.S32.HI R2, RZ, 0x2, R20 ;  /* 0x00000002ff027819 */ /* 0x000fca0000011414 */
[----:B------:R-:W-:-:S05]  /*0390*/  IMAD.HI.U32 R3, R3, R10, RZ ;  /* 0x0000000a03037227 */ /* 0x000fca00078e00ff */
[----:B------:R-:W-:-:S05]  /*03a0*/  IADD3 R5, -R3, RZ, RZ ;  /* 0x000000ff03057210 */ /* 0x000fca0007ffe1ff */
[----:B------:R-:W-:-:S05]  /*03b0*/  IMAD R5, R5, c[0x0][0x184], R10 ;  /* 0x0000610005057a24 */ /* 0x000fca00078e020a */
[----:B------:R-:W-:-:S04]  /*03c0*/  ISETP.GE.U32.AND P3, PT, R5, c[0x0][0x184], PT ;  /* 0x0000610005007a0c */ /* 0x000fc80003f66070 */
[----:B------:R-:W-:-:S09]  /*03d0*/  @P0 PLOP3.LUT P5, PT, P3, PT, PT, 0x80, 0x0 ;  /* 0x000000000000081c */ /* 0x000fd20001faf070 */
[----:B------:R-:W-:-:S04]  /*03e0*/  @P3 IADD3 R5, R5, -c[0x0][0x184], RZ ;  /* 0x8000610005053a10 */ /* 0x000fc80007ffe0ff */
[----:B------:R-:W-:Y:S02]  /*03f0*/  ISETP.GE.U32.AND P3, PT, R5, c[0x0][0x184], PT ;  /* 0x0000610005007a0c */ /* 0x000fe40003f66070 */
[----:B------:R-:W-:Y:S02]  /*0400*/  @P5 IADD3 R3, R3, 0x1, RZ ;  /* 0x0000000103035810 */ /* 0x000fe40007ffe0ff */
[----:B------:R-:W-:Y:S02]  /*0410*/  @P0 PLOP3.LUT P4, PT, P3, PT, PT, 0x80, 0x0 ;  /* 0x000000000000081c */ /* 0x000fe40001f8f070 */
[----:B------:R-:W-:Y:S02]  /*0420*/  ISETP.NE.U32.AND P5, PT, RZ, c[0x0][0x184], PT ;  /* 0x00006100ff007a0c */ /* 0x000fe40003fa5070 */
[----:B------:R-:W-:-:S05]  /*0430*/  MOV R22, 0x8 ;  /* 0x0000000800167802 */ /* 0x000fca0000000f00 */
[----:B------:R-:W-:-:S04]  /*0440*/  @P3 IADD3 R5, R5, -c[0x0][0x184], RZ ;  /* 0x8000610005053a10 */ /* 0x000fc80007ffe0ff */
[----:B------:R-:W-:-:S04]  /*0450*/  @P4 IADD3 R3, R3, 0x1, RZ ;  /* 0x0000000103034810 */ /* 0x000fc80007ffe0ff */
[----:B------:R-:W-:Y:S01]  /*0460*/  @P0 SEL R6, R4, R3, !P5 ;  /* 0x0000000304060207 */ /* 0x000fe20006800000 */
[----:B------:R-:W-:-:S04]  /*0470*/  IMAD.WIDE R2, R2, R7, c[0x0][0x168] ;  /* 0x00005a0002027625 */ /* 0x000fc800078e0207 */
[----:B------:R-:W-:Y:S02]  /*0480*/  @P0 IMAD R6, R6, c[0x0][0x190], R21 ;  /* 0x0000640006060a24 */ /* 0x000fe400078e0215 */
[----:B------:R0:W2:Y:S03]  /*0490*/  LDG.E R2, [R2.64] ;  /* 0x0000000602027981 */ /* 0x0000a6000c1e1900 */
[----:B------:R-:W-:Y:S02]  /*04a0*/  @P0 SHF.R.S32.HI R7, RZ, 0x2, R6 ;  /* 0x00000002ff070819 */ /* 0x000fe40000011406 */
[----:B------:R-:W-:-:S03]  /*04b0*/  SEL R6, R4, R5, !P5 ;  /* 0x0000000504067207 */ /* 0x000fc60006800000 */
[----:B------:R-:W-:-:S04]  /*04c0*/  @P0 IMAD.WIDE R4, R7, R22, c[0x0][0x170] ;  /* 0x00005c0007040625 */ /* 0x000fc800078e0216 */
[----:B------:R-:W-:Y:S01]  /*04d0*/  IMAD R6, R6, c[0x0][0x190], R21 ;  /* 0x0000640006067a24 */ /* 0x000fe200078e0215 */
[----:B------:R1:W3:Y:S04]  /*04e0*/  @P0 LDG.E R25, [R4.64+0x4] ;  /* 0x0000040604190981 */ /* 0x0002e8000c1e1900 */
[----:B------:R1:W4:Y:S01]  /*04f0*/  @P0 LDG.E R21, [R4.64] ;  /* 0x0000000604150981 */ /* 0x000322000c1e1900 */
[----:B------:R-:W-:-:S05]  /*0500*/  SHF.R.S32.HI R6, RZ, 0x2, R6 ;  /* 0x00000002ff067819 */ /* 0x000fca0000011406 */
[----:B------:R-:W-:-:S05]  /*0510*/  IMAD.WIDE R6, R6, R22, c[0x0][0x178] ;  /* 0x00005e0006067625 */ /* 0x000fca00078e0216 */
[----:B------:R1:W3:Y:S04]  /*0520*/  LDG.E R22, [R6.64] ;  /* 0x0000000606167981 */ /* 0x0002e8000c1e1900 */
[----:B0-----:R0:W3:Y:S01]  /*0530*/  LDG.E R3, [R6.64+0x4] ;  /* 0x0000040606037981 */ /* 0x0010e2000c1e1900 */
[----:B-1----:R-:W-:Y:S02]  /*0540*/  PRMT R5, RZ, 0x5410, RZ ;  /* 0x00005410ff057816 */ /* 0x002fe400000000ff */
[----:B0-----:R-:W-:Y:S01]  /*0550*/  PRMT R7, RZ, 0x5410, RZ ;  /* 0x00005410ff077816 */ /* 0x001fe200000000ff */
[----:B--2---:R-:W0:Y:S08]  /*0560*/  I2F.S8 R26, R2 ;  /* 0x00000002001a7306 */ /* 0x004e300000001400 */
[----:B------:R-:W1:Y:S08]  /*0570*/  I2F.S8 R24, R2.B1 ;  /* 0x1000000200187306 */ /* 0x000e700000001400 */
[----:B------:R-:W2:Y:S01]  /*0580*/  I2F.S8 R23, R2.B2 ;  /* 0x2000000200177306 */ /* 0x000ea20000001400 */
[----:B----4-:R-:W-:-:S02]  /*0590*/  @P0 PRMT R7, R7, 0x5410, R21 ;  /* 0x0000541007070816 */ /* 0x010fc40000000015 */
[----:B---3--:R-:W-:Y:S02]  /*05a0*/  @P0 PRMT R5, R5, 0x5410, R25 ;  /* 0x0000541005050816 */ /* 0x008fe40000000019 */
[----:B------:R-:W-:Y:S01]  /*05b0*/  @P0 PRMT R7, R21, 0x7632, R7 ;  /* 0x0000763215070816 */ /* 0x000fe20000000007 */
[----:B0-----:R-:W-:Y:S01]  /*05c0*/  FMUL.FTZ R21, R26, c[0x0][0x194] ;  /* 0x000065001a157a20 */ /* 0x001fe20000410000 */
[----:B------:R-:W-:Y:S01]  /*05d0*/  @P0 PRMT R5, R25, 0x7632, R5 ;  /* 0x0000763219050816 */ /* 0x000fe20000000005 */
[----:B------:R0:W3:Y:S02]  /*05e0*/  I2F.S8 R4, R2.B3 ;  /* 0x3000000200047306 */ /* 0x0000e40000001400 */
[--C-:B------:R-:W-:Y:S01]  /*05f0*/  HADD2.F32 R6, -RZ, R7.reuse.H1_H1 ;  /* 0x30000007ff067230 */ /* 0x100fe20000004100 */
[----:B-1----:R-:W-:Y:S01]  /*0600*/  FMUL.FTZ R25, R24, c[0x0][0x194] ;  /* 0x0000650018197a20 */ /* 0x002fe20000410000 */
[----:B------:R-:W-:Y:S02]  /*0610*/  HADD2.F32 R26, -RZ, R7.H0_H0 ;  /* 0x20000007ff1a7230 */ /* 0x000fe40000004100 */
[--C-:B------:R-:W-:Y:S01]  /*0620*/  HADD2.F32 R7, -RZ, R22.reuse.H0_H0 ;  /* 0x20000016ff077230 */ /* 0x100fe20000004100 */
[C---:B-----5:R-:W-:Y:S01]  /*0630*/  FFMA.FTZ R6, R0.reuse, R21, R6 ;  /* 0x0000001500067223 */ /* 0x060fe20000010006 */
[----:B------:R-:W-:Y:S01]  /*0640*/  HADD2.F32 R22, -RZ, R22.H1_H1 ;  /* 0x30000016ff167230 */ /* 0x000fe20000004100 */
[----:B------:R-:W-:Y:S01]  /*0650*/  FFMA.FTZ R25, R0, R25, R26 ;  /* 0x0000001900197223 */ /* 0x000fe2000001001a */
[----:B------:R-:W-:Y:S01]  /*0660*/  HADD2.F32 R21, -RZ, R5.H1_H1 ;  /* 0x30000005ff157230 */ /* 0x000fe20000004100 */
[----:B--2---:R-:W-:-:S02]  /*0670*/  FMUL.FTZ R23, R23, c[0x0][0x194] ;  /* 0x0000650017177a20 */ /* 0x004fc40000410000 */
[----:B------:R-:W-:Y:S01]  /*0680*/  FADD.FTZ R6, R6, R7 ;  /* 0x0000000706067221 */ /* 0x000fe20000010000 */
[----:B0-----:R-:W-:Y:S01]  /*0690*/  HADD2.F32 R2, -RZ, R3.H0_H0 ;  /* 0x20000003ff027230 */ /* 0x001fe20000004100 */
[----:B------:R-:W-:Y:S02]  /*06a0*/  FADD.FTZ R7, R25, R22 ;  /* 0x0000001619077221 */ /* 0x000fe40000010000 */
[----:B------:R-:W-:-:S03]  /*06b0*/  FFMA.FTZ R21, R0, R23, R21 ;  /* 0x0000001700157223 */ /* 0x000fc60000010015 */
[-C--:B------:R-:W-:Y:S01]  /*06c0*/  FSETP.GT.FTZ.AND P0, PT, R6, R7.reuse, PT ;  /* 0x000000070600720b */ /* 0x080fe20003f14000 */
[----:B------:R-:W-:Y:S01]  /*06d0*/  FADD.FTZ R2, R21, R2 ;  /* 0x0000000215027221 */ /* 0x000fe20000010000 */
[----:B------:R-:W-:Y:S01]  /*06e0*/  HADD2.F32 R21, -RZ, R5.H0_H0 ;  /* 0x20000005ff157230 */ /* 0x000fe20000004100 */
[----:B---3--:R-:W-:Y:S01]  /*06f0*/  FMUL.FTZ R5, R4, c[0x0][0x194] ;  /* 0x0000650004057a20 */ /* 0x008fe20000410000 */
[----:B------:R-:W-:Y:S01]  /*0700*/  FSEL R23, R6, R7, P0 ;  /* 0x0000000706177208 */ /* 0x000fe20000000000 */
[----:B------:R-:W-:Y:S02]  /*0710*/  HADD2.F32 R4, -RZ, R3.H1_H1 ;  /* 0x30000003ff047230 */ /* 0x000fe40000004100 */
[----:B------:R-:W-:Y:S01]  /*0720*/  FFMA.FTZ R5, R0, R5, R21 ;  /* 0x0000000500057223 */ /* 0x000fe20000010015 */
[----:B------:R-:W-:-:S03]  /*0730*/  FSETP.GT.FTZ.AND P0, PT, R23, R2, PT ;  /* 0x000000021700720b */ /* 0x000fc60003f14000 */
[----:B------:R-:W-:Y:S01]  /*0740*/  FADD.FTZ R3, R5, R4 ;  /* 0x0000000405037221 */ /* 0x000fe20000010000 */
[----:B------:R-:W-:-:S04]  /*0750*/  FSEL R4, R23, R2, P0 ;  /* 0x0000000217047208 */ /* 0x000fc80000000000 */
[----:B------:R-:W-:-:S04]  /*0760*/  FSETP.GT.FTZ.AND P0, PT, R4, R3, PT ;  /* 0x000000030400720b */ /* 0x000fc80003f14000 */
[----:B------:R-:W-:-:S04]  /*0770*/  FSEL R4, R4, R3, P0 ;  /* 0x0000000304047208 */ /* 0x000fc80000000000 */
.L_x_10:
[----:B------:R-:W-:Y:S05]  /*0780*/  BSYNC B0 ;  /* 0x0000000000007941 */ /* 0x000fea0003800000 */
.L_x_9:
[----:B------:R-:W-:Y:S05]  /*0790*/  @!P2 BRA `(.L_x_11) ;  /* 0x000001c00000a947 */ /* 0x000fea0003800000 */
[----:B------:R-:W0:Y:S01]  /*07a0*/  SHFL.BFLY PT, R5, R4, 0x10, 0x1f ;  /* 0x0e001f0004057f89 */ /* 0x000e2200000e0000 */
[----:B------:R-:W-:Y:S01]  /*07b0*/  ISETP.NE.AND P0, PT, R15, RZ, PT ;  /* 0x000000ff0f00720c */ /* 0x000fe20003f05270 */
[----:B------:R-:W-:-:S05]  /*07c0*/  FMUL.FTZ R25, R12, 0.03125 ;  /* 0x3d0000000c197820 */ /* 0x000fca0000410000 */
[----:B------:R-:W-:Y:S02]  /*07d0*/  FSETP.GT.FTZ.AND P3, PT, R25, R14, PT ;  /* 0x0000000e1900720b */ /* 0x000fe40003f74000 */
        /* <DEDUP_REMOVED lines=22> */
[----:B0-----:R-:W-:Y:S01]  /*0940*/  FMNMX.FTZ R23, R24, R23, !PT ;  /* 0x0000001718177209 */ /* 0x001fe20007810000 */
[----:B------:R-:W-:Y:S05]  /*0950*/  BRA `(.L_x_12) ;  /* 0x000000a000007947 */ /* 0x000fea0003800000 */
.L_x_11:
        /* <DEDUP_REMOVED lines=9> */
[----:B0-----:R-:W-:Y:S02]  /*09f0*/  FMNMX.FTZ R23, R24, R23, !PT ;  /* 0x0000001718177209 */ /* 0x001fe40007810000 */
.L_x_12:
[----:B------:R-:W-:Y:S01]  /*0a00*/  ISETP.NE.AND P0, PT, R9, RZ, PT ;  /* 0x000000ff0900720c */ /* 0x000fe20003f05270 */
[----:B------:R-:W-:Y:S01]  /*0a10*/  BSSY B0, `(.L_x_13) ;  /* 0x0000014000007945 */ /* 0x000fe20003800000 */
[----:B------:R-:W-:Y:S01]  /*0a20*/  MOV R21, RZ ;  /* 0x000000ff00157202 */ /* 0x000fe20000000f00 */
[----:B------:R-:W-:Y:S01]  /*0a30*/  CS2R R4, SRZ ;  /* 0x0000000000047805 */ /* 0x000fe2000001ff00 */
[----:B------:R-:W-:-:S09]  /*0a40*/  IMAD.MOV.U32 R22, RZ, RZ, RZ ;  /* 0x000000ffff167224 */ /* 0x000fd200078e00ff */
[----:B------:R0:W-:Y:S04]  /*0a50*/  @!P0 STS [0x4], R23 ;  /* 0x00000417ff008388 */ /* 0x0001e80000000800 */
[----:B------:R-:W-:Y:S06]  /*0a60*/  BAR.SYNC.DEFER_BLOCKING 0x0 ;  /* 0x0000000000007b1d */ /* 0x000fec0000010000 */
[----:B------:R-:W-:Y:S05]  /*0a70*/  @P1 BRA `(.L_x_14) ;  /* 0x000000d000001947 */ /* 0x000fea0003800000 */
[----:B0-----:R-:W0:Y:S02]  /*0a80*/  LDS R21, [0x4] ;  /* 0x00000400ff157984 */ /* 0x001e240000000800 */
[----:B0-----:R-:W-:-:S02]  /*0a90*/  FADD.FTZ R6, -R21, R6 ;  /* 0x0000000615067221 */ /* 0x001fc40000010100 */
[C---:B------:R-:W-:Y:S02]  /*0aa0*/  FADD.FTZ R7, -R21.reuse, R7 ;  /* 0x0000000715077221 */ /* 0x040fe40000010100 */
[C---:B------:R-:W-:Y:S02]  /*0ab0*/  FADD.FTZ R2, -R21.reuse, R2 ;  /* 0x0000000215027221 */ /* 0x040fe40000010100 */
[----:B------:R-:W-:Y:S02]  /*0ac0*/  FADD.FTZ R3, -R21, R3 ;  /* 0x0000000315037221 */ /* 0x000fe40000010100 */
[----:B------:R-:W-:Y:S02]  /*0ad0*/  FMUL.FTZ R6, R6, 1.4426950216293334961 ;  /* 0x3fb8aa3b06067820 */ /* 0x000fe40000410000 */
[----:B------:R-:W-:Y:S02]  /*0ae0*/  FMUL.FTZ R7, R7, 1.4426950216293334961 ;  /* 0x3fb8aa3b07077820 */ /* 0x000fe40000410000 */
[----:B------:R-:W-:Y:S01]  /*0af0*/  FMUL.FTZ R2, R2, 1.4426950216293334961 ;  /* 0x3fb8aa3b02027820 */ /* 0x000fe20000410000 */
[----:B------:R0:W1:Y:S01]  /*0b00*/  MUFU.EX2 R4, R6 ;  /* 0x0000000600047308 */ /* 0x0000620000000800 */
[----:B------:R-:W-:-:S07]  /*0b10*/  FMUL.FTZ R3, R3, 1.4426950216293334961 ;  /* 0x3fb8aa3b03037820 */ /* 0x000fce0000410000 */
[----:B------:R0:W2:Y:S08]  /*0b20*/  MUFU.EX2 R5, R7 ;  /* 0x0000000700057308 */ /* 0x0000b00000000800 */
[----:B------:R0:W3:Y:S08]  /*0b30*/  MUFU.EX2 R21, R2 ;  /* 0x0000000200157308 */ /* 0x0000f00000000800 */
[----:B------:R0:W4:Y:S02]  /*0b40*/  MUFU.EX2 R22, R3 ;  /* 0x0000000300167308 */ /* 0x0001240000000800 */
.L_x_14:
[----:B012---:R-:W-:Y:S05]  /*0b50*/  BSYNC B0 ;  /* 0x0000000000007941 */ /* 0x007fea0003800000 */
.L_x_13:
[----:B------:R-:W-:-:S04]  /*0b60*/  FADD.FTZ R2, R5, R4 ;  /* 0x0000000405027221 */ /* 0x000fc80000010000 */
[----:B---3--:R-:W-:-:S04]  /*0b70*/  FADD.FTZ R3, R2, R21 ;  /* 0x0000001502037221 */ /* 0x008fc80000010000 */
[----:B----4-:R-:W-:Y:S01]  /*0b80*/  FADD.FTZ R23, R3, R22 ;  /* 0x0000001603177221 */ /* 0x010fe20000010000 */
[----:B------:R-:W-:Y:S05]  /*0b90*/  @!P2 BRA `(.L_x_15) ;  /* 0x000001c00000a947 */ /* 0x000fea0003800000 */
[----:B------:R-:W0:Y:S01]  /*0ba0*/  SHFL.BFLY PT, R2, R23, 0x10, 0x1f ;  /* 0x0e001f0017027f89 */ /* 0x000e2200000e0000 */
[----:B------:R-:W-:Y:S01]  /*0bb0*/  ISETP.NE.AND P2, PT, R15, RZ, PT ;  /* 0x000000ff0f00720c */ /* 0x000fe20003f45270 */
[----:B------:R-:W-:-:S05]  /*0bc0*/  FMUL.FTZ R25, R12, 0.03125 ;  /* 0x3d0000000c197820 */ /* 0x000fca0000410000 */
[----:B------:R-:W-:Y:S01]  /*0bd0*/  FSETP.GT.FTZ.AND P3, PT, R25, R14, PT ;  /* 0x0000000e1900720b */ /* 0x000fe20003f74000 */
[----:B0-----:R-:W-:-:S05]  /*0be0*/  FADD.FTZ R2, R23, R2 ;  /* 0x0000000217027221 */ /* 0x001fca0000010000 */
[----:B------:R-:W0:Y:S02]  /*0bf0*/  SHFL.BFLY PT, R3, R2, 0x8, 0x1f ;  /* 0x0d001f0002037f89 */ /* 0x000e2400000e0000 */
[----:B0-----:R-:W-:Y:S01]  /*0c00*/  FADD.FTZ R3, R2, R3 ;  /* 0x0000000302037221 */ /* 0x001fe20000010000 */
[----:B------:R-:W-:-:S04]  /*0c10*/  HFMA2.MMA R2, -RZ, RZ, 0, 0 ;  /* 0x00000000ff027435 */ /* 0x000fc800000001ff */
[----:B------:R-:W0:Y:S02]  /*0c20*/  SHFL.BFLY PT, R6, R3, 0x4, 0x1f ;  /* 0x0c801f0003067f89 */ /* 0x000e2400000e0000 */
[----:B0-----:R-:W-:-:S05]  /*0c30*/  FADD.FTZ R6, R3, R6 ;  /* 0x0000000603067221 */ /* 0x001fca0000010000 */
[----:B------:R-:W0:Y:S02]  /*0c40*/  SHFL.BFLY PT, R7, R6, 0x2, 0x1f ;  /* 0x0c401f0006077f89 */ /* 0x000e2400000e0000 */
        /* <DEDUP_REMOVED lines=10> */
[----:B------:R-:W0:Y:S02]  /*0cf0*/  SHFL.BFLY PT, R7, R6, 0x4, 0x1f ;  /* 0x0c801f0006077f89 */ /* 0x000e2400000e0000 */
[----:B0-----:R-:W-:-:S05]  /*0d00*/  FADD.FTZ R7, R6, R7 ;  /* 0x0000000706077221 */ /* 0x001fca0000010000 */
[----:B------:R-:W0:Y:S02]  /*0d10*/  SHFL.BFLY PT, R24, R7, 0x2, 0x1f ;  /* 0x0c401f0007187f89 */ /* 0x000e2400000e0000 */
[----:B0-----:R-:W-:-:S05]  /*0d20*/  FADD.FTZ R23, R7, R24 ;  /* 0x0000001807177221 */ /* 0x001fca0000010000 */
[----:B------:R-:W0:Y:S02]  /*0d30*/  SHFL.BFLY PT, R24, R23, 0x1, 0x1f ;  /* 0x0c201f0017187f89 */ /* 0x000e2400000e0000 */
[----:B0-----:R-:W-:Y:S01]  /*0d40*/  FADD.FTZ R24, R23, R24 ;  /* 0x0000001817187221 */ /* 0x001fe20000010000 */
[----:B------:R-:W-:Y:S05]  /*0d50*/  BRA `(.L_x_16) ;  /* 0x000000a000007947 */ /* 0x000fea0003800000 */
.L_x_15:
[----:B------:R-:W0:Y:S02]  /*0d60*/  SHFL.BFLY PT, R2, R23, 0x10, 0x1f ;  /* 0x0e001f0017027f89 */ /* 0x000e2400000e0000 */
        /* <DEDUP_REMOVED lines=8> */
[----:B0-----:R-:W-:-:S04]  /*0df0*/  FADD.FTZ R24, R7, R24 ;  /* 0x0000001807187221 */ /* 0x001fc80000010000 */
.L_x_16:
[----:B------:R-:W-:Y:S01]  /*0e00*/  @!P0 FADD.FTZ R24, R24, 9.9999999747524270788e-07 ;  /* 0x358637bd18188421 */ /* 0x000fe20000010000 */
[----:B------:R-:W-:Y:S03]  /*0e10*/  BSSY B0, `(.L_x_17) ;  /* 0x000001a000007945 */ /* 0x000fe60003800000 */
[----:B------:R-:W0:Y:S02]  /*0e20*/  @!P0 MUFU.RCP R2, R24 ;  /* 0x0000001800028308 */ /* 0x000e240000001000 */
[----:B0-----:R-:W-:-:S05]  /*0e30*/  @!P0 FADD.FTZ R2, R2, -RZ ;  /* 0x800000ff02028221 */ /* 0x001fca0000010000 */
[----:B------:R0:W-:Y:S04]  /*0e40*/  @!P0 STS [RZ], R2 ;  /* 0x00000002ff008388 */ /* 0x0001e80000000800 */
[----:B------:R-:W-:Y:S06]  /*0e50*/  BAR.SYNC.DEFER_BLOCKING 0x0 ;  /* 0x0000000000007b1d */ /* 0x000fec0000010000 */
[----:B------:R-:W-:Y:S05]  /*0e60*/  @P1 BRA `(.L_x_18) ;  /* 0x0000014000001947 */ /* 0x000fea0003800000 */
[----:B0-----:R-:W0:Y:S02]  /*0e70*/  LDS R2, [RZ] ;  /* 0x00000000ff027984 */ /* 0x001e240000000800 */
[----:B0-----:R-:W-:-:S02]  /*0e80*/  FMUL.FTZ R3, R2, R4 ;  /* 0x0000000402037220 */ /* 0x001fc40000410000 */
[----:B------:R-:W-:Y:S02]  /*0e90*/  FMUL.FTZ R7, R2, R5 ;  /* 0x0000000502077220 */ /* 0x000fe40000410000 */
[----:B-----5:R-:W-:Y:S02]  /*0ea0*/  FMUL.FTZ R3, R8, R3 ;  /* 0x0000000308037220 */ /* 0x020fe40000410000 */
[----:B------:R-:W-:Y:S02]  /*0eb0*/  FMUL.FTZ R23, R2, R21 ;  /* 0x0000001502177220 */ /* 0x000fe40000410000 */
[C---:B------:R-:W-:Y:S02]  /*0ec0*/  FMUL.FTZ R7, R8.reuse, R7 ;  /* 0x0000000708077220 */ /* 0x040fe40000410000 */
[----:B------:R-:W-:Y:S01]  /*0ed0*/  FMUL.FTZ R23, R8, R23 ;  /* 0x0000001708177220 */ /* 0x000fe20000410000 */
[----:B------:R-:W-:Y:S01]  /*0ee0*/  F2I.S8.NTZ R3, R3 ;  /* 0x0000000300037305 */ /* 0x000fe20000202100 */
[----:B------:R-:W-:Y:S01]  /*0ef0*/  FMUL.FTZ R25, R2, R22 ;  /* 0x0000001602197220 */ /* 0x000fe20000410000 */
[----:B------:R-:W-:-:S03]  /*0f00*/  SHF.R.S32.HI R2, RZ, 0x2, R20 ;  /* 0x00000002ff027819 */ /* 0x000fc60000011414 */
[----:B------:R-:W-:-:S03]  /*0f10*/  FMUL.FTZ R25, R8, R25 ;  /* 0x0000001908197220 */ /* 0x000fc60000410000 */
[----:B------:R-:W0:Y:S08]  /*0f20*/  F2I.S8.NTZ R6, R7 ;  /* 0x0000000700067305 */ /* 0x000e300000202100 */
[----:B------:R-:W1:Y:S08]  /*0f30*/  F2I.S8.NTZ R23, R23 ;  /* 0x0000001700177305 */ /* 0x000e700000202100 */
[----:B------:R-:W2:Y:S01]  /*0f40*/  F2I.S8.NTZ R25, R25 ;  /* 0x0000001900197305 */ /* 0x000ea20000202100 */
[----:B0-----:R-:W-:Y:S01]  /*0f50*/  PRMT R6, R6, 0x7604, R3 ;  /* 0x0000760406067816 */ /* 0x001fe20000000003 */
[----:B------:R-:W-:-:S04]  /*0f60*/  IMAD.MOV.U32 R3, RZ, RZ, 0x4 ;  /* 0x00000004ff037424 */ /* 0x000fc800078e00ff */
[----:B------:R-:W-:Y:S01]  /*0f70*/  IMAD.WIDE R2, R2, R3, c[0x0][0x160] ;  /* 0x0000580002027625 */ /* 0x000fe200078e0203 */
[----:B-1----:R-:W-:-:S04]  /*0f80*/  PRMT R6, R23, 0x7054, R6 ;  /* 0x0000705417067816 */ /* 0x002fc80000000006 */
[----:B--2---:R-:W-:-:S05]  /*0f90*/  PRMT R7, R25, 0x654, R6 ;  /* 0x0000065419077816 */ /* 0x004fca0000000006 */
[----:B------:R0:W-:Y:S02]  /*0fa0*/  STG.E [R2.64], R7 ;  /* 0x0000000702007986 */ /* 0x0001e4000c101906 */
.L_x_18:
[----:B0-----:R-:W-:Y:S05]  /*0fb0*/  BSYNC B0 ;  /* 0x0000000000007941 */ /* 0x001fea0003800000 */
.L_x_17:
[----:B------:R-:W-:Y:S01]  /*0fc0*/  IADD3 R16, R16, c[0x0][0xc], RZ ;  /* 0x0000030010107a10 */ /* 0x000fe20007ffe0ff */
[----:B------:R-:W-:Y:S01]  /*0fd0*/  IMAD.MOV.U32 R2, RZ, RZ, R21 ;  /* 0x000000ffff027224 */ /* 0x000fe200078e0015 */
[----:B------:R-:W-:Y:S01]  /*0fe0*/  MOV R3, R22 ;  /* 0x0000001600037202 */ /* 0x000fe20000000f00 */
[----:B------:R-:W-:Y:S01]  /*0ff0*/  IMAD.MOV.U32 R6, RZ, RZ, R4 ;  /* 0x000000ffff067224 */ /* 0x000fe200078e0004 */
[----:B------:R-:W-:Y:S02]  /*1000*/  ISETP.GE.AND P0, PT, R16, c[0x0][0x18c], PT ;  /* 0x0000630010007a0c */ /* 0x000fe40003f06270 */
[----:B------:R-:W-:-:S11]  /*1010*/  MOV R7, R5 ;  /* 0x0000000500077202 */ /* 0x000fd60000000f00 */
[----:B------:R-:W-:Y:S01]  /*1020*/  @P0 CALL.REL.NOINC `(.L_x_19) ;  /* 0x0000001000000944 */ /* 0x000fe20003c00000 */
[----:B------:R-:W-:Y:S05]  /*1030*/  BRA `(.L_x_20) ;  /* 0xfffff1d000007947 */ /* 0x000fea000383ffff */
.L_x_19:
[----:B------:R-:W-:Y:S05]  /*1040*/  EXIT ;  /* 0x000000000000794d */ /* 0x000fea0003800000 */
.L_x_21:
        /* <DEDUP_REMOVED lines=11> */
.L_x_182:


//--------------------- .text._ZN17fastertransformer36softmax_INT8IO_kernel_COL32_element4I6float4fEEvPaS2_PKT_S5_iiiiifPKfS7_ --------------------------
	.section	.text._ZN17fastertransformer36softmax_INT8IO_kernel_COL32_element4I6float4fEEvPaS2_PKT_S5_iiiiifPKfS7_,"ax",@progbits
	.sectioninfo	@"SHI_REGISTERS=32"
	.align	128
        .global         _ZN17fastertransformer36softmax_INT8IO_kernel_COL32_element4I6float4fEEvPaS2_PKT_S5_iiiiifPKfS7_
        .type           _ZN17fastertransformer36softmax_INT8IO_kernel_COL32_element4I6float4fEEvPaS2_PKT_S5_iiiiifPKfS7_,@function
        .size           _ZN17fastertransformer36softmax_INT8IO_kernel_COL32_element4I6float4fEEvPaS2_PKT_S5_iiiiifPKfS7_,(.L_x_183 - _ZN17fastertransformer36softmax_INT8IO_kernel_COL32_element4I6float4fEEvPaS2_PKT_S5_iiiiifPKfS7_)
        .other          _ZN17fastertransformer36softmax_INT8IO_kernel_COL32_element4I6float4fEEvPaS2_PKT_S5_iiiiifPKfS7_,@"STO_CUDA_ENTRY STV_DEFAULT"
_ZN17fastertransformer36softmax_INT8IO_kernel_COL32_element4I6float4fEEvPaS2_PKT_S5_iiiiifPKfS7_:
.text._ZN17fastertransformer36softmax_INT8IO_kernel_COL32_element4I6float4fEEvPaS2_PKT_S5_iiiiifPKfS7_:
[----:B------:R-:W-:Y:S02]  /*0000*/  MOV R1, c[0x0][0x28] ;  /* 0x00000a0000017a02 */ /* 0x000fe40000000f00 */
        /* <DEDUP_REMOVED lines=32> */
.L_x_32:
        /* <DEDUP_REMOVED lines=10> */
[----:B------:R-:W-:Y:S01]  /*02b0*/  IMAD.MOV.U32 R13, RZ, RZ, 0x4 ;  /* 0x00000004ff0d7424 */ /* 0x000fe200078e00ff */
[----:B------:R-:W-:Y:S02]  /*02c0*/  PLOP3.LUT P5, PT, PT, PT, PT, 0x8, 0x0 ;  /* 0x000000000000781c */ /* 0x000fe40003fae170 */
[----:B------:R-:W-:Y:S02]  /*02d0*/  ISETP.NE.AND.EX P0, PT, RZ, c[0x0][0x174], PT, P0 ;  /* 0x00005d00ff007a0c */ /* 0x000fe40003f05300 */
[----:B------:R-:W-:Y:S02]  /*02e0*/  PLOP3.LUT P4, PT, PT, PT, PT, 0x8, 0x0 ;  /* 0x000000000000781c */ /* 0x000fe40003f8e170 */
[----:B------:R-:W-:-:S05]  /*02f0*/  SHF.R.S32.HI R12, RZ, 0x2, R24 ;  /* 0x00000002ff0c7819 */ /* 0x000fca0000011418 */
[----:B------:R-:W-:Y:S01]  /*0300*/  IMAD.WIDE R12, R12, R13, c[0x0][0x168] ;  /* 0x00005a000c0c7625 */ /* 0x000fe200078e020d */
[----:B0-----:R-:W0:Y:S03]  /*0310*/  MUFU.RCP R10, R10 ;  /* 0x0000000a000a7308 */ /* 0x001e260000001000 */
[----:B------:R-:W-:Y:S01]  /*0320*/  IMAD R14, R18, c[0x0][0x18c], R5 ;  /* 0x00006300120e7a24 */ /* 0x000fe200078e0205 */
[----:B------:R1:W2:Y:S01]  /*0330*/  LDG.E R25, [R12.64] ;  /* 0x000000060c197981 */ /* 0x0002a2000c1e1900 */
[----:B0-----:R-:W-:-:S04]  /*0340*/  IADD3 R8, R10, 0xffffffe, RZ ;  /* 0x0ffffffe0a087810 */ /* 0x001fc80007ffe0ff */
[----:B------:R0:W3:Y:S02]  /*0350*/  F2I.FTZ.U32.TRUNC.NTZ R9, R8 ;  /* 0x0000000800097305 */ /* 0x0000e4000021f000 */
[----:B0-----:R-:W-:Y:S01]  /*0360*/  IMAD.MOV.U32 R8, RZ, RZ, RZ ;  /* 0x000000ffff087224 */ /* 0x001fe200078e00ff */
[----:B---3--:R-:W-:-:S05]  /*0370*/  IADD3 R11, RZ, -R9, RZ ;  /* 0x80000009ff0b7210 */ /* 0x008fca0007ffe0ff */
[----:B------:R-:W-:-:S04]  /*0380*/  IMAD R11, R11, c[0x0][0x184], RZ ;  /* 0x000061000b0b7a24 */ /* 0x000fc800078e02ff */
[----:B------:R-:W-:Y:S01]  /*0390*/  IMAD.HI.U32 R9, R9, R11, R8 ;  /* 0x0000000b09097227 */ /* 0x000fe200078e0008 */
[----:B------:R-:W-:-:S05]  /*03a0*/  LOP3.LUT R8, RZ, c[0x0][0x184], RZ, 0x33, !PT ;  /* 0x00006100ff087a12 */ /* 0x000fca00078e33ff */
        /* <DEDUP_REMOVED lines=9> */
[----:B------:R-:W-:-:S07]  /*0440*/  ISETP.NE.U32.AND P5, PT, RZ, c[0x0][0x184], PT ;  /* 0x00006100ff007a0c */ /* 0x000fce0003fa5070 */
[----:B------:R-:W-:-:S04]  /*0450*/  @P3 IADD3 R11, R11, -c[0x0][0x184], RZ ;  /* 0x800061000b0b3a10 */ /* 0x000fc80007ffe0ff */
[----:B------:R-:W-:-:S04]  /*0460*/  @P4 IADD3 R9, R9, 0x1, RZ ;  /* 0x0000000109094810 */ /* 0x000fc80007ffe0ff */
[C---:B------:R-:W-:Y:S02]  /*0470*/  @P0 SEL R9, R8.reuse, R9, !P5 ;  /* 0x0000000908090207 */ /* 0x040fe40006800000 */
[----:B------:R-:W-:-:S03]  /*0480*/  SEL R8, R8, R11, !P5 ;  /* 0x0000000b08087207 */ /* 0x000fc60006800000 */
[--C-:B------:R-:W-:Y:S01]  /*0490*/  @P0 IMAD R9, R9, c[0x0][0x190], R14.reuse ;  /* 0x0000640009090a24 */ /* 0x100fe200078e020e */
[----:B------:R-:W-:Y:S01]  /*04a0*/  MOV R15, 0x10 ;  /* 0x00000010000f7802 */ /* 0x000fe20000000f00 */
[----:B------:R-:W-:-:S03]  /*04b0*/  IMAD R14, R8, c[0x0][0x190], R14 ;  /* 0x00006400080e7a24 */ /* 0x000fc600078e020e */
[----:B------:R-:W-:Y:S01]  /*04c0*/  @P0 SHF.R.S32.HI R20, RZ, 0x2, R9 ;  /* 0x00000002ff140819 */ /* 0x000fe20000011409 */
[----:B------:R-:W-:Y:S01]  /*04d0*/  CS2R R10, SRZ ;  /* 0x00000000000a7805 */ /* 0x000fe2000001ff00 */
[----:B------:R-:W-:Y:S01]  /*04e0*/  IMAD.MOV.U32 R9, RZ, RZ, RZ ;  /* 0x000000ffff097224 */ /* 0x000fe200078e00ff */
[----:B------:R-:W-:Y:S02]  /*04f0*/  MOV R8, RZ ;  /* 0x000000ff00087202 */ /* 0x000fe40000000f00 */
[----:B-1----:R-:W-:Y:S01]  /*0500*/  SHF.R.S32.HI R12, RZ, 0x2, R14 ;  /* 0x00000002ff0c7819 */ /* 0x002fe2000001140e */
[----:B------:R-:W-:-:S04]  /*0510*/  @P0 IMAD.WIDE R20, R20, R15, c[0x0][0x170] ;  /* 0x00005c0014140625 */ /* 0x000fc800078e020f */
[----:B------:R-:W-:Y:S01]  /*0520*/  IMAD.WIDE R12, R12, R15, c[0x0][0x178] ;  /* 0x00005e000c0c7625 */ /* 0x000fe200078e020f */
[----:B------:R0:W3:Y:S05]  /*0530*/  @P0 LDG.E.128 R8, [R20.64] ;  /* 0x0000000614080981 */ /* 0x0000ea000c1e1d00 */
[----:B------:R-:W4:Y:S01]  /*0540*/  LDG.E.128 R12, [R12.64] ;  /* 0x000000060c0c7981 */ /* 0x000f22000c1e1d00 */
[----:B--2---:R-:W1:Y:S08]  /*0550*/  I2F.S8 R28, R25 ;  /* 0x00000019001c7306 */ /* 0x004e700000001400 */
[----:B------:R-:W0:Y:S08]  /*0560*/  I2F.S8 R29, R25.B1 ;  /* 0x10000019001d7306 */ /* 0x000e300000001400 */
[----:B------:R-:W-:Y:S01]  /*0570*/  I2F.S8 R26, R25.B2 ;  /* 0x20000019001a7306 */ /* 0x000fe20000001400 */
[----:B-1----:R-:W-:-:S02]  /*0580*/  FMUL.FTZ R28, R28, c[0x0][0x194] ;  /* 0x000065001c1c7a20 */ /* 0x002fc40000410000 */
[----:B0-----:R-:W-:-:S05]  /*0590*/  FMUL.FTZ R20, R29, c[0x0][0x194] ;  /* 0x000065001d147a20 */ /* 0x001fca0000410000 */
[----:B------:R-:W0:Y:S02]  /*05a0*/  I2F.S8 R27, R25.B3 ;  /* 0x30000019001b7306 */ /* 0x000e240000001400 */
[----:B0-----:R-:W-:Y:S02]  /*05b0*/  FMUL.FTZ R27, R27, c[0x0][0x194] ;  /* 0x000065001b1b7a20 */ /* 0x001fe40000410000 */
[C---:B---3-5:R-:W-:Y:S02]  /*05c0*/  FFMA.FTZ R29, R0.reuse, R28, R8 ;  /* 0x0000001c001d7223 */ /* 0x068fe40000010008 */
[----:B------:R-:W-:Y:S02]  /*05d0*/  FFMA.FTZ R28, R0, R20, R9 ;  /* 0x00000014001c7223 */ /* 0x000fe40000010009 */
[----:B----4-:R-:W-:Y:S02]  /*05e0*/  FADD.FTZ R8, R12, R29 ;  /* 0x0000001d0c087221 */ /* 0x010fe40000010000 */
[----:B------:R-:W-:-:S02]  /*05f0*/  FADD.FTZ R9, R13, R28 ;  /* 0x0000001c0d097221 */ /* 0x000fc40000010000 */
[----:B------:R-:W-:-:S03]  /*0600*/  FMUL.FTZ R13, R26, c[0x0][0x194] ;  /* 0x000065001a0d7a20 */ /* 0x000fc60000410000 */
[----:B------:R-:W-:Y:S01]  /*0610*/  FSETP.GT.FTZ.AND P0, PT, R8, R9, PT ;  /* 0x000000090800720b */ /* 0x000fe20003f14000 */
[----:B------:R-:W-:-:S04]  /*0620*/  FFMA.FTZ R13, R0, R13, R10 ;  /* 0x0000000d000d7223 */ /* 0x000fc8000001000a */
[----:B------:R-:W-:Y:S01]  /*0630*/  FADD.FTZ R14, R14, R13 ;  /* 0x0000000d0e0e7221 */ /* 0x000fe20000010000 */
[----:B------:R-:W-:Y:S01]  /*0640*/  FSEL R13, R8, R9, P0 ;  /* 0x00000009080d7208 */ /* 0x000fe20000000000 */
[----:B------:R-:W-:-:S03]  /*0650*/  FFMA.FTZ R10, R0, R27, R11 ;  /* 0x0000001b000a7223 */ /* 0x000fc6000001000b */
[----:B------:R-:W-:Y:S01]  /*0660*/  FSETP.GT.FTZ.AND P0, PT, R13, R14, PT ;  /* 0x0000000e0d00720b */ /* 0x000fe20003f14000 */
[----:B------:R-:W-:-:S03]  /*0670*/  FADD.FTZ R15, R15, R10 ;  /* 0x0000000a0f0f7221 */ /* 0x000fc60000010000 */
[----:B------:R-:W-:-:S04]  /*0680*/  FSEL R10, R13, R14, P0 ;  /* 0x0000000e0d0a7208 */ /* 0x000fc80000000000 */
[----:B------:R-:W-:-:S04]  /*0690*/  FSETP.GT.FTZ.AND P0, PT, R10, R15, PT ;  /* 0x0000000f0a00720b */ /* 0x000fc80003f14000 */
[----:B------:R-:W-:-:S04]  /*06a0*/  FSEL R10, R10, R15, P0 ;  /* 0x0000000f0a0a7208 */ /* 0x000fc80000000000 */
.L_x_23:
[----:B------:R-:W-:Y:S05]  /*06b0*/  BSYNC B0 ;  /* 0x0000000000007941 */ /* 0x000fea0003800000 */
.L_x_22:
[----:B------:R-:W-:Y:S05]  /*06c0*/  @!P2 BRA `(.L_x_24) ;  /* 0x000001c00000a947 */ /* 0x000fea0003800000 */
[----:B------:R-:W0:Y:S01]  /*06d0*/  SHFL.BFLY PT, R11, R10, 0x10, 0x1f ;  /* 0x0e001f000a0b7f89 */ /* 0x000e2200000e0000 */
[----:B------:R-:W-:Y:S01]  /*06e0*/  ISETP.NE.AND P0, PT, R17, RZ, PT ;  /* 0x000000ff1100720c */ /* 0x000fe20003f05270 */
[----:B------:R-:W-:-:S05]  /*06f0*/  FMUL.FTZ R25, R6, 0.03125 ;  /* 0x3d00000006197820 */ /* 0x000fca0000410000 */
[----:B------:R-:W-:Y:S02]  /*0700*/  FSETP.GT.FTZ.AND P3, PT, R25, R16, PT ;  /* 0x000000101900720b */ /* 0x000fe40003f74000 */
[----:B0-----:R-:W-:Y:S02]  /*0710*/  FMNMX.FTZ R11, R11, R10, !PT ;  /* 0x0000000a0b0b7209 */ /* 0x001fe40007810000 */
[----:B------:R-:W-:-:S03]  /*0720*/  MOV R10, 0xe0ad78ec ;  /* 0xe0ad78ec000a7802 */ /* 0x000fc60000000f00 */
        /* <DEDUP_REMOVED lines=22> */
.L_x_24:
        /* <DEDUP_REMOVED lines=10> */
.L_x_25:
[----:B------:R-:W-:Y:S01]  /*0930*/  ISETP.NE.AND P0, PT, R3, RZ, PT ;  /* 0x000000ff0300720c */ /* 0x000fe20003f05270 */
[----:B------:R-:W-:Y:S01]  /*0940*/  BSSY B0, `(.L_x_26) ;  /* 0x0000013000007945 */ /* 0x000fe20003800000 */
[----:B------:R-:W-:Y:S01]  /*0950*/  CS2R R12, SRZ ;  /* 0x00000000000c7805 */ /* 0x000fe2000001ff00 */
[----:B------:R-:W-:-:S10]  /*0960*/  CS2R R10, SRZ ;  /* 0x00000000000a7805 */ /* 0x000fd4000001ff00 */
        /* <DEDUP_REMOVED lines=16> */
.L_x_27:
[----:B012---:R-:W-:Y:S05]  /*0a70*/  BSYNC B0 ;  /* 0x0000000000007941 */ /* 0x007fea0003800000 */
.L_x_26:
        /* <DEDUP_REMOVED lines=10> */
[----:B0-----:R-:W-:Y:S02]  /*0b20*/  FADD.FTZ R9, R8, R9 ;  /* 0x0000000908097221 */ /* 0x001fe40000010000 */
[----:B------:R-:W-:-:S03]  /*0b30*/  IMAD.MOV.U32 R8, RZ, RZ, RZ ;  /* 0x000000ffff087224 */ /* 0x000fc600078e00ff */
        /* <DEDUP_REMOVED lines=20> */
.L_x_28:
        /* <DEDUP_REMOVED lines=10> */
.L_x_29:
        /* <DEDUP_REMOVED lines=10> */
[C---:B-----5:R-:W-:Y:S02]  /*0dc0*/  FMUL.FTZ R9, R2.reuse, R9 ;  /* 0x0000000902097220 */ /* 0x060fe40000410000 */
[----:B------:R-:W-:Y:S02]  /*0dd0*/  FMUL.FTZ R15, R2, R15 ;  /* 0x0000000f020f7220 */ /* 0x000fe40000410000 */
[C---:B------:R-:W-:Y:S02]  /*0de0*/  FMUL.FTZ R21, R8.reuse, R12 ;  /* 0x0000000c08157220 */ /* 0x040fe40000410000 */
[----:B------:R-:W-:Y:S01]  /*0df0*/  F2I.S8.NTZ R9, R9 ;  /* 0x0000000900097305 */ /* 0x000fe20000202100 */
[----:B------:R-:W-:Y:S01]  /*0e00*/  FMUL.FTZ R25, R8, R13 ;  /* 0x0000000d08197220 */ /* 0x000fe20000410000 */
[----:B------:R-:W-:Y:S01]  /*0e10*/  SHF.R.S32.HI R8, RZ, 0x2, R24 ;  /* 0x00000002ff087819 */ /* 0x000fe20000011418 */
[----:B------:R-:W-:-:S02]  /*0e20*/  FMUL.FTZ R21, R2, R21 ;  /* 0x0000001502157220 */ /* 0x000fc40000410000 */
[----:B------:R-:W-:-:S03]  /*0e30*/  FMUL.FTZ R25, R2, R25 ;  /* 0x0000001902197220 */ /* 0x000fc60000410000 */
[----:B------:R-:W0:Y:S08]  /*0e40*/  F2I.S8.NTZ R14, R15 ;  /* 0x0000000f000e7305 */ /* 0x000e300000202100 */
[----:B------:R-:W1:Y:S08]  /*0e50*/  F2I.S8.NTZ R21, R21 ;  /* 0x0000001500157305 */ /* 0x000e700000202100 */
[----:B------:R-:W2:Y:S01]  /*0e60*/  F2I.S8.NTZ R25, R25 ;  /* 0x0000001900197305 */ /* 0x000ea20000202100 */
[----:B0-----:R-:W-:Y:S01]  /*0e70*/  PRMT R14, R14, 0x7604, R9 ;  /* 0x000076040e0e7816 */ /* 0x001fe20000000009 */
[----:B------:R-:W-:-:S03]  /*0e80*/  HFMA2.MMA R9, -RZ, RZ, 0, 2.384185791015625e-07 ;  /* 0x00000004ff097435 */ /* 0x000fc600000001ff */
[----:B-1----:R-:W-:-:S07]  /*0e90*/  PRMT R14, R21, 0x7054, R14 ;  /* 0x00007054150e7816 */ /* 0x002fce000000000e */
[----:B------:R-:W-:Y:S01]  /*0ea0*/  IMAD.WIDE R8, R8, R9, c[0x0][0x160] ;  /* 0x0000580008087625 */ /* 0x000fe200078e0209 */
[----:B--2---:R-:W-:-:S05]  /*0eb0*/  PRMT R15, R25, 0x654, R14 ;  /* 0x00000654190f7816 */ /* 0x004fca000000000e */
[----:B------:R0:W-:Y:S02]  /*0ec0*/  STG.E [R8.64], R15 ;  /* 0x0000000f08007986 */ /* 0x0001e4000c101906 */
.L_x_31:
[----:B0-----:R-:W-:Y:S05]  /*0ed0*/  BSYNC B0 ;  /* 0x0000000000007941 */ /* 0x001fea0003800000 */
.L_x_30:
[----:B------:R-:W-:Y:S01]  /*0ee0*/  IADD3 R18, R18, c[0x0][0xc], RZ ;  /* 0x0000030012127a10 */ /* 0x000fe20007ffe0ff */
[----:B------:R-:W-:Y:S01]  /*0ef0*/  IMAD.MOV.U32 R14, RZ, RZ, R12 ;  /* 0x000000ffff0e7224 */ /* 0x000fe200078e000c */
[----:B------:R-:W-:Y:S02]  /*0f00*/  MOV R15, R13 ;  /* 0x0000000d000f7202 */ /* 0x000fe40000000f00 */
[----:B------:R-:W-:Y:S02]  /*0f10*/  ISETP.GE.AND P0, PT, R18, c[0x0][0x18c], PT ;  /* 0x0000630012007a0c */ /* 0x000fe40003f06270 */
[----:B------:R-:W-:Y:S02]  /*0f20*/  MOV R9, R11 ;  /* 0x0000000b00097202 */ /* 0x000fe40000000f00 */
[----:B------:R-:W-:-:S09]  /*0f30*/  MOV R8, R10 ;  /* 0x0000000a00087202 */ /* 0x000fd20000000f00 */
[----:B------:R-:W-:Y:S05]  /*0f40*/  @!P0 BRA `(.L_x_32) ;  /* 0xfffff2c000008947 */ /* 0x000fea000383ffff */
[----:B------:R-:W-:Y:S05]  /*0f50*/  EXIT ;  /* 0x000000000000794d */ /* 0x000fea0003800000 */
.L_x_33:
        /* <DEDUP_REMOVED lines=10> */
.L_x_183:


//--------------------- .text._ZN17fastertransformer31softmax_COL32_perElement_varlenI6__halfEEvPaPKaPKT_iiiifPKfS9_ii --------------------------
	.section	.text._ZN17fastertransformer31softmax_COL32_perElement_varlenI6__halfEEvPaPKaPKT_iiiifPKfS9_ii,"ax",@progbits
	.sectioninfo	@"SHI_REGISTERS=26"
	.align	128
        .global         _ZN17fastertransformer31softmax_COL32_perElement_varlenI6__halfEEvPaPKaPKT_iiiifPKfS9_ii
        .type           _ZN17fastertransformer31softmax_COL32_perElement_varlenI6__halfEEvPaPKaPKT_iiiifPKfS9_ii,@function
        .size           _ZN17fastertransformer31softmax_COL32_perElement_varlenI6__halfEEvPaPKaPKT_iiiifPKfS9_ii,(.L_x_184 - _ZN17fastertransformer31softmax_COL32_perElement_varlenI6__halfEEvPaPKaPKT_iiiifPKfS9_ii)
        .other          _ZN17fastertransformer31softmax_COL32_perElement_varlenI6__halfEEvPaPKaPKT_iiiifPKfS9_ii,@"STO_CUDA_ENTRY STV_DEFAULT"
_ZN17fastertransformer31softmax_COL32_perElement_varlenI6__halfEEvPaPKaPKT_iiiifPKfS9_ii:
.text._ZN17fastertransformer31softmax_COL32_perElement_varlenI6__halfEEvPaPKaPKT_iiiifPKfS9_ii:
[----:B------:R-:W-:Y:S02]  /*0000*/  IMAD.MOV.U32 R1, RZ, RZ, c[0x0][0x28] ;  /* 0x00000a00ff017624 */ /* 0x000fe400078e00ff */
[----:B------:R-:W0:Y:S02]  /*0010*/  S2R R14, SR_CTAID.X ;  /* 0x00000000000e7919 */ /* 0x000e240000002500 */
[----:B0-----:R-:W-:-:S13]  /*0020*/  ISETP.GE.AND P0, PT, R14, c[0x0][0x180], PT ;  /* 0x000060000e007a0c */ /* 0x001fda0003f06270 */
[----:B------:R-:W-:Y:S05]  /*0030*/  @P0 EXIT ;  /* 0x000000000000094d */ /* 0x000fea0003800000 */
[----:B------:R-:W-:Y:S01]  /*0040*/  IMAD.MOV.U32 R4, RZ, RZ, c[0x0][0x190] ;  /* 0x00006400ff047624 */ /* 0x000fe200078e00ff */
[----:B------:R-:W-:Y:S01]  /*0050*/  MOV R5, c[0x0][0x194] ;  /* 0x0000650000057a02 */ /* 0x000fe20000000f00 */
[----:B------:R-:W-:Y:S01]  /*0060*/  ULDC.64 UR4, c[0x0][0x118] ;  /* 0x0000460000047ab9 */ /* 0x000fe20000000a00 */
[----:B------:R-:W-:Y:S02]  /*0070*/  IMAD.MOV.U32 R2, RZ, RZ, c[0x0][0x198] ;  /* 0x00006600ff027624 */ /* 0x000fe400078e00ff */
[----:B------:R-:W-:Y:S01]  /*0080*/  IMAD.MOV.U32 R3, RZ, RZ, c[0x0][0x19c] ;  /* 0x00006700ff037624 */ /* 0x000fe200078e00ff */
[----:B------:R-:W2:Y:S04]  /*0090*/  LDG.E.CONSTANT R4, [R4.64] ;  /* 0x0000000404047981 */ /* 0x000ea8000c1e9900 */
[----:B------:R0:W5:Y:S01]  /*00a0*/  LDG.E.CONSTANT R0, [R2.64] ;  /* 0x0000000402007981 */ /* 0x000162000c1e9900 */
[----:B------:R-:W1:Y:S03]  /*00b0*/  I2F.U32 R10, c[0x0][0x0] ;  /* 0x00000000000a7b06 */ /* 0x000e660000201000 */
[----:B------:R-:W3:Y:S04]  /*00c0*/  S2R R9, SR_CTAID.Y ;  /* 0x0000000000097919 */ /* 0x000ee80000002600 */
[----:B------:R-:W3:Y:S04]  /*00d0*/  S2R R12, SR_CTAID.Z ;  /* 0x00000000000c7919 */ /* 0x000ee80000002700 */
[----:B------:R-:W4:Y:S01]  /*00e0*/  S2R R8, SR_TID.X ;  /* 0x0000000000087919 */ /* 0x000f220000002100 */
[----:B---3--:R-:W-:-:S02]  /*00f0*/  IMAD R13, R9, c[0x0][0x17c], R12 ;  /* 0x00005f00090d7a24 */ /* 0x008fc400078e020c */
[----:B----4-:R0:W3:Y:S01]  /*0100*/  I2F.U32 R12, R8 ;  /* 0x00000008000c7306 */ /* 0x0100e20000201000 */
[C---:B------:R-:W-:Y:S01]  /*0110*/  LOP3.LUT R6, R8.reuse, 0xffffffe0, RZ, 0xc0, !PT ;  /* 0xffffffe008067812 */ /* 0x040fe200078ec0ff */
[--C-:B------:R-:W-:Y:S01]  /*0120*/  IMAD R15, R9, c[0x0][0x1a0], R8.reuse ;  /* 0x00006800090f7a24 */ /* 0x100fe200078e0208 */
[C---:B------:R-:W-:Y:S02]  /*0130*/  LOP3.LUT R11, R8.reuse, 0x1f, RZ, 0xc0, !PT ;  /* 0x0000001f080b7812 */ /* 0x040fe400078ec0ff */
[----:B------:R-:W-:Y:S02]  /*0140*/  SHF.R.U32.HI R16, RZ, 0x3, R8 ;  /* 0x00000003ff107819 */ /* 0x000fe40000011608 */
[----:B------:R-:W-:Y:S01]  /*0150*/  SHF.L.U32 R17, R8, 0x2, RZ ;  /* 0x0000000208117819 */ /* 0x000fe200000006ff */
[----:B------:R-:W-:Y:S01]  /*0160*/  IMAD R6, R6, c[0x0][0x180], R11 ;  /* 0x0000600006067a24 */ /* 0x000fe200078e020b */
[----:B------:R-:W-:Y:S02]  /*0170*/  LOP3.LUT R16, R16, 0x1ffffffc, RZ, 0xc0, !PT ;  /* 0x1ffffffc10107812 */ /* 0x000fe400078ec0ff */
[----:B------:R-:W-:Y:S01]  /*0180*/  LOP3.LUT R17, R17, 0x7c, RZ, 0xc0, !PT ;  /* 0x0000007c11117812 */ /* 0x000fe200078ec0ff */
[----:B------:R-:W-:-:S02]  /*0190*/  IMAD R13, R13, c[0x0][0x1a4], R6 ;  /* 0x000069000d0d7a24 */ /* 0x000fc400078e0206 */
[----:B0123--:R-:W-:Y:S02]  /*01a0*/  FMUL.FTZ R18, R4, c[0x0][0x188] ;  /* 0x0000620004127a20 */ /* 0x00ffe40000410000 */
.L_x_43:
[----:B------:R-:W-:Y:S02]  /*01b0*/  IMAD.MOV.U32 R7, RZ, RZ, 0x2 ;  /* 0x00000002ff077424 */ /* 0x000fe400078e00ff */
[----:B------:R-:W-:-:S04]  /*01c0*/  IMAD R4, R9, c[0x0][0x1a0], R14 ;  /* 0x0000680009047a24 */ /* 0x000fc800078e020e */
[----:B------:R-:W-:-:S06]  /*01d0*/  IMAD.WIDE.U32 R4, R4, R7, c[0x0][0x170] ;  /* 0x00005c0004047625 */ /* 0x000fcc00078e0007 */
[----:B------:R-:W2:Y:S01]  /*01e0*/  LDG.E.U16.CONSTANT R4, [R4.64] ;  /* 0x0000000404047981 */ /* 0x000ea2000c1e9500 */
[----:B------:R-:W-:Y:S01]  /*01f0*/  LEA R6, R14, R13, 0x5 ;  /* 0x0000000d0e067211 */ /* 0x000fe200078e28ff */
[----:B------:R-:W-:Y:S03]  /*0200*/  BSSY B0, `(.L_x_34) ;  /* 0x0000081000007945 */ /* 0x000fe60003800000 */
[----:B------:R-:W-:Y:S02]  /*0210*/  SHF.R.S32.HI R20, RZ, 0x1f, R6 ;  /* 0x0000001fff147819 */ /* 0x000fe40000011406 */
[----:B------:R-:W-:Y:S01]  /*0220*/  IADD3 R2, P1, R6, c[0x0][0x160], RZ ;  /* 0x0000580006027a10 */ /* 0x000fe20007f3e0ff */
[----:B--2---:R-:W-:-:S05]  /*0230*/  HADD2.F32 R3, -RZ, R4.H0_H0 ;  /* 0x20000004ff037230 */ /* 0x004fca0000004100 */
[----:B------:R-:W-:Y:S02]  /*0240*/  FSETP.GEU.FTZ.AND P0, PT, R3, 0.10000000149011611938, PT ;  /* 0x3dcccccd0300780b */ /* 0x000fe40003f1e000 */
[----:B------:R-:W-:-:S11]  /*0250*/  IADD3.X R3, R20, c[0x0][0x164], RZ, P1, !PT ;  /* 0x0000590014037a10 */ /* 0x000fd60000ffe4ff */
[----:B------:R-:W-:Y:S05]  /*0260*/  @!P0 BRA `(.L_x_35) ;  /* 0x0000078000008947 */ /* 0x000fea0003800000 */
[----:B------:R-:W-:Y:S01]  /*0270*/  ISETP.GE.AND P0, PT, R8, c[0x0][0x180], PT ;  /* 0x0000600008007a0c */ /* 0x000fe20003f06270 */
[----:B------:R-:W-:Y:S01]  /*0280*/  IMAD.MOV.U32 R4, RZ, RZ, c[0x0][0x0] ;  /* 0x00000000ff047624 */ /* 0x000fe200078e00ff */
[----:B------:R-:W-:Y:S01]  /*0290*/  BSSY B1, `(.L_x_36) ;  /* 0x000000f000017945 */ /* 0x000fe20003800000 */
[----:B------:R-:W-:-:S03]  /*02a0*/  HFMA2.MMA R19, -RZ, RZ, 0, 0 ;  /* 0x00000000ff137435 */ /* 0x000fc600000001ff */
[----:B------:R-:W-:-:S07]  /*02b0*/  ISETP.GE.U32.AND P1, PT, R4, 0x21, PT ;  /* 0x000000210400780c */ /* 0x000fce0003f26070 */
[----:B------:R-:W-:Y:S05]  /*02c0*/  @P0 BRA `(.L_x_37) ;  /* 0x000000b000000947 */ /* 0x000fea0003800000 */
[----:B------:R-:W-:Y:S01]  /*02d0*/  IADD3 R4, P2, R6, c[0x0][0x168], RZ ;  /* 0x00005a0006047a10 */ /* 0x000fe20007f5e0ff */
[----:B------:R-:W-:-:S03]  /*02e0*/  IMAD R6, R14, c[0x0][0x180], R15 ;  /* 0x000060000e067a24 */ /* 0x000fc600078e020f */
[----:B------:R-:W-:Y:S01]  /*02f0*/  IADD3.X R5, R20, c[0x0][0x16c], RZ, P2, !PT ;  /* 0x00005b0014057a10 */ /* 0x000fe200017fe4ff */
[----:B------:R-:W-:-:S04]  /*0300*/  IMAD.WIDE R6, R6, R7, c[0x0][0x170] ;  /* 0x00005c0006067625 */ /* 0x000fc800078e0207 */
[----:B------:R-:W2:Y:S04]  /*0310*/  LDG.E.S8.CONSTANT R4, [R4.64] ;  /* 0x0000000404047981 */ /* 0x000ea8000c1e9300 */
[----:B------:R-:W3:Y:S01]  /*0320*/  LDG.E.U16.CONSTANT R6, [R6.64] ;  /* 0x0000000406067981 */ /* 0x000ee2000c1e9500 */
[----:B--2---:R-:W0:Y:S01]  /*0330*/  I2F.S16 R19, R4 ;  /* 0x0000000400137306 */ /* 0x004e220000101400 */
[----:B---3--:R-:W-:-:S05]  /*0340*/  HADD2.F32 R20, -RZ, R6.H0_H0 ;  /* 0x20000006ff147230 */ /* 0x008fca0000004100 */
[----:B------:R-:W-:-:S04]  /*0350*/  FADD.FTZ R20, -R20, 1 ;  /* 0x3f80000014147421 */ /* 0x000fc80000010100 */
[----:B------:R-:W-:-:S04]  /*0360*/  FMUL.FTZ R20, R20, -10000 ;  /* 0xc61c400014147820 */ /* 0x000fc80000410000 */
[----:B0-----:R-:W-:Y:S02]  /*0370*/  FFMA.FTZ R19, R18, R19, R20 ;  /* 0x0000001312137223 */ /* 0x001fe40000010014 */
.L_x_37:
[----:B------:R-:W-:Y:S05]  /*0380*/  BSYNC B1 ;  /* 0x0000000000017941 */ /* 0x000fea0003800000 */
.L_x_36:
[----:B------:R-:W-:Y:S01]  /*0390*/  IMAD.MOV.U32 R4, RZ, RZ, R19 ;  /* 0x000000ffff047224 */ /* 0x000fe200078e0013 */
[----:B------:R-:W-:Y:S05]  /*03a0*/  @!P1 BRA `(.L_x_38) ;  /* 0x000001c000009947 */ /* 0x000fea0003800000 */
[----:B------:R-:W0:Y:S01]  /*03b0*/  SHFL.BFLY PT, R6, R4, 0x10, 0x1f ;  /* 0x0e001f0004067f89 */ /* 0x000e2200000e0000 */
[----:B------:R-:W-:Y:S01]  /*03c0*/  ISETP.NE.AND P2, PT, R11, RZ, PT ;  /* 0x000000ff0b00720c */ /* 0x000fe20003f45270 */
[----:B------:R-:W-:-:S05]  /*03d0*/  FMUL.FTZ R21, R10, 0.03125 ;  /* 0x3d0000000a157820 */ /* 0x000fca0000410000 */
[----:B------:R-:W-:Y:S02]  /*03e0*/  FSETP.GT.FTZ.AND P3, PT, R21, R12, PT ;  /* 0x0000000c1500720b */ /* 0x000fe40003f74000 */
[----:B0-----:R-:W-:-:S05]  /*03f0*/  FMNMX.FTZ R6, R19, R6, !PT ;  /* 0x0000000613067209 */ /* 0x001fca0007810000 */
[----:B------:R-:W0:Y:S02]  /*0400*/  SHFL.BFLY PT, R5, R6, 0x8, 0x1f ;  /* 0x0d001f0006057f89 */ /* 0x000e2400000e0000 */
        /* <DEDUP_REMOVED lines=22> */
.L_x_38:
        /* <DEDUP_REMOVED lines=10> */
.L_x_39:
[----:B------:R-:W-:-:S13]  /*0610*/  ISETP.NE.AND P2, PT, R8, RZ, PT ;  /* 0x000000ff0800720c */ /* 0x000fda0003f45270 */
[----:B------:R-:W-:Y:S04]  /*0620*/  @!P2 STS [RZ], R22 ;  /* 0x00000016ff00a388 */ /* 0x000fe80000000800 */
[----:B------:R-:W-:Y:S06]  /*0630*/  BAR.SYNC.DEFER_BLOCKING 0x0 ;  /* 0x0000000000007b1d */ /* 0x000fec0000010000 */
[----:B------:R-:W0:Y:S02]  /*0640*/  @!P0 LDS R6, [RZ] ;  /* 0x00000000ff068984 */ /* 0x000e240000000800 */
[----:B0-----:R-:W-:-:S04]  /*0650*/  @!P0 FADD.FTZ R6, R19, -R6 ;  /* 0x8000000613068221 */ /* 0x001fc80000010000 */
[----:B------:R-:W-:-:S04]  /*0660*/  @!P0 FMUL.FTZ R6, R6, 1.4426950216293334961 ;  /* 0x3fb8aa3b06068820 */ /* 0x000fc80000410000 */
[----:B------:R-:W0:Y:S02]  /*0670*/  @!P0 MUFU.EX2 R19, R6 ;  /* 0x0000000600138308 */ /* 0x000e240000000800 */
[----:B0-----:R-:W-:Y:S01]  /*0680*/  @!P0 IMAD.MOV.U32 R4, RZ, RZ, R19 ;  /* 0x000000ffff048224 */ /* 0x001fe200078e0013 */
[----:B------:R-:W-:Y:S05]  /*0690*/  @!P1 BRA `(.L_x_40) ;  /* 0x000001c000009947 */ /* 0x000fea0003800000 */
[----:B------:R-:W0:Y:S01]  /*06a0*/  SHFL.BFLY PT, R4, R4, 0x10, 0x1f ;  /* 0x0e001f0004047f89 */ /* 0x000e2200000e0000 */
[----:B------:R-:W-:Y:S01]  /*06b0*/  ISETP.NE.AND P1, PT, R11, RZ, PT ;  /* 0x000000ff0b00720c */ /* 0x000fe20003f25270 */
[----:B------:R-:W-:-:S05]  /*06c0*/  FMUL.FTZ R23, R10, 0.03125 ;  /* 0x3d0000000a177820 */ /* 0x000fca0000410000 */
[----:B------:R-:W-:Y:S01]  /*06d0*/  FSETP.GT.FTZ.AND P3, PT, R23, R12, PT ;  /* 0x0000000c1700720b */ /* 0x000fe20003f74000 */
        /* <DEDUP_REMOVED lines=24> */
.L_x_40:
        /* <DEDUP_REMOVED lines=10> */
.L_x_41:
[----:B------:R-:W-:Y:S01]  /*0900*/  @!P2 FADD.FTZ R21, R21, 9.9999999747524270788e-07 ;  /* 0x358637bd1515a421 */ /* 0x000fe20000010000 */
[----:B-----5:R-:W-:Y:S01]  /*0910*/  @!P2 MUFU.RCP R5, R0 ;  /* 0x000000000005a308 */ /* 0x020fe20000001000 */
[----:B------:R-:W-:-:S07]  /*0920*/  ISETP.GE.AND P1, PT, R8, c[0x0][0x184], PT ;  /* 0x0000610008007a0c */ /* 0x000fce0003f26270 */
[----:B------:R-:W0:Y:S02]  /*0930*/  @!P2 MUFU.RCP R4, R21 ;  /* 0x000000150004a308 */ /* 0x000e240000001000 */
[----:B0-----:R-:W-:-:S04]  /*0940*/  @!P2 FMUL.FTZ R4, R4, 127 ;  /* 0x42fe00000404a820 */ /* 0x001fc80000410000 */
[----:B------:R-:W-:-:S05]  /*0950*/  @!P2 FMUL.FTZ R4, R4, R5 ;  /* 0x000000050404a220 */ /* 0x000fca0000410000 */
[----:B------:R0:W-:Y:S04]  /*0960*/  @!P2 STS [0x4], R4 ;  /* 0x00000404ff00a388 */ /* 0x0001e80000000800 */
[----:B------:R-:W-:Y:S06]  /*0970*/  BAR.SYNC.DEFER_BLOCKING 0x0 ;  /* 0x0000000000007b1d */ /* 0x000fec0000010000 */
[----:B------:R-:W-:Y:S05]  /*0980*/  @P1 BRA `(.L_x_42) ;  /* 0x0000008000001947 */ /* 0x000fea0003800000 */
[----:B0-----:R-:W0:Y:S01]  /*0990*/  @!P0 LDS R4, [0x4] ;  /* 0x00000400ff048984 */ /* 0x001e220000000800 */
[----:B------:R-:W-:Y:S01]  /*09a0*/  PRMT R5, RZ, 0x7610, R5 ;  /* 0x00007610ff057816 */ /* 0x000fe20000000005 */
[----:B0-----:R-:W-:-:S05]  /*09b0*/  @!P0 FMUL.FTZ R4, R4, R19 ;  /* 0x0000001304048220 */ /* 0x001fca0000410000 */
[----:B------:R-:W0:Y:S02]  /*09c0*/  @!P0 F2I.S8.NTZ R5, R4 ;  /* 0x0000000400058305 */ /* 0x000e240000202100 */
[----:B0-----:R0:W-:Y:S01]  /*09d0*/  STG.E.U8 [R2.64], R5 ;  /* 0x0000000502007986 */ /* 0x0011e2000c101104 */
[----:B------:R-:W-:Y:S05]  /*09e0*/  BRA `(.L_x_42) ;  /* 0x0000002000007947 */ /* 0x000fea0003800000 */
.L_x_35:
[----:B------:R-:W-:-:S13]  /*09f0*/  ISETP.GE.AND P0, PT, R8, c[0x0][0x184], PT ;  /* 0x0000610008007a0c */ /* 0x000fda0003f06270 */
[----:B------:R0:W-:Y:S02]  /*0a00*/  @!P0 STG.E.U8 [R2.64], RZ ;  /* 0x000000ff02008986 */ /* 0x0001e4000c101104 */
.L_x_42:
[----:B0-----:R-:W-:Y:S05]  /*0a10*/  BSYNC B0 ;  /* 0x0000000000007941 */ /* 0x001fea0003800000 */
.L_x_34:
[----:B------:R-:W-:-:S04]  /*0a20*/  IADD3 R14, R14, c[0x0][0xc], RZ ;  /* 0x000003000e0e7a10 */ /* 0x000fc80007ffe0ff */
[----:B------:R-:W-:-:S13]  /*0a30*/  ISETP.GE.AND P0, PT, R14, c[0x0][0x180], PT ;  /* 0x000060000e007a0c */ /* 0x000fda0003f06270 */
[----:B------:R-:W-:Y:S05]  /*0a40*/  @!P0 BRA `(.L_x_43) ;  /* 0xfffff76000008947 */ /* 0x000fea000383ffff */
[----:B------:R-:W-:Y:S05]  /*0a50*/  EXIT ;  /* 0x000000000000794d */ /* 0x000fea0003800000 */
.L_x_44:
        /* <DEDUP_REMOVED lines=10> */
.L_x_184:


//--------------------- .text._ZN17fastertransformer20softmax_COL32_varlenI6__halfEEvPaPKaPKT_iiiifPKfS9_ii --------------------------
	.section	.text._ZN17fastertransformer20softmax_COL32_varlenI6__halfEEvPaPKaPKT_iiiifPKfS9_ii,"ax",@progbits
	.sectioninfo	@"SHI_REGISTERS=32"
	.align	128
        .global         _ZN17fastertransformer20softmax_COL32_varlenI6__halfEEvPaPKaPKT_iiiifPKfS9_ii
        .type           _ZN17fastertransformer20softmax_COL32_varlenI6__halfEEvPaPKaPKT_iiiifPKfS9_ii,@function
        .size           _ZN17fastertransformer20softmax_COL32_varlenI6__halfEEvPaPKaPKT_iiiifPKfS9_ii,(.L_x_185 - _ZN17fastertransformer20softmax_COL32_varlenI6__halfEEvPaPKaPKT_iiiifPKfS9_ii)
        .other          _ZN17fastertransformer20softmax_COL32_varlenI6__halfEEvPaPKaPKT_iiiifPKfS9_ii,@"STO_CUDA_ENTRY STV_DEFAULT"
_ZN17fastertransformer20softmax_COL32_varlenI6__halfEEvPaPKaPKT_iiiifPKfS9_ii:
.text._ZN17fastertransformer20softmax_COL32_varlenI6__halfEEvPaPKaPKT_iiiifPKfS9_ii:
[----:B------:R-:W-:Y:S02]  /*0000*/  MOV R1, c[0x0][0x28] ;  /* 0x00000a0000017a02 */ /* 0x000fe40000000f00 */
[----:B------:R-:W0:Y:S02]  /*0010*/  S2R R12, SR_CTAID.X ;  /* 0x00000000000c7919 */ /* 0x000e240000002500 */
[----:B0-----:R-:W-:-:S13]  /*0020*/  ISETP.GE.AND P0, PT, R12, c[0x0][0x180], PT ;  /* 0x000060000c007a0c */ /* 0x001fda0003f06270 */
[----:B------:R-:W-:Y:S05]  /*0030*/  @P0 EXIT ;  /* 0x000000000000094d */ /* 0x000fea0003800000 */
[----:B------:R-:W-:Y:S01]  /*0040*/  MOV R4, c[0x0][0x190] ;  /* 0x0000640000047a02 */ /* 0x000fe20000000f00 */
[----:B------:R-:W-:Y:S01]  /*0050*/  IMAD.MOV.U32 R5, RZ, RZ, c[0x0][0x194] ;  /* 0x00006500ff057624 */ /* 0x000fe200078e00ff */
[----:B------:R-:W-:Y:S01]  /*0060*/  ULDC.64 UR4, c[0x0][0x118] ;  /* 0x0000460000047ab9 */ /* 0x000fe20000000a00 */
[----:B------:R-:W-:Y:S01]  /*0070*/  MOV R2, c[0x0][0x198] ;  /* 0x0000660000027a02 */ /* 0x000fe20000000f00 */
[----:B------:R-:W-:Y:S02]  /*0080*/  IMAD.MOV.U32 R3, RZ, RZ, c[0x0][0x19c] ;  /* 0x00006700ff037624 */ /* 0x000fe400078e00ff */
[----:B------:R-:W2:Y:S04]  /*0090*/  LDG.E.CONSTANT R0, [R4.64] ;  /* 0x0000000404007981 */ /* 0x000ea8000c1e9900 */
[----:B------:R0:W5:Y:S01]  /*00a0*/  LDG.E.CONSTANT R19, [R2.64] ;  /* 0x0000000402137981 */ /* 0x000162000c1e9900 */
[----:B------:R-:W1:Y:S03]  /*00b0*/  I2F.U32 R15, c[0x0][0x0] ;  /* 0x00000000000f7b06 */ /* 0x000e660000201000 */
[----:B------:R-:W3:Y:S04]  /*00c0*/  S2R R18, SR_TID.X ;  /* 0x0000000000127919 */ /* 0x000ee80000002100 */
[----:B------:R-:W4:Y:S04]  /*00d0*/  S2R R17, SR_CTAID.Y ;  /* 0x0000000000117919 */ /* 0x000f280000002600 */
[----:B------:R-:W0:Y:S01]  /*00e0*/  S2R R8, SR_CTAID.Z ;  /* 0x0000000000087919 */ /* 0x000e220000002700 */
[----:B---3--:R-:W-:Y:S01]  /*00f0*/  SHF.L.U32 R16, R18, 0x2, RZ ;  /* 0x0000000212107819 */ /* 0x008fe200000006ff */
[----:B------:R3:W1:Y:S01]  /*0100*/  I2F.U32 R14, R18 ;  /* 0x00000012000e7306 */ /* 0x0006620000201000 */
[----:B------:R-:W-:-:S02]  /*0110*/  SHF.R.U32.HI R10, RZ, 0x3, R18 ;  /* 0x00000003ff0a7819 */ /* 0x000fc40000011612 */
[C---:B------:R-:W-:Y:S01]  /*0120*/  LOP3.LUT R6, R16.reuse, 0xffffffe0, RZ, 0xc0, !PT ;  /* 0xffffffe010067812 */ /* 0x040fe200078ec0ff */
[C---:B----4-:R-:W-:Y:S01]  /*0130*/  IMAD R9, R17.reuse, c[0x0][0x1a0], R16 ;  /* 0x0000680011097a24 */ /* 0x050fe200078e0210 */
[----:B------:R-:W-:Y:S01]  /*0140*/  LOP3.LUT R7, R16, 0x1c, RZ, 0xc0, !PT ;  /* 0x0000001c10077812 */ /* 0x000fe200078ec0ff */
[----:B0-----:R-:W-:Y:S01]  /*0150*/  IMAD R13, R17, c[0x0][0x17c], R8 ;  /* 0x00005f00110d7a24 */ /* 0x001fe200078e0208 */
[----:B------:R-:W-:-:S03]  /*0160*/  LOP3.LUT R11, R18, 0x1f, RZ, 0xc0, !PT ;  /* 0x0000001f120b7812 */ /* 0x000fc600078ec0ff */
[----:B------:R-:W-:Y:S01]  /*0170*/  IMAD R6, R6, c[0x0][0x180], R7 ;  /* 0x0000600006067a24 */ /* 0x000fe200078e0207 */
[----:B------:R-:W-:Y:S02]  /*0180*/  LOP3.LUT R10, R10, 0x1ffffffc, RZ, 0xc0, !PT ;  /* 0x1ffffffc0a0a7812 */ /* 0x000fe400078ec0ff */
[----:B------:R-:W-:Y:S01]  /*0190*/  LOP3.LUT R8, R16, 0x7c, RZ, 0xc0, !PT ;  /* 0x0000007c10087812 */ /* 0x000fe200078ec0ff */
[----:B------:R-:W-:Y:S02]  /*01a0*/  IMAD R13, R13, c[0x0][0x1a4], R6 ;  /* 0x000069000d0d7a24 */ /* 0x000fe400078e0206 */
[----:B-123--:R-:W-:Y:S02]  /*01b0*/  FMUL.FTZ R0, R0, c[0x0][0x188] ;  /* 0x0000620000007a20 */ /* 0x00efe40000410000 */
.L_x_58:
[----:B------:R-:W-:Y:S01]  /*01c0*/  HFMA2.MMA R6, -RZ, RZ, 0, 1.1920928955078125e-07 ;  /* 0x00000002ff067435 */ /* 0x000fe200000001ff */
[----:B------:R-:W-:-:S09]  /*01d0*/  IMAD R5, R17, c[0x0][0x1a0], R12 ;  /* 0x0000680011057a24 */ /* 0x000fd200078e020c */
[----:B------:R-:W-:-:S06]  /*01e0*/  IMAD.WIDE.U32 R4, R5, R6, c[0x0][0x170] ;  /* 0x00005c0005047625 */ /* 0x000fcc00078e0006 */
[----:B------:R-:W2:Y:S01]  /*01f0*/  LDG.E.U16.CONSTANT R4, [R4.64] ;  /* 0x0000000404047981 */ /* 0x000ea2000c1e9500 */
[----:B------:R-:W-:Y:S01]  /*0200*/  IMAD R2, R12, 0x20, R13 ;  /* 0x000000200c027824 */ /* 0x000fe200078e020d */
[----:B------:R-:W-:Y:S04]  /*0210*/  BSSY B0, `(.L_x_45) ;  /* 0x00000bd000007945 */ /* 0x000fe80003800000 */
[----:B------:R-:W-:-:S04]  /*0220*/  SHF.R.U32.HI R27, RZ, 0x2, R2 ;  /* 0x00000002ff1b7819 */ /* 0x000fc80000011602 */
[----:B------:R-:W-:Y:S01]  /*0230*/  LEA R2, P1, R27, c[0x0][0x160], 0x2 ;  /* 0x000058001b027a11 */ /* 0x000fe200078210ff */
[----:B--2---:R-:W-:-:S05]  /*0240*/  HADD2.F32 R3, -RZ, R4.H0_H0 ;  /* 0x20000004ff037230 */ /* 0x004fca0000004100 */
[----:B------:R-:W-:Y:S02]  /*0250*/  FSETP.GEU.FTZ.AND P0, PT, R3, 0.10000000149011611938, PT ;  /* 0x3dcccccd0300780b */ /* 0x000fe40003f1e000 */
[----:B------:R-:W-:-:S11]  /*0260*/  IADD3.X R3, RZ, c[0x0][0x164], RZ, P1, !PT ;  /* 0x00005900ff037a10 */ /* 0x000fd60000ffe4ff */
[----:B------:R-:W-:Y:S05]  /*0270*/  @!P0 BRA `(.L_x_46) ;  /* 0x00000b4000008947 */ /* 0x000fea0003800000 */
[----:B------:R-:W-:Y:S01]  /*0280*/  ISETP.GE.AND P0, PT, R16, c[0x0][0x180], PT ;  /* 0x0000600010007a0c */ /* 0x000fe20003f06270 */
[----:B------:R-:W-:Y:S01]  /*0290*/  BSSY B1, `(.L_x_47) ;  /* 0x000002a000017945 */ /* 0x000fe20003800000 */
[----:B------:R-:W-:Y:S01]  /*02a0*/  MOV R4, c[0x0][0x0] ;  /* 0x0000000000047a02 */ /* 0x000fe20000000f00 */
[----:B------:R-:W-:Y:S01]  /*02b0*/  IMAD.MOV.U32 R23, RZ, RZ, RZ ;  /* 0x000000ffff177224 */ /* 0x000fe200078e00ff */
[----:B------:R-:W-:Y:S02]  /*02c0*/  MOV R5, RZ ;  /* 0x000000ff00057202 */ /* 0x000fe40000000f00 */
[----:B------:R-:W-:Y:S01]  /*02d0*/  ISETP.GE.U32.AND P1, PT, R4, 0x21, PT ;  /* 0x000000210400780c */ /* 0x000fe20003f26070 */
[----:B------:R-:W-:Y:S01]  /*02e0*/  IMAD.MOV.U32 R4, RZ, RZ, -0x1f528714 ;  /* 0xe0ad78ecff047424 */ /* 0x000fe200078e00ff */
[----:B------:R-:W-:Y:S02]  /*02f0*/  MOV R21, RZ ;  /* 0x000000ff00157202 */ /* 0x000fe40000000f00 */
[----:B------:R-:W-:-:S03]  /*0300*/  MOV R25, RZ ;  /* 0x000000ff00197202 */ /* 0x000fc60000000f00 */
[----:B------:R-:W-:Y:S05]  /*0310*/  @P0 BRA `(.L_x_48) ;  /* 0x0000021000000947 */ /* 0x000fea0003800000 */
[----:B------:R-:W-:Y:S01]  /*0320*/  MOV R4, 0x4 ;  /* 0x0000000400047802 */ /* 0x000fe20000000f00 */
[----:B------:R-:W-:-:S04]  /*0330*/  IMAD R7, R12, c[0x0][0x180], R9 ;  /* 0x000060000c077a24 */ /* 0x000fc800078e0209 */
[----:B------:R-:W-:-:S04]  /*0340*/  IMAD.WIDE.U32 R4, R27, R4, c[0x0][0x168] ;  /* 0x00005a001b047625 */ /* 0x000fc800078e0004 */
[----:B------:R-:W-:Y:S02]  /*0350*/  IMAD.WIDE R6, R7, R6, c[0x0][0x170] ;  /* 0x00005c0007067625 */ /* 0x000fe400078e0206 */
[----:B------:R-:W2:Y:S04]  /*0360*/  LDG.E.CONSTANT R4, [R4.64] ;  /* 0x0000000404047981 */ /* 0x000ea8000c1e9900 */
[----:B------:R-:W3:Y:S04]  /*0370*/  LDG.E.U16.CONSTANT R22, [R6.64] ;  /* 0x0000000406167981 */ /* 0x000ee8000c1e9500 */
[----:B------:R-:W4:Y:S04]  /*0380*/  LDG.E.U16.CONSTANT R24, [R6.64+0x2] ;  /* 0x0000020406187981 */ /* 0x000f28000c1e9500 */
[----:B------:R-:W4:Y:S04]  /*0390*/  LDG.E.U16.CONSTANT R26, [R6.64+0x4] ;  /* 0x00000404061a7981 */ /* 0x000f28000c1e9500 */
[----:B------:R-:W4:Y:S01]  /*03a0*/  LDG.E.U16.CONSTANT R20, [R6.64+0x6] ;  /* 0x0000060406147981 */ /* 0x000f22000c1e9500 */
[----:B--2---:R-:W0:Y:S01]  /*03b0*/  I2F.S8 R25, R4 ;  /* 0x0000000400197306 */ /* 0x004e220000001400 */
[----:B---3--:R-:W-:-:S07]  /*03c0*/  HADD2.F32 R22, -RZ, R22.H0_H0 ;  /* 0x20000016ff167230 */ /* 0x008fce0000004100 */
[----:B------:R-:W1:Y:S01]  /*03d0*/  I2F.S8 R23, R4.B1 ;  /* 0x1000000400177306 */ /* 0x000e620000001400 */
[----:B----4-:R-:W-:Y:S01]  /*03e0*/  HADD2.F32 R24, -RZ, R24.H0_H0 ;  /* 0x20000018ff187230 */ /* 0x010fe20000004100 */
[----:B------:R-:W-:Y:S01]  /*03f0*/  FADD.FTZ R22, -R22, 1 ;  /* 0x3f80000016167421 */ /* 0x000fe20000010100 */
[----:B------:R-:W-:-:S03]  /*0400*/  HADD2.F32 R26, -RZ, R26.H0_H0 ;  /* 0x2000001aff1a7230 */ /* 0x000fc60000004100 */
[----:B------:R-:W-:Y:S02]  /*0410*/  FADD.FTZ R24, -R24, 1 ;  /* 0x3f80000018187421 */ /* 0x000fe40000010100 */
[----:B------:R-:W2:Y:S01]  /*0420*/  I2F.S8 R21, R4.B2 ;  /* 0x2000000400157306 */ /* 0x000ea20000001400 */
[----:B------:R-:W-:Y:S01]  /*0430*/  FMUL.FTZ R22, R22, 10000 ;  /* 0x461c400016167820 */ /* 0x000fe20000410000 */
[----:B------:R-:W-:Y:S01]  /*0440*/  HADD2.F32 R20, -RZ, R20.H0_H0 ;  /* 0x20000014ff147230 */ /* 0x000fe20000004100 */
[----:B------:R-:W-:Y:S02]  /*0450*/  FMUL.FTZ R24, R24, 10000 ;  /* 0x461c400018187820 */ /* 0x000fe40000410000 */
[----:B------:R-:W-:Y:S02]  /*0460*/  FADD.FTZ R26, -R26, 1 ;  /* 0x3f8000001a1a7421 */ /* 0x000fe40000010100 */
[C---:B0-----:R-:W-:Y:S01]  /*0470*/  FFMA.FTZ R25, R0.reuse, R25, -R22 ;  /* 0x0000001900197223 */ /* 0x041fe20000010816 */
[----:B------:R-:W0:Y:S01]  /*0480*/  I2F.S8 R5, R4.B3 ;  /* 0x3000000400057306 */ /* 0x000e220000001400 */
[----:B-1----:R-:W-:-:S02]  /*0490*/  FFMA.FTZ R23, R0, R23, -R24 ;  /* 0x0000001700177223 */ /* 0x002fc40000010818 */
[----:B------:R-:W-:Y:S01]  /*04a0*/  FMUL.FTZ R26, R26, 10000 ;  /* 0x461c40001a1a7820 */ /* 0x000fe20000410000 */
[----:B------:R-:W-:Y:S01]  /*04b0*/  FMNMX.FTZ R6, R25, -1.00000002004087734272e+20, !PT ;  /* 0xe0ad78ec19067809 */ /* 0x000fe20007810000 */
[----:B------:R-:W-:Y:S02]  /*04c0*/  FADD.FTZ R20, -R20, 1 ;  /* 0x3f80000014147421 */ /* 0x000fe40000010100 */
[----:B--2---:R-:W-:Y:S01]  /*04d0*/  FFMA.FTZ R21, R0, R21, -R26 ;  /* 0x0000001500157223 */ /* 0x004fe2000001081a */
[----:B------:R-:W-:Y:S01]  /*04e0*/  FMNMX.FTZ R6, R6, R23, !PT ;  /* 0x0000001706067209 */ /* 0x000fe20007810000 */
[----:B------:R-:W-:-:S03]  /*04f0*/  FMUL.FTZ R20, R20, 10000 ;  /* 0x461c400014147820 */ /* 0x000fc60000410000 */
[----:B------:R-:W-:Y:S01]  /*0500*/  FMNMX.FTZ R6, R6, R21, !PT ;  /* 0x0000001506067209 */ /* 0x000fe20007810000 */
[----:B0-----:R-:W-:-:S05]  /*0510*/  FFMA.FTZ R5, R0, R5, -R20 ;  /* 0x0000000500057223 */ /* 0x001fca0000010814 */
[----:B------:R-:W-:Y:S02]  /*0520*/  FMNMX.FTZ R4, R6, R5, !PT ;  /* 0x0000000506047209 */ /* 0x000fe40007810000 */
.L_x_48:
[----:B------:R-:W-:Y:S05]  /*0530*/  BSYNC B1 ;  /* 0x0000000000017941 */ /* 0x000fea0003800000 */
.L_x_47:
        /* <DEDUP_REMOVED lines=29> */
.L_x_49:
        /* <DEDUP_REMOVED lines=10> */
.L_x_50:
[----:B------:R-:W-:Y:S01]  /*07b0*/  ISETP.NE.AND P2, PT, R18, RZ, PT ;  /* 0x000000ff1200720c */ /* 0x000fe20003f45270 */
[----:B------:R-:W-:Y:S01]  /*07c0*/  BSSY B1, `(.L_x_51) ;  /* 0x0000016000017945 */ /* 0x000fe20003800000 */
[----:B------:R-:W-:-:S11]  /*07d0*/  HFMA2.MMA R4, -RZ, RZ, 0, 0 ;  /* 0x00000000ff047435 */ /* 0x000fd600000001ff */
[----:B------:R0:W-:Y:S04]  /*07e0*/  @!P2 STS [RZ], R29 ;  /* 0x0000001dff00a388 */ /* 0x0001e80000000800 */
[----:B------:R-:W-:Y:S06]  /*07f0*/  BAR.SYNC.DEFER_BLOCKING 0x0 ;  /* 0x0000000000007b1d */ /* 0x000fec0000010000 */
[----:B------:R-:W-:Y:S05]  /*0800*/  @P0 BRA `(.L_x_52) ;  /* 0x0000011000000947 */ /* 0x000fea0003800000 */
[----:B0-----:R-:W0:Y:S02]  /*0810*/  LDS R4, [RZ] ;  /* 0x00000000ff047984 */ /* 0x001e240000000800 */
[----:B0-----:R-:W-:-:S02]  /*0820*/  FADD.FTZ R25, R25, -R4 ;  /* 0x8000000419197221 */ /* 0x001fc40000010000 */
[--C-:B------:R-:W-:Y:S02]  /*0830*/  FADD.FTZ R23, R23, -R4.reuse ;  /* 0x8000000417177221 */ /* 0x100fe40000010000 */
[----:B------:R-:W-:Y:S02]  /*0840*/  FMUL.FTZ R25, R25, 1.4426950216293334961 ;  /* 0x3fb8aa3b19197820 */ /* 0x000fe40000410000 */
[----:B------:R-:W-:Y:S02]  /*0850*/  FMUL.FTZ R23, R23, 1.4426950216293334961 ;  /* 0x3fb8aa3b17177820 */ /* 0x000fe40000410000 */
[--C-:B------:R-:W-:Y:S02]  /*0860*/  FADD.FTZ R21, R21, -R4.reuse ;  /* 0x8000000415157221 */ /* 0x100fe40000010000 */
[----:B------:R-:W0:Y:S01]  /*0870*/  MUFU.EX2 R25, R25 ;  /* 0x0000001900197308 */ /* 0x000e220000000800 */
[----:B------:R-:W-:Y:S02]  /*0880*/  FADD.FTZ R4, R5, -R4 ;  /* 0x8000000405047221 */ /* 0x000fe40000010000 */
[----:B------:R-:W-:-:S02]  /*0890*/  FMUL.FTZ R21, R21, 1.4426950216293334961 ;  /* 0x3fb8aa3b15157820 */ /* 0x000fc40000410000 */
[----:B------:R-:W-:-:S03]  /*08a0*/  FMUL.FTZ R5, R4, 1.4426950216293334961 ;  /* 0x3fb8aa3b04057820 */ /* 0x000fc60000410000 */
[----:B------:R-:W1:Y:S08]  /*08b0*/  MUFU.EX2 R23, R23 ;  /* 0x0000001700177308 */ /* 0x000e700000000800 */
[----:B------:R-:W2:Y:S01]  /*08c0*/  MUFU.EX2 R21, R21 ;  /* 0x0000001500157308 */ /* 0x000ea20000000800 */
[----:B0-----:R-:W-:-:S07]  /*08d0*/  FADD.FTZ R4, RZ, R25 ;  /* 0x00000019ff047221 */ /* 0x001fce0000010000 */
[----:B------:R-:W0:Y:S01]  /*08e0*/  MUFU.EX2 R5, R5 ;  /* 0x0000000500057308 */ /* 0x000e220000000800 */
[----:B-1----:R-:W-:-:S04]  /*08f0*/  FADD.FTZ R4, R4, R23 ;  /* 0x0000001704047221 */ /* 0x002fc80000010000 */
[----:B--2---:R-:W-:-:S04]  /*0900*/  FADD.FTZ R4, R4, R21 ;  /* 0x0000001504047221 */ /* 0x004fc80000010000 */
[----:B0-----:R-:W-:Y:S02]  /*0910*/  FADD.FTZ R4, R4, R5 ;  /* 0x0000000504047221 */ /* 0x001fe40000010000 */
.L_x_52:
[----:B0-----:R-:W-:Y:S05]  /*0920*/  BSYNC B1 ;  /* 0x0000000000017941 */ /* 0x001fea0003800000 */
.L_x_51:
[----:B------:R-:W-:Y:S05]  /*0930*/  @!P1 BRA `(.L_x_53) ;  /* 0x000001c000009947 */ /* 0x000fea0003800000 */
[----:B------:R-:W0:Y:S01]  /*0940*/  SHFL.BFLY PT, R7, R4, 0x10, 0x1f ;  /* 0x0e001f0004077f89 */ /* 0x000e2200000e0000 */
[----:B------:R-:W-:Y:S01]  /*0950*/  ISETP.NE.AND P1, PT, R11, RZ, PT ;  /* 0x000000ff0b00720c */ /* 0x000fe20003f25270 */
[----:B------:R-:W-:-:S05]  /*0960*/  FMUL.FTZ R22, R15, 0.03125 ;  /* 0x3d0000000f167820 */ /* 0x000fca0000410000 */
[----:B------:R-:W-:Y:S01]  /*0970*/  FSETP.GT.FTZ.AND P3, PT, R22, R14, PT ;  /* 0x0000000e1600720b */ /* 0x000fe20003f74000 */
[----:B0-----:R-:W-:Y:S01]  /*0980*/  FADD.FTZ R7, R7, R4 ;  /* 0x0000000407077221 */ /* 0x001fe20000010000 */
[----:B------:R-:W-:-:S04]  /*0990*/  MOV R4, RZ ;  /* 0x000000ff00047202 */ /* 0x000fc80000000f00 */
        /* <DEDUP_REMOVED lines=22> */
.L_x_53:
        /* <DEDUP_REMOVED lines=10> */
.L_x_54:
        /* <DEDUP_REMOVED lines=9> */
[----:B0-----:R-:W-:Y:S01]  /*0c30*/  BSSY B1, `(.L_x_56) ;  /* 0x0000013000017945 */ /* 0x001fe20003800000 */
[----:B------:R-:W-:-:S02]  /*0c40*/  PRMT R4, RZ, 0x7610, R4 ;  /* 0x00007610ff047816 */ /* 0x000fc40000000004 */
[----:B------:R-:W-:Y:S02]  /*0c50*/  PRMT R6, RZ, 0x7610, R6 ;  /* 0x00007610ff067816 */ /* 0x000fe40000000006 */
[----:B------:R-:W-:Y:S02]  /*0c60*/  PRMT R7, RZ, 0x7610, R7 ;  /* 0x00007610ff077816 */ /* 0x000fe40000000007 */
[----:B------:R-:W-:Y:S01]  /*0c70*/  PRMT R20, RZ, 0x7610, R20 ;  /* 0x00007610ff147816 */ /* 0x000fe20000000014 */
[----:B------:R-:W-:Y:S05]  /*0c80*/  @P0 BRA `(.L_x_57) ;  /* 0x000000d000000947 */ /* 0x000fea0003800000 */
[----:B------:R-:W0:Y:S02]  /*0c90*/  LDS R4, [0x4] ;  /* 0x00000400ff047984 */ /* 0x000e240000000800 */
[C---:B0-----:R-:W-:Y:S02]  /*0ca0*/  FMUL.FTZ R25, R4.reuse, R25 ;  /* 0x0000001904197220 */ /* 0x041fe40000410000 */
[C---:B------:R-:W-:Y:S02]  /*0cb0*/  FMUL.FTZ R23, R4.reuse, R23 ;  /* 0x0000001704177220 */ /* 0x040fe40000410000 */
[----:B------:R-:W-:-:S02]  /*0cc0*/  FMUL.FTZ R21, R4, R21 ;  /* 0x0000001504157220 */ /* 0x000fc40000410000 */
[----:B------:R-:W-:Y:S01]  /*0cd0*/  FMUL.FTZ R5, R4, R5 ;  /* 0x0000000504057220 */ /* 0x000fe20000410000 */
[----:B------:R-:W0:Y:S08]  /*0ce0*/  F2I.S8.NTZ R25, R25 ;  /* 0x0000001900197305 */ /* 0x000e300000202100 */
[----:B------:R-:W1:Y:S08]  /*0cf0*/  F2I.S8.NTZ R23, R23 ;  /* 0x0000001700177305 */ /* 0x000e700000202100 */
[----:B------:R-:W2:Y:S01]  /*0d00*/  F2I.S8.NTZ R21, R21 ;  /* 0x0000001500157305 */ /* 0x000ea20000202100 */
[----:B0-----:R-:W-:-:S07]  /*0d10*/  PRMT R6, R25, 0x7610, R6 ;  /* 0x0000761019067816 */ /* 0x001fce0000000006 */
[----:B------:R-:W0:Y:S01]  /*0d20*/  F2I.S8.NTZ R5, R5 ;  /* 0x0000000500057305 */ /* 0x000e220000202100 */
[----:B-1----:R-:W-:Y:S02]  /*0d30*/  PRMT R7, R23, 0x7610, R7 ;  /* 0x0000761017077816 */ /* 0x002fe40000000007 */
[----:B--2---:R-:W-:Y:S02]  /*0d40*/  PRMT R4, R21, 0x7610, R4 ;  /* 0x0000761015047816 */ /* 0x004fe40000000004 */
[----:B0-----:R-:W-:-:S03]  /*0d50*/  PRMT R20, R5, 0x7610, R20 ;  /* 0x0000761005147816 */ /* 0x001fc60000000014 */
.L_x_57:
[----:B------:R-:W-:Y:S05]  /*0d60*/  BSYNC B1 ;  /* 0x0000000000017941 */ /* 0x000fea0003800000 */
.L_x_56:
[----:B------:R-:W-:-:S04]  /*0d70*/  PRMT R7, R7, 0x7604, R6 ;  /* 0x0000760407077816 */ /* 0x000fc80000000006 */
[----:B------:R-:W-:-:S04]  /*0d80*/  PRMT R7, R4, 0x7054, R7 ;  /* 0x0000705404077816 */ /* 0x000fc80000000007 */
[----:B------:R-:W-:-:S05]  /*0d90*/  PRMT R7, R20, 0x654, R7 ;  /* 0x0000065414077816 */ /* 0x000fca0000000007 */
[----:B------:R0:W-:Y:S01]  /*0da0*/  STG.E [R2.64], R7 ;  /* 0x0000000702007986 */ /* 0x0001e2000c101904 */
[----:B------:R-:W-:Y:S05]  /*0db0*/  BRA `(.L_x_55) ;  /* 0x0000002000007947 */ /* 0x000fea0003800000 */
.L_x_46:
[----:B------:R-:W-:-:S13]  /*0dc0*/  ISETP.GE.AND P0, PT, R16, c[0x0][0x184], PT ;  /* 0x0000610010007a0c */ /* 0x000fda0003f06270 */
[----:B------:R0:W-:Y:S02]  /*0dd0*/  @!P0 STG.E [R2.64], RZ ;  /* 0x000000ff02008986 */ /* 0x0001e4000c101904 */
.L_x_55:
[----:B0-----:R-:W-:Y:S05]  /*0de0*/  BSYNC B0 ;  /* 0x0000000000007941 */ /* 0x001fea0003800000 */
.L_x_45:
[----:B------:R-:W-:-:S04]  /*0df0*/  IADD3 R12, R12, c[0x0][0xc], RZ ;  /* 0x000003000c0c7a10 */ /* 0x000fc80007ffe0ff */
[----:B------:R-:W-:-:S13]  /*0e00*/  ISETP.GE.AND P0, PT, R12, c[0x0][0x180], PT ;  /* 0x000060000c007a0c */ /* 0x000fda0003f06270 */
[----:B------:R-:W-:Y:S05]  /*0e10*/  @!P0 BRA `(.L_x_58) ;  /* 0xfffff3a000008947 */ /* 0x000fea000383ffff */
[----:B------:R-:W-:Y:S05]  /*0e20*/  EXIT ;  /* 0x000000000000794d */ /* 0x000fea0003800000 */
.L_x_59:
        /* <DEDUP_REMOVED lines=13> */
.L_x_185:


//--------------------- .text._ZN17fastertransformer25softmax_COL32_LE64_varlenI6__halfEEvPaPKaPKT_iiiifPKfS9_ii --------------------------
	.section	.text._ZN17fastertransformer25softmax_COL32_LE64_varlenI6__halfEEvPaPKaPKT_iiiifPKfS9_ii,"ax",@progbits
	.sectioninfo	@"SHI_REGISTERS=23"
	.align	128
        .global         _ZN17fastertransformer25softmax_COL32_LE64_varlenI6__halfEEvPaPKaPKT_iiiifPKfS9_ii
        .type           _ZN17fastertransformer25softmax_COL32_LE64_varlenI6__halfEEvPaPKaPKT_iiiifPKfS9_ii,@function
        .size           _ZN17fastertransformer25softmax_COL32_LE64_varlenI6__halfEEvPaPKaPKT_iiiifPKfS9_ii,(.L_x_186 - _ZN17fastertransformer25softmax_COL32_LE64_varlenI6__halfEEvPaPKaPKT_iiiifPKfS9_ii)
        .other          _ZN17fastertransformer25softmax_COL32_LE64_varlenI6__halfEEvPaPKaPKT_iiiifPKfS9_ii,@"STO_CUDA_ENTRY STV_DEFAULT"
_ZN17fastertransformer25softmax_COL32_LE64_varlenI6__halfEEvPaPKaPKT_iiiifPKfS9_ii:
.text._ZN17fastertransformer25softmax_COL32_LE64_varlenI6__halfEEvPaPKaPKT_iiiifPKfS9_ii:
[----:B------:R-:W-:Y:S02]  /*0000*/  MOV R1, c[0x0][0x28] ;  /* 0x00000a0000017a02 */ /* 0x000fe40000000f00 */
[----:B------:R-:W0:Y:S02]  /*0010*/  S2R R11, SR_CTAID.X ;  /* 0x00000000000b7919 */ /* 0x000e240000002500 */
[----:B0-----:R-:W-:-:S13]  /*0020*/  ISETP.GE.AND P0, PT, R11, c[0x0][0x180], PT ;  /* 0x000060000b007a0c */ /* 0x001fda0003f06270 */
[----:B------:R-:W-:Y:S05]  /*0030*/  @P0 EXIT ;  /* 0x000000000000094d */ /* 0x000fea0003800000 */
[----:B------:R-:W-:Y:S01]  /*0040*/  MOV R8, c[0x0][0x190] ;  /* 0x0000640000087a02 */ /* 0x000fe20000000f00 */
[----:B------:R-:W-:Y:S01]  /*0050*/  ULDC.64 UR4, c[0x0][0x118] ;  /* 0x0000460000047ab9 */ /* 0x000fe20000000a00 */
[----:B------:R-:W-:Y:S02]  /*0060*/  MOV R9, c[0x0][0x194] ;  /* 0x0000650000097a02 */ /* 0x000fe40000000f00 */
[----:B------:R-:W-:Y:S02]  /*0070*/  MOV R2, c[0x0][0x198] ;  /* 0x0000660000027a02 */ /* 0x000fe40000000f00 */
[----:B------:R-:W-:Y:S01]  /*0080*/  MOV R3, c[0x0][0x19c] ;  /* 0x0000670000037a02 */ /* 0x000fe20000000f00 */
[----:B------:R0:W2:Y:S04]  /*0090*/  LDG.E.CONSTANT R10, [R8.64] ;  /* 0x00000004080a7981 */ /* 0x0000a8000c1e9900 */
[----:B------:R1:W5:Y:S04]  /*00a0*/  LDG.E.CONSTANT R0, [R2.64] ;  /* 0x0000000402007981 */ /* 0x000368000c1e9900 */
[----:B------:R-:W3:Y:S01]  /*00b0*/  S2R R4, SR_TID.X ;  /* 0x0000000000047919 */ /* 0x000ee20000002100 */
[----:B0-----:R-:W-:-:S03]  /*00c0*/  MOV R8, R11 ;  /* 0x0000000b00087202 */ /* 0x001fc60000000f00 */
[----:B------:R-:W0:Y:S04]  /*00d0*/  S2R R5, SR_CTAID.Y ;  /* 0x0000000000057919 */ /* 0x000e280000002600 */
[----:B------:R-:W4:Y:S01]  /*00e0*/  S2R R14, SR_CTAID.Z ;  /* 0x00000000000e7919 */ /* 0x000f220000002700 */
[----:B---3--:R-:W-:-:S04]  /*00f0*/  SHF.L.U32 R6, R4, 0x1, RZ ;  /* 0x0000000104067819 */ /* 0x008fc800000006ff */
[C---:B------:R-:W-:Y:S01]  /*0100*/  LOP3.LUT R7, R6.reuse, 0xffffffe0, RZ, 0xc0, !PT ;  /* 0xffffffe006077812 */ /* 0x040fe200078ec0ff */
[----:B0-----:R-:W-:Y:S01]  /*0110*/  IMAD R9, R5, c[0x0][0x1a0], R6 ;  /* 0x0000680005097a24 */ /* 0x001fe200078e0206 */
[----:B------:R-:W-:-:S05]  /*0120*/  LOP3.LUT R12, R6, 0x1e, RZ, 0xc0, !PT ;  /* 0x0000001e060c7812 */ /* 0x000fca00078ec0ff */
[----:B------:R-:W-:Y:S02]  /*0130*/  IMAD R12, R7, c[0x0][0x180], R12 ;  /* 0x00006000070c7a24 */ /* 0x000fe400078e020c */
[----:B----4-:R-:W-:-:S04]  /*0140*/  IMAD R7, R5, c[0x0][0x17c], R14 ;  /* 0x00005f0005077a24 */ /* 0x010fc800078e020e */
[----:B------:R-:W-:Y:S02]  /*0150*/  IMAD R7, R7, c[0x0][0x1a4], R12 ;  /* 0x0000690007077a24 */ /* 0x000fe400078e020c */
[----:B-12---:R-:W-:Y:S02]  /*0160*/  FMUL.FTZ R10, R10, c[0x0][0x188] ;  /* 0x000062000a0a7a20 */ /* 0x006fe40000410000 */
.L_x_65:
[----:B------:R-:W-:Y:S01]  /*0170*/  HFMA2.MMA R17, -RZ, RZ, 0, 1.1920928955078125e-07 ;  /* 0x00000002ff117435 */ /* 0x000fe200000001ff */
[----:B------:R-:W-:-:S09]  /*0180*/  IMAD R12, R5, c[0x0][0x1a0], R8 ;  /* 0x00006800050c7a24 */ /* 0x000fd200078e0208 */
[----:B------:R-:W-:-:S06]  /*0190*/  IMAD.WIDE.U32 R12, R12, R17, c[0x0][0x170] ;  /* 0x00005c000c0c7625 */ /* 0x000fcc00078e0011 */
[----:B------:R-:W2:Y:S01]  /*01a0*/  LDG.E.U16.CONSTANT R12, [R12.64] ;  /* 0x000000040c0c7981 */ /* 0x000ea2000c1e9500 */
[----:B------:R-:W-:Y:S01]  /*01b0*/  LEA R2, R8, R7, 0x5 ;  /* 0x0000000708027211 */ /* 0x000fe200078e28ff */
[----:B------:R-:W-:Y:S03]  /*01c0*/  BSSY B0, `(.L_x_60) ;  /* 0x0000055000007945 */ /* 0x000fe60003800000 */
[----:B------:R-:W-:-:S04]  /*01d0*/  SHF.R.U32.HI R14, RZ, 0x1, R2 ;  /* 0x00000001ff0e7819 */ /* 0x000fc80000011602 */
[----:B------:R-:W-:Y:S01]  /*01e0*/  LEA R2, P1, R14, c[0x0][0x160], 0x1 ;  /* 0x000058000e027a11 */ /* 0x000fe200078208ff */
[----:B--2---:R-:W-:-:S05]  /*01f0*/  HADD2.F32 R3, -RZ, R12.H0_H0 ;  /* 0x2000000cff037230 */ /* 0x004fca0000004100 */
[----:B------:R-:W-:Y:S02]  /*0200*/  FSETP.GEU.FTZ.AND P0, PT, R3, 0.10000000149011611938, PT ;  /* 0x3dcccccd0300780b */ /* 0x000fe40003f1e000 */
[----:B------:R-:W-:-:S11]  /*0210*/  IADD3.X R3, RZ, c[0x0][0x164], RZ, P1, !PT ;  /* 0x00005900ff037a10 */ /* 0x000fd60000ffe4ff */
[----:B------:R-:W-:Y:S05]  /*0220*/  @!P0 BRA `(.L_x_61) ;  /* 0x000004c000008947 */ /* 0x000fea0003800000 */
[----:B------:R-:W-:-:S13]  /*0230*/  ISETP.GE.AND P0, PT, R6, c[0x0][0x180], PT ;  /* 0x0000600006007a0c */ /* 0x000fda0003f06270 */
[----:B------:R-:W-:Y:S02]  /*0240*/  @!P0 IMAD R16, R8, c[0x0][0x180], R9 ;  /* 0x0000600008108a24 */ /* 0x000fe400078e0209 */
[----:B------:R-:W-:-:S04]  /*0250*/  @!P0 IMAD.WIDE.U32 R14, R14, R17, c[0x0][0x168] ;  /* 0x00005a000e0e8625 */ /* 0x000fc800078e0011 */
[----:B------:R-:W-:Y:S02]  /*0260*/  @!P0 IMAD.WIDE R16, R16, R17, c[0x0][0x170] ;  /* 0x00005c0010108625 */ /* 0x000fe400078e0211 */
[----:B------:R-:W2:Y:S04]  /*0270*/  @!P0 LDG.E.S16.CONSTANT R14, [R14.64] ;  /* 0x000000040e0e8981 */ /* 0x000ea8000c1e9700 */
[----:B------:R-:W3:Y:S04]  /*0280*/  @!P0 LDG.E.U16.CONSTANT R11, [R16.64] ;  /* 0x00000004100b8981 */ /* 0x000ee8000c1e9500 */
[----:B------:R-:W4:Y:S01]  /*0290*/  @!P0 LDG.E.U16.CONSTANT R12, [R16.64+0x2] ;  /* 0x00000204100c8981 */ /* 0x000f22000c1e9500 */
[----:B------:R-:W-:Y:S01]  /*02a0*/  ISETP.NE.AND P1, PT, R4, RZ, PT ;  /* 0x000000ff0400720c */ /* 0x000fe20003f25270 */
[----:B------:R-:W-:Y:S01]  /*02b0*/  BSSY B1, `(.L_x_62) ;  /* 0x0000026000017945 */ /* 0x000fe20003800000 */
[----:B--2---:R-:W0:Y:S01]  /*02c0*/  @!P0 I2F.S8 R13, R14 ;  /* 0x0000000e000d8306 */ /* 0x004e220000001400 */
[----:B---3--:R-:W-:-:S07]  /*02d0*/  @!P0 HADD2.F32 R11, -RZ, R11.H0_H0 ;  /* 0x2000000bff0b8230 */ /* 0x008fce0000004100 */
[----:B------:R-:W1:Y:S01]  /*02e0*/  @!P0 I2F.S8 R19, R14.B1 ;  /* 0x1000000e00138306 */ /* 0x000e620000001400 */
[----:B----4-:R-:W-:Y:S01]  /*02f0*/  @!P0 HADD2.F32 R12, -RZ, R12.H0_H0 ;  /* 0x2000000cff0c8230 */ /* 0x010fe20000004100 */
[----:B------:R-:W-:Y:S01]  /*0300*/  @!P0 FADD.FTZ R18, -R11, 1 ;  /* 0x3f8000000b128421 */ /* 0x000fe20000010100 */
[----:B------:R-:W-:-:S03]  /*0310*/  MOV R11, RZ ;  /* 0x000000ff000b7202 */ /* 0x000fc60000000f00 */
[----:B------:R-:W-:Y:S01]  /*0320*/  @!P0 FADD.FTZ R20, -R12, 1 ;  /* 0x3f8000000c148421 */ /* 0x000fe20000010100 */
[----:B------:R-:W-:Y:S01]  /*0330*/  MOV R12, RZ ;  /* 0x000000ff000c7202 */ /* 0x000fe20000000f00 */
[----:B------:R-:W-:Y:S02]  /*0340*/  @!P0 FMUL.FTZ R18, R18, 10000 ;  /* 0x461c400012128820 */ /* 0x000fe40000410000 */
[----:B------:R-:W-:Y:S02]  /*0350*/  @!P0 FMUL.FTZ R20, R20, 10000 ;  /* 0x461c400014148820 */ /* 0x000fe40000410000 */
[C---:B0-----:R-:W-:Y:S01]  /*0360*/  @!P0 FFMA.FTZ R12, R10.reuse, R13, -R18 ;  /* 0x0000000d0a0c8223 */ /* 0x041fe20000010812 */
[----:B------:R-:W-:Y:S01]  /*0370*/  MOV R13, 0xe0ad78ec ;  /* 0xe0ad78ec000d7802 */ /* 0x000fe20000000f00 */
[----:B-1----:R-:W-:-:S05]  /*0380*/  @!P0 FFMA.FTZ R11, R10, R19, -R20 ;  /* 0x000000130a0b8223 */ /* 0x002fca0000010814 */
[----:B------:R-:W-:-:S05]  /*0390*/  @!P0 FMNMX.FTZ R13, R12, R11, !PT ;  /* 0x0000000b0c0d8209 */ /* 0x000fca0007810000 */
[----:B------:R-:W0:Y:S02]  /*03a0*/  SHFL.BFLY PT, R14, R13, 0x10, 0x1f ;  /* 0x0e001f000d0e7f89 */ /* 0x000e2400000e0000 */
[----:B0-----:R-:W-:Y:S02]  /*03b0*/  FMNMX.FTZ R14, R14, R13, !PT ;  /* 0x0000000d0e0e7209 */ /* 0x001fe40007810000 */
[----:B------:R-:W-:-:S03]  /*03c0*/  MOV R13, RZ ;  /* 0x000000ff000d7202 */ /* 0x000fc60000000f00 */
        /* <DEDUP_REMOVED lines=8> */
[----:B------:R0:W-:Y:S04]  /*0450*/  @!P1 STS [RZ], R18 ;  /* 0x00000012ff009388 */ /* 0x0001e80000000800 */
[----:B------:R-:W-:Y:S06]  /*0460*/  BAR.SYNC.DEFER_BLOCKING 0x0 ;  /* 0x0000000000007b1d */ /* 0x000fec0000010000 */
[----:B------:R-:W-:Y:S05]  /*0470*/  @P0 BRA `(.L_x_63) ;  /* 0x0000009000000947 */ /* 0x000fea0003800000 */
[----:B0-----:R-:W0:Y:S02]  /*0480*/  LDS R13, [RZ] ;  /* 0x00000000ff0d7984 */ /* 0x001e240000000800 */
[----:B0-----:R-:W-:-:S02]  /*0490*/  FADD.FTZ R12, R12, -R13 ;  /* 0x8000000d0c0c7221 */ /* 0x001fc40000010000 */
[----:B------:R-:W-:Y:S02]  /*04a0*/  FADD.FTZ R11, R11, -R13 ;  /* 0x8000000d0b0b7221 */ /* 0x000fe40000010000 */
[----:B------:R-:W-:Y:S02]  /*04b0*/  FMUL.FTZ R12, R12, 1.4426950216293334961 ;  /* 0x3fb8aa3b0c0c7820 */ /* 0x000fe40000410000 */
[----:B------:R-:W-:-:S04]  /*04c0*/  FMUL.FTZ R11, R11, 1.4426950216293334961 ;  /* 0x3fb8aa3b0b0b7820 */ /* 0x000fc80000410000 */
[----:B------:R-:W0:Y:S08]  /*04d0*/  MUFU.EX2 R12, R12 ;  /* 0x0000000c000c7308 */ /* 0x000e300000000800 */
[----:B------:R-:W1:Y:S01]  /*04e0*/  MUFU.EX2 R11, R11 ;  /* 0x0000000b000b7308 */ /* 0x000e620000000800 */
[----:B0-----:R-:W-:-:S04]  /*04f0*/  FADD.FTZ R14, RZ, R12 ;  /* 0x0000000cff0e7221 */ /* 0x001fc80000010000 */
[----:B-1----:R-:W-:-:S03]  /*0500*/  FADD.FTZ R13, R14, R11 ;  /* 0x0000000b0e0d7221 */ /* 0x002fc60000010000 */
.L_x_63:
[----:B0-----:R-:W-:Y:S05]  /*0510*/  BSYNC B1 ;  /* 0x0000000000017941 */ /* 0x001fea0003800000 */
.L_x_62:
[----:B------:R-:W0:Y:S01]  /*0520*/  SHFL.BFLY PT, R14, R13, 0x10, 0x1f ;  /* 0x0e001f000d0e7f89 */ /* 0x000e2200000e0000 */
[----:B-----5:R-:W-:Y:S01]  /*0530*/  @!P1 MUFU.RCP R20, R0 ;  /* 0x0000000000149308 */ /* 0x020fe20000001000 */
        /* <DEDUP_REMOVED lines=9> */
[----:B------:R-:W-:-:S04]  /*05d0*/  @!P1 FADD.FTZ R18, R18, 9.9999999747524270788e-07 ;  /* 0x358637bd12129421 */ /* 0x000fc80000010000 */
[----:B------:R-:W0:Y:S02]  /*05e0*/  @!P1 MUFU.RCP R13, R18 ;  /* 0x00000012000d9308 */ /* 0x000e240000001000 */
[----:B0-----:R-:W-:-:S04]  /*05f0*/  @!P1 FMUL.FTZ R13, R13, 127 ;  /* 0x42fe00000d0d9820 */ /* 0x001fc80000410000 */
[----:B------:R-:W-:-:S05]  /*0600*/  @!P1 FMUL.FTZ R13, R13, R20 ;  /* 0x000000140d0d9220 */ /* 0x000fca0000410000 */
[----:B------:R0:W-:Y:S04]  /*0610*/  @!P1 STS [0x4], R13 ;  /* 0x0000040dff009388 */ /* 0x0001e80000000800 */
[----:B------:R-:W-:Y:S01]  /*0620*/  BAR.SYNC.DEFER_BLOCKING 0x0 ;  /* 0x0000000000007b1d */ /* 0x000fe20000010000 */
[----:B------:R-:W-:-:S13]  /*0630*/  ISETP.GE.AND P1, PT, R6, c[0x0][0x184], PT ;  /* 0x0000610006007a0c */ /* 0x000fda0003f26270 */
[----:B------:R-:W-:Y:S05]  /*0640*/  @P1 BRA `(.L_x_64) ;  /* 0x000000c000001947 */ /* 0x000fea0003800000 */
[----:B0-----:R-:W0:Y:S01]  /*0650*/  @!P0 LDS R14, [0x4] ;  /* 0x00000400ff0e8984 */ /* 0x001e220000000800 */
[----:B------:R-:W-:Y:S01]  /*0660*/  PRMT R13, RZ, 0x7610, R13 ;  /* 0x00007610ff0d7816 */ /* 0x000fe2000000000d */
[C---:B0-----:R-:W-:Y:S01]  /*0670*/  @!P0 FMUL.FTZ R15, R14.reuse, R12 ;  /* 0x0000000c0e0f8220 */ /* 0x041fe20000410000 */
[----:B------:R-:W-:Y:S01]  /*0680*/  PRMT R12, RZ, 0x7610, R12 ;  /* 0x00007610ff0c7816 */ /* 0x000fe2000000000c */
[----:B------:R-:W-:-:S03]  /*0690*/  @!P0 FMUL.FTZ R11, R14, R11 ;  /* 0x0000000b0e0b8220 */ /* 0x000fc60000410000 */
[----:B------:R-:W-:Y:S08]  /*06a0*/  @!P0 F2I.S8.NTZ R13, R15 ;  /* 0x0000000f000d8305 */ /* 0x000ff00000202100 */
[----:B------:R-:W0:Y:S02]  /*06b0*/  @!P0 F2I.S8.NTZ R12, R11 ;  /* 0x0000000b000c8305 */ /* 0x000e240000202100 */
[----:B0-----:R-:W-:-:S05]  /*06c0*/  PRMT R13, R12, 0x7604, R13 ;  /* 0x000076040c0d7816 */ /* 0x001fca000000000d */
[----:B------:R0:W-:Y:S01]  /*06d0*/  STG.E.U16 [R2.64], R13 ;  /* 0x0000000d02007986 */ /* 0x0001e2000c101504 */
[----:B------:R-:W-:Y:S05]  /*06e0*/  BRA `(.L_x_64) ;  /* 0x0000002000007947 */ /* 0x000fea0003800000 */
.L_x_61:
[----:B------:R-:W-:-:S13]  /*06f0*/  ISETP.GE.AND P0, PT, R6, c[0x0][0x184], PT ;  /* 0x0000610006007a0c */ /* 0x000fda0003f06270 */
[----:B------:R0:W-:Y:S02]  /*0700*/  @!P0 STG.E.U16 [R2.64], RZ ;  /* 0x000000ff02008986 */ /* 0x0001e4000c101504 */
.L_x_64:
[----:B0-----:R-:W-:Y:S05]  /*0710*/  BSYNC B0 ;  /* 0x0000000000007941 */ /* 0x001fea0003800000 */
.L_x_60:
[----:B------:R-:W-:-:S04]  /*0720*/  IADD3 R8, R8, c[0x0][0xc], RZ ;  /* 0x0000030008087a10 */ /* 0x000fc80007ffe0ff */
[----:B------:R-:W-:-:S13]  /*0730*/  ISETP.GE.AND P0, PT, R8, c[0x0][0x180], PT ;  /* 0x0000600008007a0c */ /* 0x000fda0003f06270 */
[----:B------:R-:W-:Y:S05]  /*0740*/  @!P0 BRA `(.L_x_65) ;  /* 0xfffffa2000008947 */ /* 0x000fea000383ffff */
[----:B------:R-:W-:Y:S05]  /*0750*/  EXIT ;  /* 0x000000000000794d */ /* 0x000fea0003800000 */
.L_x_66:
        /* <DEDUP_REMOVED lines=10> */
.L_x_186:


//--------------------- .text._ZN17fastertransformer25softmax_COL32_LE32_varlenI6__halfEEvPaPKaPKT_iiiifPKfS9_ii --------------------------
	.section	.text._ZN17fastertransformer25softmax_COL32_LE32_varlenI6__halfEEvPaPKaPKT_iiiifPKfS9_ii,"ax",@progbits
	.sectioninfo	@"SHI_REGISTERS=26"
	.align	128
        .global         _ZN17fastertransformer25softmax_COL32_LE32_varlenI6__halfEEvPaPKaPKT_iiiifPKfS9_ii
        .type           _ZN17fastertransformer25softmax_COL32_LE32_varlenI6__halfEEvPaPKaPKT_iiiifPKfS9_ii,@function
        .size           _ZN17fastertransformer25softmax_COL32_LE32_varlenI6__halfEEvPaPKaPKT_iiiifPKfS9_ii,(.L_x_187 - _ZN17fastertransformer25softmax_COL32_LE32_varlenI6__halfEEvPaPKaPKT_iiiifPKfS9_ii)
        .other          _ZN17fastertransformer25softmax_COL32_LE32_varlenI6__halfEEvPaPKaPKT_iiiifPKfS9_ii,@"STO_CUDA_ENTRY STV_DEFAULT"
_ZN17fastertransformer25softmax_COL32_LE32_varlenI6__halfEEvPaPKaPKT_iiiifPKfS9_ii:
.text._ZN17fastertransformer25softmax_COL32_LE32_varlenI6__halfEEvPaPKaPKT_iiiifPKfS9_ii:
        /* <DEDUP_REMOVED lines=9> */
[----:B------:R0:W2:Y:S04]  /*0090*/  LDG.E.CONSTANT R18, [R8.64] ;  /* 0x0000000408127981 */ /* 0x0000a8000c1e9900 */
[----:B------:R1:W5:Y:S01]  /*00a0*/  LDG.E.CONSTANT R0, [R2.64] ;  /* 0x0000000402007981 */ /* 0x000362000c1e9900 */
[----:B------:R-:W3:Y:S03]  /*00b0*/  I2F.U32 R6, c[0x0][0x0] ;  /* 0x0000000000067b06 */ /* 0x000ee60000201000 */
[----:B------:R-:W0:Y:S04]  /*00c0*/  S2R R4, SR_TID.X ;  /* 0x0000000000047919 */ /* 0x000e280000002100 */
[----:B------:R-:W4:Y:S04]  /*00d0*/  S2R R5, SR_CTAID.Y ;  /* 0x0000000000057919 */ /* 0x000f280000002600 */
[----:B------:R-:W4:Y:S01]  /*00e0*/  S2R R10, SR_CTAID.Z ;  /* 0x00000000000a7919 */ /* 0x000f220000002700 */
[----:B0-----:R1:W0:Y:S01]  /*00f0*/  I2F.U32 R8, R4 ;  /* 0x0000000400087306 */ /* 0x0012220000201000 */
[C---:B------:R-:W-:Y:S01]  /*0100*/  LOP3.LUT R12, R4.reuse, 0xffffffe0, RZ, 0xc0, !PT ;  /* 0xffffffe0040c7812 */ /* 0x040fe200078ec0ff */
[C---:B------:R-:W-:Y:S01]  /*0110*/  IMAD.SHL.U32 R15, R4.reuse, 0x4, RZ ;  /* 0x00000004040f7824 */ /* 0x040fe200078e00ff */
[----:B------:R-:W-:-:S02]  /*0120*/  LOP3.LUT R7, R4, 0x1f, RZ, 0xc0, !PT ;  /* 0x0000001f04077812 */ /* 0x000fc400078ec0ff */
[----:B------:R-:W-:Y:S02]  /*0130*/  SHF.R.U32.HI R14, RZ, 0x3, R4 ;  /* 0x00000003ff0e7819 */ /* 0x000fe40000011604 */
[----:B------:R-:W-:Y:S01]  /*0140*/  LOP3.LUT R15, R15, 0x7c, RZ, 0xc0, !PT ;  /* 0x0000007c0f0f7812 */ /* 0x000fe200078ec0ff */
[----:B----4-:R-:W-:Y:S01]  /*0150*/  IMAD R10, R5, c[0x0][0x17c], R10 ;  /* 0x00005f00050a7a24 */ /* 0x010fe200078e020a */
[----:B------:R-:W-:Y:S01]  /*0160*/  LOP3.LUT R14, R14, 0x1ffffffc, RZ, 0xc0, !PT ;  /* 0x1ffffffc0e0e7812 */ /* 0x000fe200078ec0ff */
[----:B------:R-:W-:-:S04]  /*0170*/  IMAD R11, R12, c[0x0][0x180], R7 ;  /* 0x000060000c0b7a24 */ /* 0x000fc800078e0207 */
[----:B------:R-:W-:Y:S01]  /*0180*/  IMAD R9, R10, c[0x0][0x1a4], R11 ;  /* 0x000069000a097a24 */ /* 0x000fe200078e020b */
[----:B------:R-:W-:Y:S01]  /*0190*/  MOV R10, R13 ;  /* 0x0000000d000a7202 */ /* 0x000fe20000000f00 */
[----:B------:R-:W-:Y:S02]  /*01a0*/  IMAD R11, R5, c[0x0][0x1a0], R4 ;  /* 0x00006800050b7a24 */ /* 0x000fe400078e0204 */
[----:B0123--:R-:W-:Y:S02]  /*01b0*/  FMUL.FTZ R18, R18, c[0x0][0x188] ;  /* 0x0000620012127a20 */ /* 0x00ffe40000410000 */
.L_x_72:
[----:B------:R-:W-:Y:S01]  /*01c0*/  HFMA2.MMA R19, -RZ, RZ, 0, 1.1920928955078125e-07 ;  /* 0x00000002ff137435 */ /* 0x000fe200000001ff */
[----:B------:R-:W-:-:S09]  /*01d0*/  IMAD R12, R5, c[0x0][0x1a0], R10 ;  /* 0x00006800050c7a24 */ /* 0x000fd200078e020a */
[----:B------:R-:W-:-:S06]  /*01e0*/  IMAD.WIDE.U32 R12, R12, R19, c[0x0][0x170] ;  /* 0x00005c000c0c7625 */ /* 0x000fcc00078e0013 */
[----:B------:R-:W2:Y:S01]  /*01f0*/  LDG.E.U16.CONSTANT R12, [R12.64] ;  /* 0x000000040c0c7981 */ /* 0x000ea2000c1e9500 */
[----:B------:R-:W-:Y:S01]  /*0200*/  IMAD R16, R10, 0x20, R9 ;  /* 0x000000200a107824 */ /* 0x000fe200078e0209 */
[----:B------:R-:W-:Y:S04]  /*0210*/  BSSY B0, `(.L_x_67) ;  /* 0x0000066000007945 */ /* 0x000fe80003800000 */
[----:B------:R-:W-:Y:S02]  /*0220*/  SHF.R.S32.HI R17, RZ, 0x1f, R16 ;  /* 0x0000001fff117819 */ /* 0x000fe40000011410 */
[----:B------:R-:W-:Y:S01]  /*0230*/  IADD3 R2, P1, R16, c[0x0][0x160], RZ ;  /* 0x0000580010027a10 */ /* 0x000fe20007f3e0ff */
[----:B--2---:R-:W-:-:S05]  /*0240*/  HADD2.F32 R3, -RZ, R12.H0_H0 ;  /* 0x2000000cff037230 */ /* 0x004fca0000004100 */
[----:B------:R-:W-:Y:S02]  /*0250*/  FSETP.GEU.FTZ.AND P0, PT, R3, 0.10000000149011611938, PT ;  /* 0x3dcccccd0300780b */ /* 0x000fe40003f1e000 */
[----:B------:R-:W-:-:S11]  /*0260*/  IADD3.X R3, R17, c[0x0][0x164], RZ, P1, !PT ;  /* 0x0000590011037a10 */ /* 0x000fd60000ffe4ff */
[----:B------:R-:W-:Y:S05]  /*0270*/  @!P0 BRA `(.L_x_68) ;  /* 0x000005d000008947 */ /* 0x000fea0003800000 */
[C---:B------:R-:W-:Y:S02]  /*0280*/  ISETP.GE.AND P0, PT, R4.reuse, c[0x0][0x180], PT ;  /* 0x0000600004007a0c */ /* 0x040fe40003f06270 */
[----:B------:R-:W-:-:S11]  /*0290*/  ISETP.GE.AND P2, PT, R4, c[0x0][0x180], PT ;  /* 0x0000600004007a0c */ /* 0x000fd60003f46270 */
[----:B------:R-:W-:Y:S01]  /*02a0*/  @!P0 IADD3 R16, P1, R16, c[0x0][0x168], RZ ;  /* 0x00005a0010108a10 */ /* 0x000fe20007f3e0ff */
[----:B------:R-:W-:-:S03]  /*02b0*/  @!P0 IMAD R12, R10, c[0x0][0x180], R11 ;  /* 0x000060000a0c8a24 */ /* 0x000fc600078e020b */
[----:B------:R-:W-:Y:S02]  /*02c0*/  @!P0 IADD3.X R17, R17, c[0x0][0x16c], RZ, P1, !PT ;  /* 0x00005b0011118a10 */ /* 0x000fe40000ffe4ff */
[----:B------:R-:W-:-:S03]  /*02d0*/  @!P0 SEL R12, R12, RZ, !P2 ;  /* 0x000000ff0c0c8207 */ /* 0x000fc60005000000 */
[----:B------:R-:W2:Y:S02]  /*02e0*/  @!P0 LDG.E.S8.CONSTANT R16, [R16.64] ;  /* 0x0000000410108981 */ /* 0x000ea4000c1e9300 */
[----:B------:R-:W-:-:S06]  /*02f0*/  @!P0 IMAD.WIDE R12, R12, R19, c[0x0][0x170] ;  /* 0x00005c000c0c8625 */ /* 0x000fcc00078e0213 */
[----:B------:R-:W3:Y:S01]  /*0300*/  @!P0 LDG.E.U16.CONSTANT R12, [R12.64] ;  /* 0x000000040c0c8981 */ /* 0x000ee2000c1e9500 */
[----:B------:R-:W-:Y:S02]  /*0310*/  MOV R20, RZ ;  /* 0x000000ff00147202 */ /* 0x000fe40000000f00 */
[----:B------:R-:W-:Y:S02]  /*0320*/  MOV R19, RZ ;  /* 0x000000ff00137202 */ /* 0x000fe40000000f00 */
[----:B------:R-:W-:Y:S01]  /*0330*/  ISETP.NE.AND P1, PT, R4, RZ, PT ;  /* 0x000000ff0400720c */ /* 0x000fe20003f25270 */
[----:B--2---:R-:W0:Y:S01]  /*0340*/  @!P0 I2F.S16 R21, R16 ;  /* 0x0000001000158306 */ /* 0x004e220000101400 */
[----:B---3--:R-:W-:-:S05]  /*0350*/  @!P0 HADD2.F32 R22, -RZ, R12.H0_H0 ;  /* 0x2000000cff168230 */ /* 0x008fca0000004100 */
[----:B------:R-:W-:Y:S02]  /*0360*/  @!P0 FADD.FTZ R22, -R22, 1 ;  /* 0x3f80000016168421 */ /* 0x000fe40000010100 */
[----:B0-----:R-:W-:Y:S02]  /*0370*/  @!P0 FMUL.FTZ R20, R18, R21 ;  /* 0x0000001512148220 */ /* 0x001fe40000410000 */
[----:B------:R-:W-:-:S04]  /*0380*/  @!P0 FMUL.FTZ R19, R22, -10000 ;  /* 0xc61c400016138820 */ /* 0x000fc80000410000 */
[----:B------:R-:W-:-:S05]  /*0390*/  FADD.FTZ R19, R20, R19 ;  /* 0x0000001314137221 */ /* 0x000fca0000010000 */
[C---:B------:R-:W-:Y:S02]  /*03a0*/  FSEL R17, R19.reuse, -1.00000002004087734272e+20, !P2 ;  /* 0xe0ad78ec13117808 */ /* 0x040fe40005000000 */
[----:B------:R-:W-:-:S03]  /*03b0*/  FSEL R19, R19, RZ, !P2 ;  /* 0x000000ff13137208 */ /* 0x000fc60005000000 */
        /* <DEDUP_REMOVED lines=8> */
[----:B------:R-:W-:-:S03]  /*0440*/  MOV R16, c[0x0][0x0] ;  /* 0x0000000000107a02 */ /* 0x000fc60000000f00 */
[----:B------:R-:W0:Y:S01]  /*0450*/  SHFL.BFLY PT, R12, R21, 0x1, 0x1f ;  /* 0x0c201f00150c7f89 */ /* 0x000e2200000e0000 */
[----:B------:R-:W-:Y:S02]  /*0460*/  ISETP.GE.U32.AND P2, PT, R16, 0x21, PT ;  /* 0x000000211000780c */ /* 0x000fe40003f46070 */
[----:B0-----:R-:W-:-:S05]  /*0470*/  FMNMX.FTZ R22, R21, R12, !PT ;  /* 0x0000000c15167209 */ /* 0x001fca0007810000 */
[----:B------:R-:W-:Y:S04]  /*0480*/  @!P1 STS [RZ], R22 ;  /* 0x00000016ff009388 */ /* 0x000fe80000000800 */
[----:B------:R-:W-:Y:S06]  /*0490*/  BAR.SYNC.DEFER_BLOCKING 0x0 ;  /* 0x0000000000007b1d */ /* 0x000fec0000010000 */
[----:B------:R-:W0:Y:S02]  /*04a0*/  @!P0 LDS R12, [RZ] ;  /* 0x00000000ff0c8984 */ /* 0x000e240000000800 */
[----:B0-----:R-:W-:-:S02]  /*04b0*/  @!P0 FADD.FTZ R13, R19, -R12 ;  /* 0x8000000c130d8221 */ /* 0x001fc40000010000 */
[----:B------:R-:W-:Y:S02]  /*04c0*/  IMAD.MOV.U32 R12, RZ, RZ, RZ ;  /* 0x000000ffff0c7224 */ /* 0x000fe400078e00ff */
[----:B------:R-:W-:-:S04]  /*04d0*/  @!P0 FMUL.FTZ R13, R13, 1.4426950216293334961 ;  /* 0x3fb8aa3b0d0d8820 */ /* 0x000fc80000410000 */
[----:B------:R0:W1:Y:S01]  /*04e0*/  @!P0 MUFU.EX2 R12, R13 ;  /* 0x0000000d000c8308 */ /* 0x0000620000000800 */
[----:B------:R-:W-:Y:S05]  /*04f0*/  @!P2 BRA `(.L_x_69) ;  /* 0x000001c00000a947 */ /* 0x000fea0003800000 */
[----:B01----:R-:W0:Y:S01]  /*0500*/  SHFL.BFLY PT, R13, R12, 0x10, 0x1f ;  /* 0x0e001f000c0d7f89 */ /* 0x003e2200000e0000 */
[----:B------:R-:W-:Y:S01]  /*0510*/  ISETP.NE.AND P2, PT, R7, RZ, PT ;  /* 0x000000ff0700720c */ /* 0x000fe20003f45270 */
[----:B------:R-:W-:-:S05]  /*0520*/  FMUL.FTZ R21, R6, 0.03125 ;  /* 0x3d00000006157820 */ /* 0x000fca0000410000 */
[----:B------:R-:W-:Y:S01]  /*0530*/  FSETP.GT.FTZ.AND P3, PT, R21, R8, PT ;  /* 0x000000081500720b */ /* 0x000fe20003f74000 */
[----:B0-----:R-:W-:-:S05]  /*0540*/  FADD.FTZ R13, R13, R12 ;  /* 0x0000000c0d0d7221 */ /* 0x001fca0000010000 */
[----:B------:R-:W0:Y:S02]  /*0550*/  SHFL.BFLY PT, R16, R13, 0x8, 0x1f ;  /* 0x0d001f000d107f89 */ /* 0x000e2400000e0000 */
        /* <DEDUP_REMOVED lines=22> */
.L_x_69:
[----:B01----:R-:W0:Y:S02]  /*06c0*/  SHFL.BFLY PT, R13, R12, 0x10, 0x1f ;  /* 0x0e001f000c0d7f89 */ /* 0x003e2400000e0000 */
        /* <DEDUP_REMOVED lines=9> */
.L_x_70:
[----:B------:R-:W-:Y:S01]  /*0760*/  @!P1 FADD.FTZ R19, R19, 9.9999999747524270788e-07 ;  /* 0x358637bd13139421 */ /* 0x000fe20000010000 */
[----:B-----5:R-:W-:Y:S08]  /*0770*/  @!P1 MUFU.RCP R16, R0 ;  /* 0x0000000000109308 */ /* 0x020ff00000001000 */
        /* <DEDUP_REMOVED lines=9> */
[----:B0-----:R-:W-:-:S05]  /*0810*/  @!P0 FMUL.FTZ R17, R17, R12 ;  /* 0x0000000c11118220 */ /* 0x001fca0000410000 */
[----:B------:R-:W0:Y:S02]  /*0820*/  @!P0 F2I.S8.NTZ R13, R17 ;  /* 0x00000011000d8305 */ /* 0x000e240000202100 */
[----:B0-----:R0:W-:Y:S01]  /*0830*/  STG.E.U8 [R2.64], R13 ;  /* 0x0000000d02007986 */ /* 0x0011e2000c101104 */
[----:B------:R-:W-:Y:S05]  /*0840*/  BRA `(.L_x_71) ;  /* 0x0000002000007947 */ /* 0x000fea0003800000 */
.L_x_68:
[----:B------:R-:W-:-:S13]  /*0850*/  ISETP.GE.AND P0, PT, R4, c[0x0][0x184], PT ;  /* 0x0000610004007a0c */ /* 0x000fda0003f06270 */
[----:B------:R0:W-:Y:S02]  /*0860*/  @!P0 STG.E.U8 [R2.64], RZ ;  /* 0x000000ff02008986 */ /* 0x0001e4000c101104 */
.L_x_71:
[----:B0-----:R-:W-:Y:S05]  /*0870*/  BSYNC B0 ;  /* 0x0000000000007941 */ /* 0x001fea0003800000 */
.L_x_67:
[----:B------:R-:W-:-:S04]  /*0880*/  IADD3 R10, R10, c[0x0][0xc], RZ ;  /* 0x000003000a0a7a10 */ /* 0x000fc80007ffe0ff */
[----:B------:R-:W-:-:S13]  /*0890*/  ISETP.GE.AND P0, PT, R10, c[0x0][0x180], PT ;  /* 0x000060000a007a0c */ /* 0x000fda0003f06270 */
[----:B------:R-:W-:Y:S05]  /*08a0*/  @!P0 BRA `(.L_x_72) ;  /* 0xfffff91000008947 */ /* 0x000fea000383ffff */
[----:B------:R-:W-:Y:S05]  /*08b0*/  EXIT ;  /* 0x000000000000794d */ /* 0x000fea0003800000 */
.L_x_73:
        /* <DEDUP_REMOVED lines=12> */
.L_x_187:


//--------------------- .text._ZN17fastertransformer31softmax_COL32_perElement_varlenIfEEvPaPKaPKT_iiiifPKfS8_ii --------------------------
	.section	.text._ZN17fastertransformer31softmax_COL32_perElement_varlenIfEEvPaPKaPKT_iiiifPKfS8_ii,"ax",@progbits
	.sectioninfo	@"SHI_REGISTERS=26"
	.align	128
        .global         _ZN17fastertransformer31softmax_COL32_perElement_varlenIfEEvPaPKaPKT_iiiifPKfS8_ii
        .type           _ZN17fastertransformer31softmax_COL32_perElement_varlenIfEEvPaPKaPKT_iiiifPKfS8_ii,@function
        .size           _ZN17fastertransformer31softmax_COL32_perElement_varlenIfEEvPaPKaPKT_iiiifPKfS8_ii,(.L_x_188 - _ZN17fastertransformer31softmax_COL32_perElement_varlenIfEEvPaPKaPKT_iiiifPKfS8_ii)
        .other          _ZN17fastertransformer31softmax_COL32_perElement_varlenIfEEvPaPKaPKT_iiiifPKfS8_ii,@"STO_CUDA_ENTRY STV_DEFAULT"
_ZN17fastertransformer31softmax_COL32_perElement_varlenIfEEvPaPKaPKT_iiiifPKfS8_ii:
.text._ZN17fastertransformer31softmax_COL32_perElement_varlenIfEEvPaPKaPKT_iiiifPKfS8_ii:
        /* <DEDUP_REMOVED lines=21> */
[C---:B----4-:R-:W-:Y:S01]  /*0150*/  IMAD R10, R5.reuse, c[0x0][0x17c], R10 ;  /* 0x00005f00050a7a24 */ /* 0x050fe200078e020a */
[----:B------:R-:W-:Y:S01]  /*0160*/  LOP3.LUT R16, R16, 0x1ffffffc, RZ, 0xc0, !PT ;  /* 0x1ffffffc10107812 */ /* 0x000fe200078ec0ff */
[----:B------:R-:W-:Y:S01]  /*0170*/  IMAD R11, R12, c[0x0][0x180], R7 ;  /* 0x000060000c0b7a24 */ /* 0x000fe200078e0207 */
[----:B------:R-:W-:Y:S01]  /*0180*/  MOV R12, R13 ;  /* 0x0000000d000c7202 */ /* 0x000fe20000000f00 */
[----:B------:R-:W-:Y:S02]  /*0190*/  IMAD R13, R5, c[0x0][0x1a0], R4 ;  /* 0x00006800050d7a24 */ /* 0x000fe400078e0204 */
[----:B------:R-:W-:Y:S02]  /*01a0*/  IMAD R9, R10, c[0x0][0x1a4], R11 ;  /* 0x000069000a097a24 */ /* 0x000fe400078e020b */
[----:B0123--:R-:W-:-:S02]  /*01b0*/  FMUL.FTZ R18, R18, c[0x0][0x188] ;  /* 0x0000620012127a20 */ /* 0x00ffc40000410000 */
.L_x_83:
[----:B------:R-:W-:Y:S02]  /*01c0*/  IMAD.MOV.U32 R21, RZ, RZ, 0x4 ;  /* 0x00000004ff157424 */ /* 0x000fe400078e00ff */
[----:B------:R-:W-:-:S04]  /*01d0*/  IMAD R10, R5, c[0x0][0x1a0], R12 ;  /* 0x00006800050a7a24 */ /* 0x000fc800078e020c */
[----:B------:R-:W-:-:S06]  /*01e0*/  IMAD.WIDE.U32 R10, R10, R21, c[0x0][0x170] ;  /* 0x00005c000a0a7625 */ /* 0x000fcc00078e0015 */
[----:B------:R-:W2:Y:S01]  /*01f0*/  LDG.E.CONSTANT R10, [R10.64] ;  /* 0x000000040a0a7981 */ /* 0x000ea2000c1e9900 */
[----:B------:R-:W-:Y:S01]  /*0200*/  LEA R14, R12, R9, 0x5 ;  /* 0x000000090c0e7211 */ /* 0x000fe200078e28ff */
[----:B------:R-:W-:Y:S03]  /*0210*/  BSSY B0, `(.L_x_74) ;  /* 0x000007f000007945 */ /* 0x000fe60003800000 */
[----:B------:R-:W-:Y:S02]  /*0220*/  SHF.R.S32.HI R15, RZ, 0x1f, R14 ;  /* 0x0000001fff0f7819 */ /* 0x000fe4000001140e */
[----:B------:R-:W-:-:S04]  /*0230*/  IADD3 R2, P1, R14, c[0x0][0x160], RZ ;  /* 0x000058000e027a10 */ /* 0x000fc80007f3e0ff */
[----:B------:R-:W-:Y:S02]  /*0240*/  IADD3.X R3, R15, c[0x0][0x164], RZ, P1, !PT ;  /* 0x000059000f037a10 */ /* 0x000fe40000ffe4ff */
[----:B--2---:R-:W-:-:S13]  /*0250*/  FSETP.GEU.FTZ.AND P0, PT, R10, 0.10000000149011611938, PT ;  /* 0x3dcccccd0a00780b */ /* 0x004fda0003f1e000 */
        /* <DEDUP_REMOVED lines=12> */
[----:B------:R-:W3:Y:S01]  /*0320*/  LDG.E.CONSTANT R10, [R10.64] ;  /* 0x000000040a0a7981 */ /* 0x000ee2000c1e9900 */
[----:B--2---:R-:W0:Y:S01]  /*0330*/  I2F.S16 R19, R14 ;  /* 0x0000000e00137306 */ /* 0x004e220000101400 */
[----:B---3--:R-:W-:-:S04]  /*0340*/  FADD.FTZ R20, -R10, 1 ;  /* 0x3f8000000a147421 */ /* 0x008fc80000010100 */
[----:B------:R-:W-:-:S04]  /*0350*/  FMUL.FTZ R20, R20, -10000 ;  /* 0xc61c400014147820 */ /* 0x000fc80000410000 */
[----:B0-----:R-:W-:Y:S02]  /*0360*/  FFMA.FTZ R19, R18, R19, R20 ;  /* 0x0000001312137223 */ /* 0x001fe40000010014 */
.L_x_77:
[----:B------:R-:W-:Y:S05]  /*0370*/  BSYNC B1 ;  /* 0x0000000000017941 */ /* 0x000fea0003800000 */
.L_x_76:
        /* <DEDUP_REMOVED lines=30> */
.L_x_78:
        /* <DEDUP_REMOVED lines=10> */
.L_x_79:
        /* <DEDUP_REMOVED lines=37> */
.L_x_80:
        /* <DEDUP_REMOVED lines=10> */
.L_x_81:
        /* <DEDUP_REMOVED lines=15> */
.L_x_75:
[----:B------:R-:W-:-:S13]  /*09e0*/  ISETP.GE.AND P0, PT, R4, c[0x0][0x184], PT ;  /* 0x0000610004007a0c */ /* 0x000fda0003f06270 */
[----:B------:R0:W-:Y:S02]  /*09f0*/  @!P0 STG.E.U8 [R2.64], RZ ;  /* 0x000000ff02008986 */ /* 0x0001e4000c101104 */
.L_x_82:
[----:B0-----:R-:W-:Y:S05]  /*0a00*/  BSYNC B0 ;  /* 0x0000000000007941 */ /* 0x001fea0003800000 */
.L_x_74:
[----:B------:R-:W-:-:S04]  /*0a10*/  IADD3 R12, R12, c[0x0][0xc], RZ ;  /* 0x000003000c0c7a10 */ /* 0x000fc80007ffe0ff */
[----:B------:R-:W-:-:S13]  /*0a20*/  ISETP.GE.AND P0, PT, R12, c[0x0][0x180], PT ;  /* 0x000060000c007a0c */ /* 0x000fda0003f06270 */
[----:B------:R-:W-:Y:S05]  /*0a30*/  @!P0 BRA `(.L_x_83) ;  /* 0xfffff78000008947 */ /* 0x000fea000383ffff */
[----:B------:R-:W-:Y:S05]  /*0a40*/  EXIT ;  /* 0x000000000000794d */ /* 0x000fea0003800000 */
.L_x_84:
        /* <DEDUP_REMOVED lines=11> */
.L_x_188:


//--------------------- .text._ZN17fastertransformer20softmax_COL32_varlenIfEEvPaPKaPKT_iiiifPKfS8_ii --------------------------
	.section	.text._ZN17fastertransformer20softmax_COL32_varlenIfEEvPaPKaPKT_iiiifPKfS8_ii,"ax",@progbits
	.sectioninfo	@"SHI_REGISTERS=30"
	.align	128
        .global         _ZN17fastertransformer20softmax_COL32_varlenIfEEvPaPKaPKT_iiiifPKfS8_ii
        .type           _ZN17fastertransformer20softmax_COL32_varlenIfEEvPaPKaPKT_iiiifPKfS8_ii,@function
        .size           _ZN17fastertransformer20softmax_COL32_varlenIfEEvPaPKaPKT_iiiifPKfS8_ii,(.L_x_189 - _ZN17fastertransformer20softmax_COL32_varlenIfEEvPaPKaPKT_iiiifPKfS8_ii)
        .other          _ZN17fastertransformer20softmax_COL32_varlenIfEEvPaPKaPKT_iiiifPKfS8_ii,@"STO_CUDA_ENTRY STV_DEFAULT"
_ZN17fastertransformer20softmax_COL32_varlenIfEEvPaPKaPKT_iiiifPKfS8_ii:
.text._ZN17fastertransformer20softmax_COL32_varlenIfEEvPaPKaPKT_iiiifPKfS8_ii:
[----:B------:R-:W-:Y:S02]  /*0000*/  MOV R1, c[0x0][0x28] ;  /* 0x00000a0000017a02 */ /* 0x000fe40000000f00 */
[----:B------:R-:W0:Y:S02]  /*0010*/  S2R R14, SR_CTAID.X ;  /* 0x00000000000e7919 */ /* 0x000e240000002500 */
[----:B0-----:R-:W-:-:S13]  /*0020*/  ISETP.GE.AND P0, PT, R14, c[0x0][0x180], PT ;  /* 0x000060000e007a0c */ /* 0x001fda0003f06270 */
[----:B------:R-:W-:Y:S05]  /*0030*/  @P0 EXIT ;  /* 0x000000000000094d */ /* 0x000fea0003800000 */
[----:B------:R-:W-:Y:S01]  /*0040*/  MOV R4, c[0x0][0x190] ;  /* 0x0000640000047a02 */ /* 0x000fe20000000f00 */
[----:B------:R-:W-:Y:S01]  /*0050*/  ULDC.64 UR4, c[0x0][0x118] ;  /* 0x0000460000047ab9 */ /* 0x000fe20000000a00 */
[----:B------:R-:W-:Y:S01]  /*0060*/  MOV R5, c[0x0][0x194] ;  /* 0x0000650000057a02 */ /* 0x000fe20000000f00 */
[----:B------:R-:W-:Y:S01]  /*0070*/  IMAD.MOV.U32 R2, RZ, RZ, c[0x0][0x198] ;  /* 0x00006600ff027624 */ /* 0x000fe200078e00ff */
[----:B------:R-:W-:-:S03]  /*0080*/  MOV R3, c[0x0][0x19c] ;  /* 0x0000670000037a02 */ /* 0x000fc60000000f00 */
[----:B------:R-:W2:Y:S04]  /*0090*/  LDG.E.CONSTANT R4, [R4.64] ;  /* 0x0000000404047981 */ /* 0x000ea8000c1e9900 */
[----:B------:R0:W5:Y:S01]  /*00a0*/  LDG.E.CONSTANT R0, [R2.64] ;  /* 0x0000000402007981 */ /* 0x000162000c1e9900 */
[----:B------:R-:W1:Y:S03]  /*00b0*/  I2F.U32 R11, c[0x0][0x0] ;  /* 0x00000000000b7b06 */ /* 0x000e660000201000 */
[----:B------:R-:W3:Y:S04]  /*00c0*/  S2R R8, SR_TID.X ;  /* 0x0000000000087919 */ /* 0x000ee80000002100 */
[----:B------:R-:W4:Y:S04]  /*00d0*/  S2R R9, SR_CTAID.Y ;  /* 0x0000000000097919 */ /* 0x000f280000002600 */
[----:B------:R-:W0:Y:S01]  /*00e0*/  S2R R12, SR_CTAID.Z ;  /* 0x00000000000c7919 */ /* 0x000e220000002700 */
[----:B---3--:R-:W-:-:S02]  /*00f0*/  SHF.L.U32 R10, R8, 0x2, RZ ;  /* 0x00000002080a7819 */ /* 0x008fc400000006ff */
[----:B------:R-:W-:Y:S02]  /*0100*/  SHF.R.U32.HI R16, RZ, 0x3, R8 ;  /* 0x00000003ff107819 */ /* 0x000fe40000011608 */
[C---:B------:R-:W-:Y:S01]  /*0110*/  LOP3.LUT R6, R10.reuse, 0xffffffe0, RZ, 0xc0, !PT ;  /* 0xffffffe00a067812 */ /* 0x040fe200078ec0ff */
[C---:B----4-:R-:W-:Y:S01]  /*0120*/  IMAD R17, R9.reuse, c[0x0][0x1a0], R10 ;  /* 0x0000680009117a24 */ /* 0x050fe200078e020a */
[----:B------:R-:W-:Y:S01]  /*0130*/  LOP3.LUT R7, R10, 0x1c, RZ, 0xc0, !PT ;  /* 0x0000001c0a077812 */ /* 0x000fe200078ec0ff */
[----:B0-----:R-:W-:Y:S01]  /*0140*/  IMAD R13, R9, c[0x0][0x17c], R12 ;  /* 0x00005f00090d7a24 */ /* 0x001fe200078e020c */
[----:B------:R-:W-:Y:S01]  /*0150*/  LOP3.LUT R15, R8, 0x1f, RZ, 0xc0, !PT ;  /* 0x0000001f080f7812 */ /* 0x000fe200078ec0ff */
[----:B------:R0:W3:Y:S02]  /*0160*/  I2F.U32 R12, R8 ;  /* 0x00000008000c7306 */ /* 0x0000e40000201000 */
[----:B------:R-:W-:Y:S01]  /*0170*/  IMAD R6, R6, c[0x0][0x180], R7 ;  /* 0x0000600006067a24 */ /* 0x000fe200078e0207 */
[----:B------:R-:W-:-:S02]  /*0180*/  LOP3.LUT R16, R16, 0x1ffffffc, RZ, 0xc0, !PT ;  /* 0x1ffffffc10107812 */ /* 0x000fc400078ec0ff */
[----:B------:R-:W-:Y:S01]  /*0190*/  LOP3.LUT R18, R10, 0x7c, RZ, 0xc0, !PT ;  /* 0x0000007c0a127812 */ /* 0x000fe200078ec0ff */
[----:B------:R-:W-:Y:S02]  /*01a0*/  IMAD R13, R13, c[0x0][0x1a4], R6 ;  /* 0x000069000d0d7a24 */ /* 0x000fe400078e0206 */
[----:B0123--:R-:W-:Y:S02]  /*01b0*/  FMUL.FTZ R19, R4, c[0x0][0x188] ;  /* 0x0000620004137a20 */ /* 0x00ffe40000410000 */
.L_x_98:
[----:B------:R-:W-:Y:S02]  /*01c0*/  IMAD.MOV.U32 R7, RZ, RZ, 0x4 ;  /* 0x00000004ff077424 */ /* 0x000fe400078e00ff */
[----:B------:R-:W-:-:S04]  /*01d0*/  IMAD R4, R9, c[0x0][0x1a0], R14 ;  /* 0x0000680009047a24 */ /* 0x000fc800078e020e */
[----:B------:R-:W-:-:S06]  /*01e0*/  IMAD.WIDE.U32 R4, R4, R7, c[0x0][0x170] ;  /* 0x00005c0004047625 */ /* 0x000fcc00078e0007 */
[----:B------:R-:W2:Y:S01]  /*01f0*/  LDG.E.CONSTANT R4, [R4.64] ;  /* 0x0000000404047981 */ /* 0x000ea2000c1e9900 */
[----:B------:R-:W-:Y:S01]  /*0200*/  LEA R2, R14, R13, 0x5 ;  /* 0x0000000d0e027211 */ /* 0x000fe200078e28ff */
[----:B------:R-:W-:Y:S03]  /*0210*/  BSSY B0, `(.L_x_85) ;  /* 0x00000b6000007945 */ /* 0x000fe60003800000 */
[----:B------:R-:W-:-:S04]  /*0220*/  SHF.R.U32.HI R22, RZ, 0x2, R2 ;  /* 0x00000002ff167819 */ /* 0x000fc80000011602 */
[----:B------:R-:W-:-:S04]  /*0230*/  LEA R2, P1, R22, c[0x0][0x160], 0x2 ;  /* 0x0000580016027a11 */ /* 0x000fc800078210ff */
[----:B------:R-:W-:Y:S02]  /*0240*/  IADD3.X R3, RZ, c[0x0][0x164], RZ, P1, !PT ;  /* 0x00005900ff037a10 */ /* 0x000fe40000ffe4ff */
[----:B--2---:R-:W-:-:S13]  /*0250*/  FSETP.GEU.FTZ.AND P0, PT, R4, 0.10000000149011611938, PT ;  /* 0x3dcccccd0400780b */ /* 0x004fda0003f1e000 */
[----:B------:R-:W-:Y:S05]  /*0260*/  @!P0 BRA `(.L_x_86) ;  /* 0x00000ae000008947 */ /* 0x000fea0003800000 */
[----:B------:R-:W-:Y:S01]  /*0270*/  ISETP.GE.AND P0, PT, R10, c[0x0][0x180], PT ;  /* 0x000060000a007a0c */ /* 0x000fe20003f06270 */
[----:B------:R-:W-:Y:S01]  /*0280*/  IMAD.MOV.U32 R4, RZ, RZ, c[0x0][0x0] ;  /* 0x00000000ff047624 */ /* 0x000fe200078e00ff */
[----:B------:R-:W-:Y:S01]  /*0290*/  BSSY B1, `(.L_x_87) ;  /* 0x0000023000017945 */ /* 0x000fe20003800000 */
[----:B------:R-:W-:Y:S01]  /*02a0*/  HFMA2.MMA R21, -RZ, RZ, -598.5, 40320 ;  /* 0xe0ad78ecff157435 */ /* 0x000fe200000001ff */
[----:B------:R-:W-:Y:S01]  /*02b0*/  MOV R20, RZ ;  /* 0x000000ff00147202 */ /* 0x000fe20000000f00 */
[----:B------:R-:W-:Y:S01]  /*02c0*/  IMAD.MOV.U32 R6, RZ, RZ, RZ ;  /* 0x000000ffff067224 */ /* 0x000fe200078e00ff */
[----:B------:R-:W-:Y:S02]  /*02d0*/  ISETP.GE.U32.AND P1, PT, R4, 0x21, PT ;  /* 0x000000210400780c */ /* 0x000fe40003f26070 */
[----:B------:R-:W-:-:S05]  /*02e0*/  CS2R R4, SRZ ;  /* 0x0000000000047805 */ /* 0x000fca000001ff00 */
[----:B------:R-:W-:Y:S05]  /*02f0*/  @P0 BRA `(.L_x_88) ;  /* 0x000001c000000947 */ /* 0x000fea0003800000 */
[----:B------:R-:W-:-:S04]  /*0300*/  IMAD.WIDE.U32 R4, R22, R7, c[0x0][0x168] ;  /* 0x00005a0016047625 */ /* 0x000fc800078e0007 */
[----:B------:R-:W-:Y:S01]  /*0310*/  IMAD R6, R14, c[0x0][0x180], R17 ;  /* 0x000060000e067a24 */ /* 0x000fe200078e0211 */
[----:B------:R-:W2:Y:S03]  /*0320*/  LDG.E.CONSTANT R27, [R4.64] ;  /* 0x00000004041b7981 */ /* 0x000ea6000c1e9900 */
[----:B------:R-:W-:-:S05]  /*0330*/  IMAD.WIDE R6, R6, R7, c[0x0][0x170] ;  /* 0x00005c0006067625 */ /* 0x000fca00078e0207 */
[----:B------:R-:W3:Y:S04]  /*0340*/  LDG.E.CONSTANT R23, [R6.64] ;  /* 0x0000000406177981 */ /* 0x000ee8000c1e9900 */
[----:B------:R-:W4:Y:S04]  /*0350*/  LDG.E.CONSTANT R25, [R6.64+0x4] ;  /* 0x0000040406197981 */ /* 0x000f28000c1e9900 */
[----:B------:R-:W4:Y:S04]  /*0360*/  LDG.E.CONSTANT R22, [R6.64+0x8] ;  /* 0x0000080406167981 */ /* 0x000f28000c1e9900 */
[----:B------:R0:W4:Y:S01]  /*0370*/  LDG.E.CONSTANT R21, [R6.64+0xc] ;  /* 0x00000c0406157981 */ /* 0x000122000c1e9900 */
[----:B--2---:R-:W1:Y:S08]  /*0380*/  I2F.S8 R26, R27 ;  /* 0x0000001b001a7306 */ /* 0x004e700000001400 */
[----:B------:R-:W0:Y:S01]  /*0390*/  I2F.S8 R24, R27.B1 ;  /* 0x1000001b00187306 */ /* 0x000e220000001400 */
[----:B---3--:R-:W-:-:S02]  /*03a0*/  FADD.FTZ R23, -R23, 1 ;  /* 0x3f80000017177421 */ /* 0x008fc40000010100 */
[----:B----4-:R-:W-:Y:S02]  /*03b0*/  FADD.FTZ R25, -R25, 1 ;  /* 0x3f80000019197421 */ /* 0x010fe40000010100 */
[----:B------:R-:W-:-:S03]  /*03c0*/  FMUL.FTZ R23, R23, 10000 ;  /* 0x461c400017177820 */ /* 0x000fc60000410000 */
[----:B------:R-:W2:Y:S01]  /*03d0*/  I2F.S8 R20, R27.B2 ;  /* 0x2000001b00147306 */ /* 0x000ea20000001400 */
[----:B------:R-:W-:Y:S02]  /*03e0*/  FMUL.FTZ R25, R25, 10000 ;  /* 0x461c400019197820 */ /* 0x000fe40000410000 */
[----:B------:R-:W-:Y:S02]  /*03f0*/  FADD.FTZ R22, -R22, 1 ;  /* 0x3f80000016167421 */ /* 0x000fe40000010100 */
[C---:B-1----:R-:W-:Y:S02]  /*0400*/  FFMA.FTZ R5, R19.reuse, R26, -R23 ;  /* 0x0000001a13057223 */ /* 0x042fe40000010817 */
[----:B------:R-:W-:Y:S01]  /*0410*/  FMUL.FTZ R22, R22, 10000 ;  /* 0x461c400016167820 */ /* 0x000fe20000410000 */
[----:B------:R-:W1:Y:S01]  /*0420*/  I2F.S8 R4, R27.B3 ;  /* 0x3000001b00047306 */ /* 0x000e620000001400 */
[----:B0-----:R-:W-:Y:S01]  /*0430*/  FFMA.FTZ R6, R19, R24, -R25 ;  /* 0x0000001813067223 */ /* 0x001fe20000010819 */
[----:B------:R-:W-:Y:S01]  /*0440*/  FMNMX.FTZ R7, R5, -1.00000002004087734272e+20, !PT ;  /* 0xe0ad78ec05077809 */ /* 0x000fe20007810000 */
[----:B------:R-:W-:-:S03]  /*0450*/  FADD.FTZ R21, -R21, 1 ;  /* 0x3f80000015157421 */ /* 0x000fc60000010100 */
[----:B------:R-:W-:Y:S01]  /*0460*/  FMNMX.FTZ R7, R7, R6, !PT ;  /* 0x0000000607077209 */ /* 0x000fe20007810000 */
[----:B------:R-:W-:Y:S02]  /*0470*/  FMUL.FTZ R21, R21, 10000 ;  /* 0x461c400015157820 */ /* 0x000fe40000410000 */
[----:B--2---:R-:W-:-:S05]  /*0480*/  FFMA.FTZ R20, R19, R20, -R22 ;  /* 0x0000001413147223 */ /* 0x004fca0000010816 */
[----:B------:R-:W-:Y:S01]  /*0490*/  FMNMX.FTZ R7, R7, R20, !PT ;  /* 0x0000001407077209 */ /* 0x000fe20007810000 */
[----:B-1----:R-:W-:-:S05]  /*04a0*/  FFMA.FTZ R4, R19, R4, -R21 ;  /* 0x0000000413047223 */ /* 0x002fca0000010815 */
[----:B------:R-:W-:Y:S02]  /*04b0*/  FMNMX.FTZ R21, R7, R4, !PT ;  /* 0x0000000407157209 */ /* 0x000fe40007810000 */
.L_x_88:
[----:B------:R-:W-:Y:S05]  /*04c0*/  BSYNC B1 ;  /* 0x0000000000017941 */ /* 0x000fea0003800000 */
.L_x_87:
[----:B------:R-:W-:Y:S05]  /*04d0*/  @!P1 BRA `(.L_x_89) ;  /* 0x000001c000009947 */ /* 0x000fea0003800000 */
[----:B------:R-:W0:Y:S01]  /*04e0*/  SHFL.BFLY PT, R22, R21, 0x10, 0x1f ;  /* 0x0e001f0015167f89 */ /* 0x000e2200000e0000 */
[----:B------:R-:W-:Y:S01]  /*04f0*/  ISETP.NE.AND P2, PT, R15, RZ, PT ;  /* 0x000000ff0f00720c */ /* 0x000fe20003f45270 */
[----:B------:R-:W-:-:S05]  /*0500*/  FMUL.FTZ R25, R11, 0.03125 ;  /* 0x3d0000000b197820 */ /* 0x000fca0000410000 */
[----:B------:R-:W-:Y:S02]  /*0510*/  FSETP.GT.FTZ.AND P3, PT, R25, R12, PT ;  /* 0x0000000c1900720b */ /* 0x000fe40003f74000 */
[----:B0-----:R-:W-:Y:S01]  /*0520*/  FMNMX.FTZ R22, R22, R21, !PT ;  /* 0x0000001516167209 */ /* 0x001fe20007810000 */
[----:B------:R-:W-:-:S04]  /*0530*/  HFMA2.MMA R21, -RZ, RZ, -598.5, 40320 ;  /* 0xe0ad78ecff157435 */ /* 0x000fc800000001ff */
        /* <DEDUP_REMOVED lines=22> */
.L_x_89:
        /* <DEDUP_REMOVED lines=10> */
.L_x_90:
[----:B------:R-:W-:Y:S01]  /*0740*/  ISETP.NE.AND P2, PT, R8, RZ, PT ;  /* 0x000000ff0800720c */ /* 0x000fe20003f45270 */
[----:B------:R-:W-:Y:S01]  /*0750*/  BSSY B1, `(.L_x_91) ;  /* 0x0000016000017945 */ /* 0x000fe20003800000 */
[----:B------:R-:W-:-:S11]  /*0760*/  MOV R7, RZ ;  /* 0x000000ff00077202 */ /* 0x000fd60000000f00 */
        /* <DEDUP_REMOVED lines=20> */
.L_x_92:
[----:B0-----:R-:W-:Y:S05]  /*08b0*/  BSYNC B1 ;  /* 0x0000000000017941 */ /* 0x001fea0003800000 */
.L_x_91:
        /* <DEDUP_REMOVED lines=29> */
.L_x_93:
        /* <DEDUP_REMOVED lines=10> */
.L_x_94:
        /* <DEDUP_REMOVED lines=28> */
.L_x_97:
[----:B------:R-:W-:Y:S05]  /*0cf0*/  BSYNC B1 ;  /* 0x0000000000017941 */ /* 0x000fea0003800000 */
.L_x_96:
[----:B------:R-:W-:-:S04]  /*0d00*/  PRMT R22, R22, 0x7604, R21 ;  /* 0x0000760416167816 */ /* 0x000fc80000000015 */
[----:B------:R-:W-:-:S04]  /*0d10*/  PRMT R22, R7, 0x7054, R22 ;  /* 0x0000705407167816 */ /* 0x000fc80000000016 */
[----:B------:R-:W-:-:S05]  /*0d20*/  PRMT R23, R23, 0x654, R22 ;  /* 0x0000065417177816 */ /* 0x000fca0000000016 */
[----:B------:R0:W-:Y:S01]  /*0d30*/  STG.E [R2.64], R23 ;  /* 0x0000001702007986 */ /* 0x0001e2000c101904 */
[----:B------:R-:W-:Y:S05]  /*0d40*/  BRA `(.L_x_95) ;  /* 0x0000002000007947 */ /* 0x000fea0003800000 */
.L_x_86:
[----:B------:R-:W-:-:S13]  /*0d50*/  ISETP.GE.AND P0, PT, R10, c[0x0][0x184], PT ;  /* 0x000061000a007a0c */ /* 0x000fda0003f06270 */
[----:B------:R0:W-:Y:S02]  /*0d60*/  @!P0 STG.E [R2.64], RZ ;  /* 0x000000ff02008986 */ /* 0x0001e4000c101904 */
.L_x_95:
[----:B0-----:R-:W-:Y:S05]  /*0d70*/  BSYNC B0 ;  /* 0x0000000000007941 */ /* 0x001fea0003800000 */
.L_x_85:
[----:B------:R-:W-:-:S04]  /*0d80*/  IADD3 R14, R14, c[0x0][0xc], RZ ;  /* 0x000003000e0e7a10 */ /* 0x000fc80007ffe0ff */
[----:B------:R-:W-:-:S13]  /*0d90*/  ISETP.GE.AND P0, PT, R14, c[0x0][0x180], PT ;  /* 0x000060000e007a0c */ /* 0x000fda0003f06270 */
[----:B------:R-:W-:Y:S05]  /*0da0*/  @!P0 BRA `(.L_x_98) ;  /* 0xfffff41000008947 */ /* 0x000fea000383ffff */
[----:B------:R-:W-:Y:S05]  /*0db0*/  EXIT ;  /* 0x000000000000794d */ /* 0x000fea0003800000 */
.L_x_99:
        /* <DEDUP_REMOVED lines=12> */
.L_x_189:


//--------------------- .text._ZN17fastertransformer25softmax_COL32_LE64_varlenIfEEvPaPKaPKT_iiiifPKfS8_ii --------------------------
	.section	.text._ZN17fastertransformer25softmax_COL32_LE64_varlenIfEEvPaPKaPKT_iiiifPKfS8_ii,"ax",@progbits
	.sectioninfo	@"SHI_REGISTERS=23"
	.align	128
        .global         _ZN17fastertransformer25softmax_COL32_LE64_varlenIfEEvPaPKaPKT_iiiifPKfS8_ii
        .type           _ZN17fastertransformer25softmax_COL32_LE64_varlenIfEEvPaPKaPKT_iiiifPKfS8_ii,@function
        .size           _ZN17fastertransformer25softmax_COL32_LE64_varlenIfEEvPaPKaPKT_iiiifPKfS8_ii,(.L_x_190 - _ZN17fastertransformer25softmax_COL32_LE64_varlenIfEEvPaPKaPKT_iiiifPKfS8_ii)
        .other          _ZN17fastertransformer25softmax_COL32_LE64_varlenIfEEvPaPKaPKT_iiiifPKfS8_ii,@"STO_CUDA_ENTRY STV_DEFAULT"
_ZN17fastertransformer25softmax_COL32_LE64_varlenIfEEvPaPKaPKT_iiiifPKfS8_ii:
.text._ZN17fastertransformer25softmax_COL32_LE64_varlenIfEEvPaPKaPKT_iiiifPKfS8_ii:
        /* <DEDUP_REMOVED lines=12> */
[----:B0-----:R-:W-:-:S03]  /*00c0*/  IMAD.MOV.U32 R8, RZ, RZ, R11 ;  /* 0x000000ffff087224 */ /* 0x001fc600078e000b */
        /* <DEDUP_REMOVED lines=10> */
.L_x_105:
[----:B------:R-:W-:Y:S01]  /*0170*/  HFMA2.MMA R17, -RZ, RZ, 0, 2.384185791015625e-07 ;  /* 0x00000004ff117435 */ /* 0x000fe200000001ff */
[----:B------:R-:W-:-:S09]  /*0180*/  IMAD R12, R5, c[0x0][0x1a0], R8 ;  /* 0x00006800050c7a24 */ /* 0x000fd200078e0208 */
        /* <DEDUP_REMOVED lines=9> */
[----:B------:R-:W-:-:S13]  /*0220*/  ISETP.GE.AND P0, PT, R6, c[0x0][0x180], PT ;  /* 0x0000600006007a0c */ /* 0x000fda0003f06270 */
[----:B------:R-:W-:Y:S02]  /*0230*/  @!P0 IMAD.MOV.U32 R14, RZ, RZ, 0x2 ;  /* 0x00000002ff0e8424 */ /* 0x000fe400078e00ff */
[----:B------:R-:W-:Y:S02]  /*0240*/  @!P0 IMAD R16, R8, c[0x0][0x180], R9 ;  /* 0x0000600008108a24 */ /* 0x000fe400078e0209 */
[----:B------:R-:W-:-:S06]  /*0250*/  @!P0 IMAD.WIDE.U32 R14, R15, R14, c[0x0][0x168] ;  /* 0x00005a000f0e8625 */ /* 0x000fcc00078e000e */
[----:B------:R-:W2:Y:S01]  /*0260*/  @!P0 LDG.E.S16.CONSTANT R14, [R14.64] ;  /* 0x000000040e0e8981 */ /* 0x000ea2000c1e9700 */
[----:B------:R-:W-:-:S05]  /*0270*/  @!P0 IMAD.WIDE R16, R16, R17, c[0x0][0x170] ;  /* 0x00005c0010108625 */ /* 0x000fca00078e0211 */
[----:B------:R-:W3:Y:S04]  /*0280*/  @!P0 LDG.E.CONSTANT R11, [R16.64] ;  /* 0x00000004100b8981 */ /* 0x000ee8000c1e9900 */
[----:B------:R-:W4:Y:S01]  /*0290*/  @!P0 LDG.E.CONSTANT R12, [R16.64+0x4] ;  /* 0x00000404100c8981 */ /* 0x000f22000c1e9900 */
[----:B------:R-:W-:Y:S01]  /*02a0*/  ISETP.NE.AND P1, PT, R4, RZ, PT ;  /* 0x000000ff0400720c */ /* 0x000fe20003f25270 */
[----:B------:R-:W-:Y:S01]  /*02b0*/  BSSY B1, `(.L_x_102) ;  /* 0x0000024000017945 */ /* 0x000fe20003800000 */
[----:B--2---:R-:W0:Y:S01]  /*02c0*/  @!P0 I2F.S8 R13, R14 ;  /* 0x0000000e000d8306 */ /* 0x004e220000001400 */
[----:B---3--:R-:W-:Y:S01]  /*02d0*/  @!P0 FADD.FTZ R18, -R11, 1 ;  /* 0x3f8000000b128421 */ /* 0x008fe20000010100 */
[----:B------:R-:W-:-:S06]  /*02e0*/  MOV R11, RZ ;  /* 0x000000ff000b7202 */ /* 0x000fcc0000000f00 */
[----:B------:R-:W1:Y:S01]  /*02f0*/  @!P0 I2F.S8 R19, R14.B1 ;  /* 0x1000000e00138306 */ /* 0x000e620000001400 */
[----:B----4-:R-:W-:Y:S01]  /*0300*/  @!P0 FADD.FTZ R20, -R12, 1 ;  /* 0x3f8000000c148421 */ /* 0x010fe20000010100 */
        /* <DEDUP_REMOVED lines=30> */
.L_x_103:
[----:B0-----:R-:W-:Y:S05]  /*04f0*/  BSYNC B1 ;  /* 0x0000000000017941 */ /* 0x001fea0003800000 */
.L_x_102:
        /* <DEDUP_REMOVED lines=29> */
.L_x_101:
[----:B------:R-:W-:-:S13]  /*06d0*/  ISETP.GE.AND P0, PT, R6, c[0x0][0x184], PT ;  /* 0x0000610006007a0c */ /* 0x000fda0003f06270 */
[----:B------:R0:W-:Y:S02]  /*06e0*/  @!P0 STG.E.U16 [R2.64], RZ ;  /* 0x000000ff02008986 */ /* 0x0001e4000c101504 */
.L_x_104:
[----:B0-----:R-:W-:Y:S05]  /*06f0*/  BSYNC B0 ;  /* 0x0000000000007941 */ /* 0x001fea0003800000 */
.L_x_100:
[----:B------:R-:W-:-:S04]  /*0700*/  IADD3 R8, R8, c[0x0][0xc], RZ ;  /* 0x0000030008087a10 */ /* 0x000fc80007ffe0ff */
[----:B------:R-:W-:-:S13]  /*0710*/  ISETP.GE.AND P0, PT, R8, c[0x0][0x180], PT ;  /* 0x0000600008007a0c */ /* 0x000fda0003f06270 */
[----:B------:R-:W-:Y:S05]  /*0720*/  @!P0 BRA `(.L_x_105) ;  /* 0xfffffa4000008947 */ /* 0x000fea000383ffff */
[----:B------:R-:W-:Y:S05]  /*0730*/  EXIT ;  /* 0x000000000000794d */ /* 0x000fea0003800000 */
.L_x_106:
        /* <DEDUP_REMOVED lines=12> */
.L_x_190:


//--------------------- .text._ZN17fastertransformer25softmax_COL32_LE32_varlenIfEEvPaPKaPKT_iiiifPKfS8_ii --------------------------
	.section	.text._ZN17fastertransformer25softmax_COL32_LE32_varlenIfEEvPaPKaPKT_iiiifPKfS8_ii,"ax",@progbits
	.sectioninfo	@"SHI_REGISTERS=26"
	.align	128
        .global         _ZN17fastertransformer25softmax_COL32_LE32_varlenIfEEvPaPKaPKT_iiiifPKfS8_ii
        .type           _ZN17fastertransformer25softmax_COL32_LE32_varlenIfEEvPaPKaPKT_iiiifPKfS8_ii,@function
        .size           _ZN17fastertransformer25softmax_COL32_LE32_varlenIfEEvPaPKaPKT_iiiifPKfS8_ii,(.L_x_191 - _ZN17fastertransformer25softmax_COL32_LE32_varlenIfEEvPaPKaPKT_iiiifPKfS8_ii)
        .other          _ZN17fastertransformer25softmax_COL32_LE32_varlenIfEEvPaPKaPKT_iiiifPKfS8_ii,@"STO_CUDA_ENTRY STV_DEFAULT"
_ZN17fastertransformer25softmax_COL32_LE32_varlenIfEEvPaPKaPKT_iiiifPKfS8_ii:
.text._ZN17fastertransformer25softmax_COL32_LE32_varlenIfEEvPaPKaPKT_iiiifPKfS8_ii:
        /* <DEDUP_REMOVED lines=28> */
.L_x_112:
[----:B------:R-:W-:Y:S01]  /*01c0*/  HFMA2.MMA R19, -RZ, RZ, 0, 2.384185791015625e-07 ;  /* 0x00000004ff137435 */ /* 0x000fe200000001ff */
[----:B------:R-:W-:-:S09]  /*01d0*/  IMAD R10, R5, c[0x0][0x1a0], R12 ;  /* 0x00006800050a7a24 */ /* 0x000fd200078e020c */
[----:B------:R-:W-:-:S06]  /*01e0*/  IMAD.WIDE.U32 R10, R10, R19, c[0x0][0x170] ;  /* 0x00005c000a0a7625 */ /* 0x000fcc00078e0013 */
[----:B------:R-:W2:Y:S01]  /*01f0*/  LDG.E.CONSTANT R10, [R10.64] ;  /* 0x000000040a0a7981 */ /* 0x000ea2000c1e9900 */
[----:B------:R-:W-:Y:S01]  /*0200*/  IMAD R16, R12, 0x20, R9 ;  /* 0x000000200c107824 */ /* 0x000fe200078e0209 */
[----:B------:R-:W-:Y:S04]  /*0210*/  BSSY B0, `(.L_x_107) ;  /* 0x0000064000007945 */ /* 0x000fe80003800000 */
[----:B------:R-:W-:Y:S02]  /*0220*/  SHF.R.S32.HI R17, RZ, 0x1f, R16 ;  /* 0x0000001fff117819 */ /* 0x000fe40000011410 */
[----:B------:R-:W-:-:S04]  /*0230*/  IADD3 R2, P1, R16, c[0x0][0x160], RZ ;  /* 0x0000580010027a10 */ /* 0x000fc80007f3e0ff */
[----:B------:R-:W-:Y:S02]  /*0240*/  IADD3.X R3, R17, c[0x0][0x164], RZ, P1, !PT ;  /* 0x0000590011037a10 */ /* 0x000fe40000ffe4ff */
[----:B--2---:R-:W-:-:S13]  /*0250*/  FSETP.GEU.FTZ.AND P0, PT, R10, 0.10000000149011611938, PT ;  /* 0x3dcccccd0a00780b */ /* 0x004fda0003f1e000 */
        /* <DEDUP_REMOVED lines=9> */
[----:B------:R-:W3:Y:S01]  /*02f0*/  @!P0 LDG.E.CONSTANT R10, [R10.64] ;  /* 0x000000040a0a8981 */ /* 0x000ee2000c1e9900 */
[----:B------:R-:W-:Y:S02]  /*0300*/  MOV R20, RZ ;  /* 0x000000ff00147202 */ /* 0x000fe40000000f00 */
[----:B------:R-:W-:Y:S02]  /*0310*/  MOV R19, RZ ;  /* 0x000000ff00137202 */ /* 0x000fe40000000f00 */
[----:B------:R-:W-:Y:S01]  /*0320*/  ISETP.NE.AND P1, PT, R4, RZ, PT ;  /* 0x000000ff0400720c */ /* 0x000fe20003f25270 */
[----:B--2---:R-:W0:Y:S01]  /*0330*/  @!P0 I2F.S16 R21, R16 ;  /* 0x0000001000158306 */ /* 0x004e220000101400 */
[----:B---3--:R-:W-:-:S04]  /*0340*/  @!P0 FADD.FTZ R22, -R10, 1 ;  /* 0x3f8000000a168421 */ /* 0x008fc80000010100 */
[----:B------:R-:W-:Y:S02]  /*0350*/  @!P0 FMUL.FTZ R19, R22, -10000 ;  /* 0xc61c400016138820 */ /* 0x000fe40000410000 */
[----:B0-----:R-:W-:-:S04]  /*0360*/  @!P0 FMUL.FTZ R20, R18, R21 ;  /* 0x0000001512148220 */ /* 0x001fc80000410000 */
        /* <DEDUP_REMOVED lines=51> */
.L_x_109:
        /* <DEDUP_REMOVED lines=10> */
.L_x_110:
        /* <DEDUP_REMOVED lines=15> */
.L_x_108:
[----:B------:R-:W-:-:S13]  /*0830*/  ISETP.GE.AND P0, PT, R4, c[0x0][0x184], PT ;  /* 0x0000610004007a0c */ /* 0x000fda0003f06270 */
[----:B------:R0:W-:Y:S02]  /*0840*/  @!P0 STG.E.U8 [R2.64], RZ ;  /* 0x000000ff02008986 */ /* 0x0001e4000c101104 */
.L_x_111:
[----:B0-----:R-:W-:Y:S05]  /*0850*/  BSYNC B0 ;  /* 0x0000000000007941 */ /* 0x001fea0003800000 */
.L_x_107:
[----:B------:R-:W-:-:S04]  /*0860*/  IADD3 R12, R12, c[0x0][0xc], RZ ;  /* 0x000003000c0c7a10 */ /* 0x000fc80007ffe0ff */
[----:B------:R-:W-:-:S13]  /*0870*/  ISETP.GE.AND P0, PT, R12, c[0x0][0x180], PT ;  /* 0x000060000c007a0c */ /* 0x000fda0003f06270 */
[----:B------:R-:W-:Y:S05]  /*0880*/  @!P0 BRA `(.L_x_112) ;  /* 0xfffff93000008947 */ /* 0x000fea000383ffff */
[----:B------:R-:W-:Y:S05]  /*0890*/  EXIT ;  /* 0x000000000000794d */ /* 0x000fea0003800000 */
.L_x_113:
        /* <DEDUP_REMOVED lines=14> */
.L_x_191:


//--------------------- .text._ZN17fastertransformer13softmax_COL32I6__halfEEvPaPKiPKT_iiifPKfS9_S9_ii --------------------------
	.section	.text._ZN17fastertransformer13softmax_COL32I6__halfEEvPaPKiPKT_iiifPKfS9_S9_ii,"ax",@progbits
	.sectioninfo	@"SHI_REGISTERS=30"
	.align	128
        .global         _ZN17fastertransformer13softmax_COL32I6__halfEEvPaPKiPKT_iiifPKfS9_S9_ii
        .type           _ZN17fastertransformer13softmax_COL32I6__halfEEvPaPKiPKT_iiifPKfS9_S9_ii,@function
        .size           _ZN17fastertransformer13softmax_COL32I6__halfEEvPaPKiPKT_iiifPKfS9_S9_ii,(.L_x_192 - _ZN17fastertransformer13softmax_COL32I6__halfEEvPaPKiPKT_iiifPKfS9_S9_ii)
        .other          _ZN17fastertransformer13softmax_COL32I6__halfEEvPaPKiPKT_iiifPKfS9_S9_ii,@"STO_CUDA_ENTRY STV_DEFAULT"
_ZN17fastertransformer13softmax_COL32I6__halfEEvPaPKiPKT_iiifPKfS9_S9_ii:
.text._ZN17fastertransformer13softmax_COL32I6__halfEEvPaPKiPKT_iiifPKfS9_S9_ii:
[----:B------:R-:W-:Y:S02]  /*0000*/  MOV R1, c[0x0][0x28] ;  /* 0x00000a0000017a02 */ /* 0x000fe40000000f00 */
[----:B------:R-:W-:Y:S01]  /*0010*/  MOV R5, c[0x0][0x194] ;  /* 0x0000650000057a02 */ /* 0x000fe20000000f00 */
[----:B------:R-:W-:Y:S01]  /*0020*/  ULDC.64 UR4, c[0x0][0x118] ;  /* 0x0000460000047ab9 */ /* 0x000fe20000000a00 */
[----:B------:R-:W-:Y:S01]  /*0030*/  MOV R2, c[0x0][0x188] ;  /* 0x0000620000027a02 */ /* 0x000fe20000000f00 */
[----:B------:R-:W0:Y:S01]  /*0040*/  S2R R9, SR_CTAID.X ;  /* 0x0000000000097919 */ /* 0x000e220000002500 */
[----:B------:R-:W-:Y:S02]  /*0050*/  MOV R3, c[0x0][0x18c] ;  /* 0x0000630000037a02 */ /* 0x000fe40000000f00 */
[----:B------:R-:W-:-:S03]  /*0060*/  MOV R4, c[0x0][0x190] ;  /* 0x0000640000047a02 */ /* 0x000fc60000000f00 */
[----:B------:R1:W5:Y:S04]  /*0070*/  LDG.E.CONSTANT R0, [R2.64] ;  /* 0x0000000402007981 */ /* 0x000368000c1e9900 */
[----:B------:R1:W5:Y:S01]  /*0080*/  LDG.E.CONSTANT R5, [R4.64] ;  /* 0x0000000404057981 */ /* 0x000362000c1e9900 */
[----:B0-----:R-:W-:-:S13]  /*0090*/  ISETP.GE.AND P0, PT, R9, c[0x0][0x180], PT ;  /* 0x0000600009007a0c */ /* 0x001fda0003f06270 */
[----:B------:R-:W-:Y:S05]  /*00a0*/  @P0 EXIT ;  /* 0x000000000000094d */ /* 0x000fea0003800000 */
[----:B-1----:R-:W-:Y:S02]  /*00b0*/  MOV R2, c[0x0][0x198] ;  /* 0x0000660000027a02 */ /* 0x002fe40000000f00 */
[----:B------:R-:W-:-:S05]  /*00c0*/  MOV R3, c[0x0][0x19c] ;  /* 0x0000670000037a02 */ /* 0x000fca0000000f00 */
[----:B------:R0:W5:Y:S01]  /*00d0*/  LDG.E.CONSTANT R17, [R2.64] ;  /* 0x0000000402117981 */ /* 0x000162000c1e9900 */
[----:B------:R-:W1:Y:S01]  /*00e0*/  I2F.U32 R13, c[0x0][0x0] ;  /* 0x00000000000d7b06 */ /* 0x000e620000201000 */
[----:B-----5:R-:W-:Y:S02]  /*00f0*/  FMUL.FTZ R0, R0, c[0x0][0x184] ;  /* 0x0000610000007a20 */ /* 0x020fe40000410000 */
[----:B------:R-:W2:Y:S02]  /*0100*/  S2R R16, SR_TID.X ;  /* 0x0000000000107919 */ /* 0x000ea40000002100 */
[----:B------:R-:W-:Y:S02]  /*0110*/  FMUL.FTZ R10, R0, R5 ;  /* 0x00000005000a7220 */ /* 0x000fe40000410000 */
[----:B------:R-:W3:Y:S04]  /*0120*/  S2R R15, SR_CTAID.Y ;  /* 0x00000000000f7919 */ /* 0x000ee80000002600 */
[----:B------:R-:W4:Y:S01]  /*0130*/  S2R R12, SR_CTAID.Z ;  /* 0x00000000000c7919 */ /* 0x000f220000002700 */
[C---:B--2---:R-:W-:Y:S01]  /*0140*/  SHF.L.U32 R14, R16.reuse, 0x2, RZ ;  /* 0x00000002100e7819 */ /* 0x044fe200000006ff */
[----:B------:R0:W2:Y:S01]  /*0150*/  I2F.U32 R11, R16 ;  /* 0x00000010000b7306 */ /* 0x0000a20000201000 */
[----:B------:R-:W-:-:S02]  /*0160*/  LOP3.LUT R8, R16, 0x1f, RZ, 0xc0, !PT ;  /* 0x0000001f10087812 */ /* 0x000fc400078ec0ff */
[C---:B------:R-:W-:Y:S01]  /*0170*/  LOP3.LUT R4, R14.reuse, 0xffffffe0, RZ, 0xc0, !PT ;  /* 0xffffffe00e047812 */ /* 0x040fe200078ec0ff */
[C---:B---3--:R-:W-:Y:S01]  /*0180*/  IMAD R6, R15.reuse, c[0x0][0x1a4], R14 ;  /* 0x000069000f067a24 */ /* 0x048fe200078e020e */
[C---:B------:R-:W-:Y:S01]  /*0190*/  LOP3.LUT R7, R14.reuse, 0x1c, RZ, 0xc0, !PT ;  /* 0x0000001c0e077812 */ /* 0x040fe200078ec0ff */
[----:B----4-:R-:W-:Y:S01]  /*01a0*/  IMAD R12, R15, c[0x0][0x17c], R12 ;  /* 0x00005f000f0c7a24 */ /* 0x010fe200078e020c */
[----:B------:R-:W-:-:S03]  /*01b0*/  LOP3.LUT R0, R14, 0x7c, RZ, 0xc0, !PT ;  /* 0x0000007c0e007812 */ /* 0x000fc600078ec0ff */
[----:B------:R-:W-:-:S04]  /*01c0*/  IMAD R7, R4, c[0x0][0x180], R7 ;  /* 0x0000600004077a24 */ /* 0x000fc800078e0207 */
[----:B------:R-:W-:Y:S01]  /*01d0*/  IMAD R12, R12, c[0x0][0x1a4], R7 ;  /* 0x000069000c0c7a24 */ /* 0x000fe200078e0207 */
[----:B------:R-:W-:-:S04]  /*01e0*/  SHF.R.U32.HI R7, RZ, 0x3, R16 ;  /* 0x00000003ff077819 */ /* 0x000fc80000011610 */
[----:B012---:R-:W-:Y:S02]  /*01f0*/  LOP3.LUT R7, R7, 0x1ffffffc, RZ, 0xc0, !PT ;  /* 0x1ffffffc07077812 */ /* 0x007fe400078ec0ff */
.L_x_125:
[----:B------:R-:W-:Y:S01]  /*0200*/  HFMA2.MMA R4, -RZ, RZ, 0, 1.1920928955078125e-07 ;  /* 0x00000002ff047435 */ /* 0x000fe200000001ff */
[----:B------:R-:W-:-:S09]  /*0210*/  IMAD R3, R15, c[0x0][0x1a4], R9 ;  /* 0x000069000f037a24 */ /* 0x000fd200078e0209 */
[----:B------:R-:W-:-:S06]  /*0220*/  IMAD.WIDE.U32 R2, R3, R4, c[0x0][0x170] ;  /* 0x00005c0003027625 */ /* 0x000fcc00078e0004 */
[----:B------:R-:W2:Y:S01]  /*0230*/  LDG.E.U16.CONSTANT R2, [R2.64] ;  /* 0x0000000402027981 */ /* 0x000ea2000c1e9500 */
[----:B------:R-:W-:Y:S01]  /*0240*/  BSSY B0, `(.L_x_114) ;  /* 0x00000b8000007945 */ /* 0x000fe20003800000 */
[----:B------:R-:W-:Y:S01]  /*0250*/  LEA R18, R9, R12, 0x5 ;  /* 0x0000000c09127211 */ /* 0x000fe200078e28ff */
[----:B--2---:R-:W-:-:S05]  /*0260*/  HADD2.F32 R5, -RZ, R2.H0_H0 ;  /* 0x20000002ff057230 */ /* 0x004fca0000004100 */
[----:B------:R-:W-:-:S13]  /*0270*/  FSETP.GEU.FTZ.AND P0, PT, R5, 0.10000000149011611938, PT ;  /* 0x3dcccccd0500780b */ /* 0x000fda0003f1e000 */
[----:B------:R-:W-:Y:S05]  /*0280*/  @!P0 BRA `(.L_x_115) ;  /* 0x00000ae000008947 */ /* 0x000fea0003800000 */
[----:B------:R-:W-:Y:S01]  /*0290*/  ISETP.GE.AND P0, PT, R14, c[0x0][0x180], PT ;  /* 0x000060000e007a0c */ /* 0x000fe20003f06270 */
[----:B------:R-:W-:Y:S01]  /*02a0*/  BSSY B1, `(.L_x_116) ;  /* 0x000002d000017945 */ /* 0x000fe20003800000 */
[----:B------:R-:W-:Y:S02]  /*02b0*/  MOV R2, c[0x0][0x0] ;  /* 0x0000000000027a02 */ /* 0x000fe40000000f00 */
[----:B------:R-:W-:Y:S02]  /*02c0*/  MOV R21, RZ ;  /* 0x000000ff00157202 */ /* 0x000fe40000000f00 */
[----:B------:R-:W-:Y:S02]  /*02d0*/  ISETP.GE.U32.AND P1, PT, R2, 0x21, PT ;  /* 0x000000210200780c */ /* 0x000fe40003f26070 */
[----:B------:R-:W-:Y:S02]  /*02e0*/  MOV R2, 0xe0ad78ec ;  /* 0xe0ad78ec00027802 */ /* 0x000fe40000000f00 */
[----:B------:R-:W-:-:S02]  /*02f0*/  MOV R23, RZ ;  /* 0x000000ff00177202 */ /* 0x000fc40000000f00 */
[----:B------:R-:W-:Y:S02]  /*0300*/  MOV R25, RZ ;  /* 0x000000ff00197202 */ /* 0x000fe40000000f00 */
[----:B------:R-:W-:Y:S01]  /*0310*/  MOV R27, RZ ;  /* 0x000000ff001b7202 */ /* 0x000fe20000000f00 */
[----:B------:R-:W-:Y:S05]  /*0320*/  @P0 BRA `(.L_x_117) ;  /* 0x0000024000000947 */ /* 0x000fea0003800000 */
[----:B------:R-:W-:Y:S01]  /*0330*/  MOV R3, 0x4 ;  /* 0x0000000400037802 */ /* 0x000fe20000000f00 */
[----:B------:R-:W-:-:S04]  /*0340*/  IMAD R5, R9, c[0x0][0x180], R6 ;  /* 0x0000600009057a24 */ /* 0x000fc800078e0206 */
[----:B------:R-:W-:-:S04]  /*0350*/  IMAD.WIDE R2, R18, R3, c[0x0][0x168] ;  /* 0x00005a0012027625 */ /* 0x000fc800078e0203 */
[----:B------:R-:W-:Y:S01]  /*0360*/  IMAD.WIDE R4, R5, R4, c[0x0][0x170] ;  /* 0x00005c0005047625 */ /* 0x000fe200078e0204 */
[----:B------:R-:W2:Y:S04]  /*0370*/  LDG.E.CONSTANT R27, [R2.64] ;  /* 0x00000004021b7981 */ /* 0x000ea8000c1e9900 */
[----:B------:R-:W3:Y:S04]  /*0380*/  LDG.E.U16.CONSTANT R24, [R4.64] ;  /* 0x0000000404187981 */ /* 0x000ee8000c1e9500 */
[----:B------:R-:W4:Y:S04]  /*0390*/  LDG.E.CONSTANT R25, [R2.64+0x4] ;  /* 0x0000040402197981 */ /* 0x000f28000c1e9900 */
[----:B------:R-:W5:Y:S04]  /*03a0*/  LDG.E.U16.CONSTANT R20, [R4.64+0x2] ;  /* 0x0000020404147981 */ /* 0x000f68000c1e9500 */
[----:B------:R-:W5:Y:S04]  /*03b0*/  LDG.E.CONSTANT R23, [R2.64+0x8] ;  /* 0x0000080402177981 */ /* 0x000f68000c1e9900 */
[----:B------:R-:W5:Y:S04]  /*03c0*/  LDG.E.U16.CONSTANT R19, [R4.64+0x4] ;  /* 0x0000040404137981 */ /* 0x000f68000c1e9500 */
[----:B------:R-:W5:Y:S04]  /*03d0*/  LDG.E.CONSTANT R21, [R2.64+0xc] ;  /* 0x00000c0402157981 */ /* 0x000f68000c1e9900 */
[----:B------:R-:W5:Y:S01]  /*03e0*/  LDG.E.U16.CONSTANT R22, [R4.64+0x6] ;  /* 0x0000060404167981 */ /* 0x000f62000c1e9500 */
[----:B--2---:R-:W0:Y:S01]  /*03f0*/  I2F R27, R27 ;  /* 0x0000001b001b7306 */ /* 0x004e220000201400 */
[----:B---3--:R-:W-:-:S07]  /*0400*/  HADD2.F32 R24, -RZ, R24.H0_H0 ;  /* 0x20000018ff187230 */ /* 0x008fce0000004100 */
[----:B----4-:R-:W1:Y:S01]  /*0410*/  I2F R25, R25 ;  /* 0x0000001900197306 */ /* 0x010e620000201400 */
[----:B------:R-:W-:Y:S01]  /*0420*/  FADD.FTZ R24, -R24, 1 ;  /* 0x3f80000018187421 */ /* 0x000fe20000010100 */
[----:B-----5:R-:W-:-:S06]  /*0430*/  HADD2.F32 R20, -RZ, R20.H0_H0 ;  /* 0x20000014ff147230 */ /* 0x020fcc0000004100 */
[----:B------:R-:W2:Y:S01]  /*0440*/  I2F R23, R23 ;  /* 0x0000001700177306 */ /* 0x000ea20000201400 */
[----:B------:R-:W-:Y:S02]  /*0450*/  FADD.FTZ R20, -R20, 1 ;  /* 0x3f80000014147421 */ /* 0x000fe40000010100 */
[----:B------:R-:W-:Y:S01]  /*0460*/  FMUL.FTZ R24, R24, 10000 ;  /* 0x461c400018187820 */ /* 0x000fe20000410000 */
[----:B------:R-:W-:-:S04]  /*0470*/  HADD2.F32 R19, -RZ, R19.H0_H0 ;  /* 0x20000013ff137230 */ /* 0x000fc80000004100 */
[----:B------:R-:W3:Y:S01]  /*0480*/  I2F R21, R21 ;  /* 0x0000001500157306 */ /* 0x000ee20000201400 */
[----:B------:R-:W-:Y:S02]  /*0490*/  FMUL.FTZ R20, R20, 10000 ;  /* 0x461c400014147820 */ /* 0x000fe40000410000 */
[----:B------:R-:W-:Y:S01]  /*04a0*/  FADD.FTZ R19, -R19, 1 ;  /* 0x3f80000013137421 */ /* 0x000fe20000010100 */
[----:B------:R-:W-:Y:S01]  /*04b0*/  HADD2.F32 R22, -RZ, R22.H0_H0 ;  /* 0x20000016ff167230 */ /* 0x000fe20000004100 */
[C---:B0-----:R-:W-:Y:S02]  /*04c0*/  FFMA.FTZ R27, R10.reuse, R27, -R24 ;  /* 0x0000001b0a1b7223 */ /* 0x041fe40000010818 */
[----:B-1----:R-:W-:Y:S02]  /*04d0*/  FFMA.FTZ R25, R10, R25, -R20 ;  /* 0x000000190a197223 */ /* 0x002fe40000010814 */
[----:B------:R-:W-:Y:S01]  /*04e0*/  FMUL.FTZ R19, R19, 10000 ;  /* 0x461c400013137820 */ /* 0x000fe20000410000 */
[----:B------:R-:W-:Y:S01]  /*04f0*/  FMNMX.FTZ R2, R27, -1.00000002004087734272e+20, !PT ;  /* 0xe0ad78ec1b027809 */ /* 0x000fe20007810000 */
[----:B------:R-:W-:-:S02]  /*0500*/  FADD.FTZ R22, -R22, 1 ;  /* 0x3f80000016167421 */ /* 0x000fc40000010100 */
[----:B--2---:R-:W-:Y:S01]  /*0510*/  FFMA.FTZ R23, R10, R23, -R19 ;  /* 0x000000170a177223 */ /* 0x004fe20000010813 */
[----:B------:R-:W-:Y:S01]  /*0520*/  FMNMX.FTZ R2, R2, R25, !PT ;  /* 0x0000001902027209 */ /* 0x000fe20007810000 */
[----:B------:R-:W-:-:S03]  /*0530*/  FMUL.FTZ R22, R22, 10000 ;  /* 0x461c400016167820 */ /* 0x000fc60000410000 */
[----:B------:R-:W-:Y:S01]  /*0540*/  FMNMX.FTZ R2, R2, R23, !PT ;  /* 0x0000001702027209 */ /* 0x000fe20007810000 */
[----:B---3--:R-:W-:-:S05]  /*0550*/  FFMA.FTZ R21, R10, R21, -R22 ;  /* 0x000000150a157223 */ /* 0x008fca0000010816 */
[----:B------:R-:W-:Y:S02]  /*0560*/  FMNMX.FTZ R2, R2, R21, !PT ;  /* 0x0000001502027209 */ /* 0x000fe40007810000 */
.L_x_117:
[----:B------:R-:W-:Y:S05]  /*0570*/  BSYNC B1 ;  /* 0x0000000000017941 */ /* 0x000fea0003800000 */
.L_x_116:
        /* <DEDUP_REMOVED lines=29> */
.L_x_118:
        /* <DEDUP_REMOVED lines=10> */
.L_x_119:
        /* <DEDUP_REMOVED lines=23> */
.L_x_121:
[----:B0-----:R-:W-:Y:S05]  /*0960*/  BSYNC B1 ;  /* 0x0000000000017941 */ /* 0x001fea0003800000 */
.L_x_120:
        /* <DEDUP_REMOVED lines=29> */
.L_x_122:
        /* <DEDUP_REMOVED lines=10> */
.L_x_123:
[----:B------:R-:W-:Y:S01]  /*0be0*/  @!P2 FADD.FTZ R19, R19, 9.9999999747524270788e-07 ;  /* 0x358637bd1313a421 */ /* 0x000fe20000010000 */
[----:B------:R-:W-:Y:S08]  /*0bf0*/  @!P2 MUFU.RCP R3, R17 ;  /* 0x000000110003a308 */ /* 0x000ff00000001000 */
[----:B------:R-:W0:Y:S02]  /*0c00*/  @!P2 MUFU.RCP R2, R19 ;  /* 0x000000130002a308 */ /* 0x000e240000001000 */
[----:B0-----:R-:W-:-:S04]  /*0c10*/  @!P2 FMUL.FTZ R2, R2, 127 ;  /* 0x42fe00000202a820 */ /* 0x001fc80000410000 */
[----:B------:R-:W-:-:S05]  /*0c20*/  @!P2 FMUL.FTZ R2, R2, R3 ;  /* 0x000000030202a220 */ /* 0x000fca0000410000 */
[----:B------:R0:W-:Y:S04]  /*0c30*/  @!P2 STS [0x4], R2 ;  /* 0x00000402ff00a388 */ /* 0x0001e80000000800 */
[----:B------:R-:W-:Y:S06]  /*0c40*/  BAR.SYNC.DEFER_BLOCKING 0x0 ;  /* 0x0000000000007b1d */ /* 0x000fec0000010000 */
[----:B------:R-:W-:Y:S05]  /*0c50*/  @P0 BRA `(.L_x_124) ;  /* 0x0000016000000947 */ /* 0x000fea0003800000 */
[----:B0-----:R-:W0:Y:S01]  /*0c60*/  LDS R2, [0x4] ;  /* 0x00000400ff027984 */ /* 0x001e220000000800 */
[----:B------:R-:W-:Y:S01]  /*0c70*/  HFMA2.MMA R3, -RZ, RZ, 0, 2.384185791015625e-07 ;  /* 0x00000004ff037435 */ /* 0x000fe200000001ff */
[----:B0-----:R-:W-:-:S02]  /*0c80*/  FMUL.FTZ R27, R2, R27 ;  /* 0x0000001b021b7220 */ /* 0x001fc40000410000 */
[C---:B------:R-:W-:Y:S02]  /*0c90*/  FMUL.FTZ R25, R2.reuse, R25 ;  /* 0x0000001902197220 */ /* 0x040fe40000410000 */
[C---:B------:R-:W-:Y:S02]  /*0ca0*/  FMUL.FTZ R23, R2.reuse, R23 ;  /* 0x0000001702177220 */ /* 0x040fe40000410000 */
[----:B------:R-:W-:Y:S01]  /*0cb0*/  F2I.S8.NTZ R27, R27 ;  /* 0x0000001b001b7305 */ /* 0x000fe20000202100 */
[----:B------:R-:W-:Y:S01]  /*0cc0*/  FMUL.FTZ R21, R2, R21 ;  /* 0x0000001502157220 */ /* 0x000fe20000410000 */
[----:B------:R-:W-:-:S05]  /*0cd0*/  SHF.R.S32.HI R2, RZ, 0x2, R18 ;  /* 0x00000002ff027819 */ /* 0x000fca0000011412 */
[----:B------:R-:W-:Y:S01]  /*0ce0*/  IMAD.WIDE R2, R2, R3, c[0x0][0x160] ;  /* 0x0000580002027625 */ /* 0x000fe200078e0203 */
[----:B------:R-:W0:Y:S08]  /*0cf0*/  F2I.S8.NTZ R4, R25 ;  /* 0x0000001900047305 */ /* 0x000e300000202100 */
[----:B------:R-:W1:Y:S08]  /*0d00*/  F2I.S8.NTZ R23, R23 ;  /* 0x0000001700177305 */ /* 0x000e700000202100 */
[----:B------:R-:W2:Y:S01]  /*0d10*/  F2I.S8.NTZ R21, R21 ;  /* 0x0000001500157305 */ /* 0x000ea20000202100 */
[----:B0-----:R-:W-:-:S04]  /*0d20*/  PRMT R4, R4, 0x7604, R27 ;  /* 0x0000760404047816 */ /* 0x001fc8000000001b */
[----:B-1----:R-:W-:-:S04]  /*0d30*/  PRMT R4, R23, 0x7054, R4 ;  /* 0x0000705417047816 */ /* 0x002fc80000000004 */
[----:B--2---:R-:W-:-:S05]  /*0d40*/  PRMT R5, R21, 0x654, R4 ;  /* 0x0000065415057816 */ /* 0x004fca0000000004 */
[----:B------:R0:W-:Y:S01]  /*0d50*/  STG.E [R2.64], R5 ;  /* 0x0000000502007986 */ /* 0x0001e2000c101904 */
[----:B------:R-:W-:Y:S05]  /*0d60*/  BRA `(.L_x_124) ;  /* 0x0000005000007947 */ /* 0x000fea0003800000 */
.L_x_115:
[----:B------:R-:W-:-:S13]  /*0d70*/  ISETP.GE.AND P0, PT, R14, c[0x0][0x180], PT ;  /* 0x000060000e007a0c */ /* 0x000fda0003f06270 */
[----:B------:R-:W-:Y:S02]  /*0d80*/  @!P0 SHF.R.S32.HI R2, RZ, 0x2, R18 ;  /* 0x00000002ff028819 */ /* 0x000fe40000011412 */
[----:B------:R-:W-:-:S05]  /*0d90*/  @!P0 MOV R3, 0x4 ;  /* 0x0000000400038802 */ /* 0x000fca0000000f00 */
[----:B------:R-:W-:-:S05]  /*0da0*/  @!P0 IMAD.WIDE R2, R2, R3, c[0x0][0x160] ;  /* 0x0000580002028625 */ /* 0x000fca00078e0203 */
[----:B------:R0:W-:Y:S02]  /*0db0*/  @!P0 STG.E [R2.64], RZ ;  /* 0x000000ff02008986 */ /* 0x0001e4000c101904 */
.L_x_124:
[----:B0-----:R-:W-:Y:S05]  /*0dc0*/  BSYNC B0 ;  /* 0x0000000000007941 */ /* 0x001fea0003800000 */
.L_x_114:
[----:B------:R-:W-:-:S04]  /*0dd0*/  IADD3 R9, R9, c[0x0][0xc], RZ ;  /* 0x0000030009097a10 */ /* 0x000fc80007ffe0ff */
[----:B------:R-:W-:-:S13]  /*0de0*/  ISETP.GE.AND P0, PT, R9, c[0x0][0x180], PT ;  /* 0x0000600009007a0c */ /* 0x000fda0003f06270 */
[----:B------:R-:W-:Y:S05]  /*0df0*/  @!P0 BRA `(.L_x_125) ;  /* 0xfffff40000008947 */ /* 0x000fea000383ffff */
[----:B------:R-:W-:Y:S05]  /*0e00*/  EXIT ;  /* 0x000000000000794d */ /* 0x000fea0003800000 */
.L_x_126:
        /* <DEDUP_REMOVED lines=15> */
.L_x_192:


//--------------------- .text._ZN17fastertransformer18softmax_COL32_LE64I6__halfEEvPaPKiPKT_iiifPKfS9_S9_ii --------------------------
	.section	.text._ZN17fastertransformer18softmax_COL32_LE64I6__halfEEvPaPKiPKT_iiifPKfS9_S9_ii,"ax",@progbits
	.sectioninfo	@"SHI_REGISTERS=30"
	.align	128
        .global         _ZN17fastertransformer18softmax_COL32_LE64I6__halfEEvPaPKiPKT_iiifPKfS9_S9_ii
        .type           _ZN17fastertransformer18softmax_COL32_LE64I6__halfEEvPaPKiPKT_iiifPKfS9_S9_ii,@function
        .size           _ZN17fastertransformer18softmax_COL32_LE64I6__halfEEvPaPKiPKT_iiifPKfS9_S9_ii,(.L_x_193 - _ZN17fastertransformer18softmax_COL32_LE64I6__halfEEvPaPKiPKT_iiifPKfS9_S9_ii)
        .other          _ZN17fastertransformer18softmax_COL32_LE64I6__halfEEvPaPKiPKT_iiifPKfS9_S9_ii,@"STO_CUDA_ENTRY STV_DEFAULT"
_ZN17fastertransformer18softmax_COL32_LE64I6__halfEEvPaPKiPKT_iiifPKfS9_S9_ii:
.text._ZN17fastertransformer18softmax_COL32_LE64I6__halfEEvPaPKiPKT_iiifPKfS9_S9_ii:
[----:B------:R-:W-:Y:S02]  /*0000*/  MOV R1, c[0x0][0x28] ;  /* 0x00000a0000017a02 */ /* 0x000fe40000000f00 */
[----:B------:R-:W-:Y:S01]  /*0010*/  IMAD.MOV.U32 R5, RZ, RZ, c[0x0][0x194] ;  /* 0x00006500ff057624 */ /* 0x000fe200078e00ff */
[----:B------:R-:W-:Y:S01]  /*0020*/  MOV R2, c[0x0][0x188] ;  /* 0x0000620000027a02 */ /* 0x000fe20000000f00 */
[----:B------:R-:W-:Y:S01]  /*0030*/  ULDC.64 UR4, c[0x0][0x118] ;  /* 0x0000460000047ab9 */ /* 0x000fe20000000a00 */
[----:B------:R-:W-:Y:S01]  /*0040*/  MOV R3, c[0x0][0x18c] ;  /* 0x0000630000037a02 */ /* 0x000fe20000000f00 */
[----:B------:R-:W0:Y:S01]  /*0050*/  S2R R14, SR_CTAID.X ;  /* 0x00000000000e7919 */ /* 0x000e220000002500 */
        /* <DEDUP_REMOVED lines=8> */
[----:B------:R-:W1:Y:S03]  /*00e0*/  I2F.U32 R9, c[0x0][0x0] ;  /* 0x0000000000097b06 */ /* 0x000e660000201000 */
[----:B------:R-:W2:Y:S04]  /*00f0*/  S2R R6, SR_TID.X ;  /* 0x0000000000067919 */ /* 0x000ea80000002100 */
[----:B------:R-:W3:Y:S04]  /*0100*/  S2R R7, SR_CTAID.Y ;  /* 0x0000000000077919 */ /* 0x000ee80000002600 */
[----:B------:R-:W4:Y:S01]  /*0110*/  S2R R12, SR_CTAID.Z ;  /* 0x00000000000c7919 */ /* 0x000f220000002700 */
[C---:B--2---:R-:W-:Y:S01]  /*0120*/  SHF.L.U32 R8, R6.reuse, 0x1, RZ ;  /* 0x0000000106087819 */ /* 0x044fe200000006ff */
[----:B------:R-:W-:Y:S01]  /*0130*/  IMAD.SHL.U32 R16, R6, 0x4, RZ ;  /* 0x0000000406107824 */ /* 0x000fe200078e00ff */
[----:B------:R-:W-:-:S02]  /*0140*/  SHF.R.U32.HI R15, RZ, 0x3, R6 ;  /* 0x00000003ff0f7819 */ /* 0x000fc40000011606 */
[C---:B------:R-:W-:Y:S01]  /*0150*/  LOP3.LUT R4, R8.reuse, 0xffffffe0, RZ, 0xc0, !PT ;  /* 0xffffffe008047812 */ /* 0x040fe200078ec0ff */
[----:B---3--:R-:W-:Y:S01]  /*0160*/  IMAD R17, R7, c[0x0][0x1a4], R8 ;  /* 0x0000690007117a24 */ /* 0x008fe200078e0208 */
[----:B------:R-:W-:Y:S02]  /*0170*/  LOP3.LUT R11, R8, 0x1e, RZ, 0xc0, !PT ;  /* 0x0000001e080b7812 */ /* 0x000fe400078ec0ff */
[----:B------:R-:W-:Y:S02]  /*0180*/  LOP3.LUT R13, R6, 0x1f, RZ, 0xc0, !PT ;  /* 0x0000001f060d7812 */ /* 0x000fe400078ec0ff */
[----:B------:R-:W-:Y:S01]  /*0190*/  LOP3.LUT R15, R15, 0x1ffffffc, RZ, 0xc0, !PT ;  /* 0x1ffffffc0f0f7812 */ /* 0x000fe200078ec0ff */
[----:B------:R-:W-:Y:S01]  /*01a0*/  IMAD R4, R4, c[0x0][0x180], R11 ;  /* 0x0000600004047a24 */ /* 0x000fe200078e020b */
[----:B------:R-:W-:Y:S01]  /*01b0*/  LOP3.LUT R16, R16, 0x7c, RZ, 0xc0, !PT ;  /* 0x0000007c10107812 */ /* 0x000fe200078ec0ff */
[----:B----4-:R-:W-:Y:S02]  /*01c0*/  IMAD R11, R7, c[0x0][0x17c], R12 ;  /* 0x00005f00070b7a24 */ /* 0x010fe400078e020c */
[----:B-----5:R-:W-:-:S02]  /*01d0*/  FMUL.FTZ R12, R10, c[0x0][0x184] ;  /* 0x000061000a0c7a20 */ /* 0x020fc40000410000 */
[----:B------:R0:W2:Y:S01]  /*01e0*/  I2F.U32 R10, R6 ;  /* 0x00000006000a7306 */ /* 0x0000a20000201000 */
[----:B------:R-:W-:Y:S02]  /*01f0*/  IMAD R11, R11, c[0x0][0x1a4], R4 ;  /* 0x000069000b0b7a24 */ /* 0x000fe400078e0204 */
[----:B-1----:R-:W-:-:S05]  /*0200*/  FMUL.FTZ R12, R12, R5 ;  /* 0x000000050c0c7220 */ /* 0x002fca0000410000 */
.L_x_136:
[----:B------:R-:W-:Y:S01]  /*0210*/  HFMA2.MMA R18, -RZ, RZ, 0, 1.1920928955078125e-07 ;  /* 0x00000002ff127435 */ /* 0x000fe200000001ff */
[----:B0-----:R-:W-:-:S09]  /*0220*/  IMAD R3, R7, c[0x0][0x1a4], R14 ;  /* 0x0000690007037a24 */ /* 0x001fd200078e020e */
[----:B------:R-:W-:-:S06]  /*0230*/  IMAD.WIDE.U32 R2, R3, R18, c[0x0][0x170] ;  /* 0x00005c0003027625 */ /* 0x000fcc00078e0012 */
[----:B------:R-:W3:Y:S01]  /*0240*/  LDG.E.U16.CONSTANT R2, [R2.64] ;  /* 0x0000000402027981 */ /* 0x000ee2000c1e9500 */
[----:B------:R-:W-:Y:S01]  /*0250*/  BSSY B0, `(.L_x_127) ;  /* 0x0000091000007945 */ /* 0x000fe20003800000 */
[----:B------:R-:W-:Y:S01]  /*0260*/  LEA R19, R14, R11, 0x5 ;  /* 0x0000000b0e137211 */ /* 0x000fe200078e28ff */
[----:B---3--:R-:W-:-:S05]  /*0270*/  HADD2.F32 R4, -RZ, R2.H0_H0 ;  /* 0x20000002ff047230 */ /* 0x008fca0000004100 */
[----:B------:R-:W-:-:S13]  /*0280*/  FSETP.GEU.FTZ.AND P0, PT, R4, 0.10000000149011611938, PT ;  /* 0x3dcccccd0400780b */ /* 0x000fda0003f1e000 */
[----:B--2---:R-:W-:Y:S05]  /*0290*/  @!P0 BRA `(.L_x_128) ;  /* 0x0000088000008947 */ /* 0x004fea0003800000 */
[----:B------:R-:W-:-:S13]  /*02a0*/  ISETP.GE.AND P0, PT, R8, c[0x0][0x180], PT ;  /* 0x0000600008007a0c */ /* 0x000fda0003f06270 */
[----:B------:R-:W-:Y:S01]  /*02b0*/  @!P0 MOV R2, 0x4 ;  /* 0x0000000400028802 */ /* 0x000fe20000000f00 */
[----:B------:R-:W-:-:S04]  /*02c0*/  @!P0 IMAD R5, R14, c[0x0][0x180], R17 ;  /* 0x000060000e058a24 */ /* 0x000fc800078e0211 */
[----:B------:R-:W-:-:S04]  /*02d0*/  @!P0 IMAD.WIDE R2, R19, R2, c[0x0][0x168] ;  /* 0x00005a0013028625 */ /* 0x000fc800078e0202 */
[----:B------:R-:W-:Y:S01]  /*02e0*/  @!P0 IMAD.WIDE R4, R5, R18, c[0x0][0x170] ;  /* 0x00005c0005048625 */ /* 0x000fe200078e0212 */
[----:B------:R0:W3:Y:S04]  /*02f0*/  @!P0 LDG.E.CONSTANT R22, [R2.64] ;  /* 0x0000000402168981 */ /* 0x0000e8000c1e9900 */
[----:B------:R0:W4:Y:S04]  /*0300*/  @!P0 LDG.E.CONSTANT R24, [R2.64+0x4] ;  /* 0x0000040402188981 */ /* 0x000128000c1e9900 */
[----:B------:R-:W5:Y:S04]  /*0310*/  @!P0 LDG.E.U16.CONSTANT R20, [R4.64] ;  /* 0x0000000404148981 */ /* 0x000f68000c1e9500 */
[----:B--2---:R-:W2:Y:S01]  /*0320*/  @!P0 LDG.E.U16.CONSTANT R26, [R4.64+0x2] ;  /* 0x00000204041a8981 */ /* 0x004ea2000c1e9500 */
[----:B0-----:R-:W-:-:S05]  /*0330*/  IMAD.MOV.U32 R2, RZ, RZ, c[0x0][0x0] ;  /* 0x00000000ff027624 */ /* 0x001fca00078e00ff */
[----:B------:R-:W-:Y:S02]  /*0340*/  ISETP.GE.U32.AND P1, PT, R2, 0x21, PT ;  /* 0x000000210200780c */ /* 0x000fe40003f26070 */
[----:B------:R-:W-:Y:S01]  /*0350*/  MOV R2, 0xe0ad78ec ;  /* 0xe0ad78ec00027802 */ /* 0x000fe20000000f00 */
[----:B---3--:R-:W0:Y:S08]  /*0360*/  @!P0 I2F R23, R22 ;  /* 0x0000001600178306 */ /* 0x008e300000201400 */
[----:B----4-:R-:W1:Y:S01]  /*0370*/  @!P0 I2F R25, R24 ;  /* 0x0000001800198306 */ /* 0x010e620000201400 */
[----:B-----5:R-:W-:-:S02]  /*0380*/  @!P0 HADD2.F32 R21, -RZ, R20.H0_H0 ;  /* 0x20000014ff158230 */ /* 0x020fc40000004100 */
[----:B--2---:R-:W-:-:S03]  /*0390*/  @!P0 HADD2.F32 R27, -RZ, R26.H0_H0 ;  /* 0x2000001aff1b8230 */ /* 0x004fc60000004100 */
[----:B------:R-:W-:Y:S02]  /*03a0*/  @!P0 FADD.FTZ R26, -R21, 1 ;  /* 0x3f800000151a8421 */ /* 0x000fe40000010100 */
[----:B------:R-:W-:Y:S01]  /*03b0*/  CS2R R20, SRZ ;  /* 0x0000000000147805 */ /* 0x000fe2000001ff00 */
[----:B------:R-:W-:Y:S02]  /*03c0*/  @!P0 FADD.FTZ R27, -R27, 1 ;  /* 0x3f8000001b1b8421 */ /* 0x000fe40000010100 */
[----:B------:R-:W-:Y:S02]  /*03d0*/  @!P0 FMUL.FTZ R26, R26, 10000 ;  /* 0x461c40001a1a8820 */ /* 0x000fe40000410000 */
[----:B------:R-:W-:Y:S02]  /*03e0*/  @!P0 FMUL.FTZ R27, R27, 10000 ;  /* 0x461c40001b1b8820 */ /* 0x000fe40000410000 */
[C---:B0-----:R-:W-:Y:S02]  /*03f0*/  @!P0 FFMA.FTZ R20, R12.reuse, R23, -R26 ;  /* 0x000000170c148223 */ /* 0x041fe4000001081a */
[----:B-1----:R-:W-:-:S05]  /*0400*/  @!P0 FFMA.FTZ R21, R12, R25, -R27 ;  /* 0x000000190c158223 */ /* 0x002fca000001081b */
[----:B------:R-:W-:Y:S01]  /*0410*/  @!P0 FMNMX.FTZ R2, R20, R21, !PT ;  /* 0x0000001514028209 */ /* 0x000fe20007810000 */
        /* <DEDUP_REMOVED lines=29> */
.L_x_129:
        /* <DEDUP_REMOVED lines=10> */
.L_x_130:
        /* <DEDUP_REMOVED lines=15> */
.L_x_132:
[----:B0-----:R-:W-:Y:S05]  /*0780*/  BSYNC B1 ;  /* 0x0000000000017941 */ /* 0x001fea0003800000 */
.L_x_131:
        /* <DEDUP_REMOVED lines=29> */
.L_x_133:
        /* <DEDUP_REMOVED lines=10> */
.L_x_134:
        /* <DEDUP_REMOVED lines=9> */
[----:B------:R-:W-:-:S05]  /*0a90*/  SHF.R.S32.HI R19, RZ, 0x1, R19 ;  /* 0x00000001ff137819 */ /* 0x000fca0000011413 */
[----:B------:R-:W-:-:S04]  /*0aa0*/  IMAD.WIDE R18, R19, R18, c[0x0][0x160] ;  /* 0x0000580013127625 */ /* 0x000fc800078e0212 */
[C---:B0-----:R-:W-:Y:S02]  /*0ab0*/  FMUL.FTZ R20, R2.reuse, R20 ;  /* 0x0000001402147220 */ /* 0x041fe40000410000 */
[----:B------:R-:W-:-:S04]  /*0ac0*/  FMUL.FTZ R2, R2, R21 ;  /* 0x0000001502027220 */ /* 0x000fc80000410000 */
[----:B------:R-:W-:Y:S08]  /*0ad0*/  F2I.S8.NTZ R20, R20 ;  /* 0x0000001400147305 */ /* 0x000ff00000202100 */
[----:B------:R-:W0:Y:S02]  /*0ae0*/  F2I.S8.NTZ R3, R2 ;  /* 0x0000000200037305 */ /* 0x000e240000202100 */
[----:B0-----:R-:W-:-:S05]  /*0af0*/  PRMT R3, R3, 0x7604, R20 ;  /* 0x0000760403037816 */ /* 0x001fca0000000014 */
[----:B------:R0:W-:Y:S01]  /*0b00*/  STG.E.U16 [R18.64], R3 ;  /* 0x0000000312007986 */ /* 0x0001e2000c101504 */
[----:B------:R-:W-:Y:S05]  /*0b10*/  BRA `(.L_x_135) ;  /* 0x0000004000007947 */ /* 0x000fea0003800000 */
.L_x_128:
[----:B------:R-:W-:-:S13]  /*0b20*/  ISETP.GE.AND P0, PT, R8, c[0x0][0x180], PT ;  /* 0x0000600008007a0c */ /* 0x000fda0003f06270 */
[----:B------:R-:W-:-:S05]  /*0b30*/  @!P0 SHF.R.S32.HI R19, RZ, 0x1, R19 ;  /* 0x00000001ff138819 */ /* 0x000fca0000011413 */
[----:B------:R-:W-:-:S05]  /*0b40*/  @!P0 IMAD.WIDE R18, R19, R18, c[0x0][0x160] ;  /* 0x0000580013128625 */ /* 0x000fca00078e0212 */
[----:B------:R0:W-:Y:S02]  /*0b50*/  @!P0 STG.E.U16 [R18.64], RZ ;  /* 0x000000ff12008986 */ /* 0x0001e4000c101504 */
.L_x_135:
[----:B0-----:R-:W-:Y:S05]  /*0b60*/  BSYNC B0 ;  /* 0x0000000000007941 */ /* 0x001fea0003800000 */
.L_x_127:
[----:B------:R-:W-:-:S04]  /*0b70*/  IADD3 R14, R14, c[0x0][0xc], RZ ;  /* 0x000003000e0e7a10 */ /* 0x000fc80007ffe0ff */
[----:B------:R-:W-:-:S13]  /*0b80*/  ISETP.GE.AND P0, PT, R14, c[0x0][0x180], PT ;  /* 0x000060000e007a0c */ /* 0x000fda0003f06270 */
[----:B------:R-:W-:Y:S05]  /*0b90*/  @!P0 BRA `(.L_x_136) ;  /* 0xfffff67000008947 */ /* 0x000fea000383ffff */
[----:B------:R-:W-:Y:S05]  /*0ba0*/  EXIT ;  /* 0x000000000000794d */ /* 0x000fea0003800000 */
.L_x_137:
        /* <DEDUP_REMOVED lines=13> */
.L_x_193:


//--------------------- .text._ZN17fastertransformer18softmax_COL32_LE32I6__halfEEvPaPKiPKT_iiifPKfS9_S9_ii --------------------------
	.section	.text._ZN17fastertransformer18softmax_COL32_LE32I6__halfEEvPaPKiPKT_iiifPKfS9_S9_ii,"ax",@progbits
	.sectioninfo	@"SHI_REGISTERS=25"
	.align	128
        .global         _ZN17fastertransformer18softmax_COL32_LE32I6__halfEEvPaPKiPKT_iiifPKfS9_S9_ii
        .type           _ZN17fastertransformer18softmax_COL32_LE32I6__halfEEvPaPKiPKT_iiifPKfS9_S9_ii,@function
        .size           _ZN17fastertransformer18softmax_COL32_LE32I6__halfEEvPaPKiPKT_iiifPKfS9_S9_ii,(.L_x_194 - _ZN17fastertransformer18softmax_COL32_LE32I6__halfEEvPaPKiPKT_iiifPKfS9_S9_ii)
        .other          _ZN17fastertransformer18softmax_COL32_LE32I6__halfEEvPaPKiPKT_iiifPKfS9_S9_ii,@"STO_CUDA_ENTRY STV_DEFAULT"
_ZN17fastertransformer18softmax_COL32_LE32I6__halfEEvPaPKiPKT_iiifPKfS9_S9_ii:
.text._ZN17fastertransformer18softmax_COL32_LE32I6__halfEEvPaPKiPKT_iiifPKfS9_S9_ii:
        /* <DEDUP_REMOVED lines=9> */
[----:B------:R0:W2:Y:S01]  /*0090*/  LDG.E.CONSTANT R8, [R8.64] ;  /* 0x0000000408087981 */ /* 0x0000a2000c1e9900 */
[----:B------:R-:W-:Y:S01]  /*00a0*/  IMAD.MOV.U32 R2, RZ, RZ, c[0x0][0x198] ;  /* 0x00006600ff027624 */ /* 0x000fe200078e00ff */
[----:B------:R-:W-:Y:S02]  /*00b0*/  MOV R3, c[0x0][0x19c] ;  /* 0x0000670000037a02 */ /* 0x000fe40000000f00 */
[----:B------:R2:W3:Y:S04]  /*00c0*/  LDG.E.CONSTANT R10, [R10.64] ;  /* 0x000000040a0a7981 */ /* 0x0004e8000c1e9900 */
[----:B------:R1:W5:Y:S01]  /*00d0*/  LDG.E.CONSTANT R0, [R2.64] ;  /* 0x0000000402007981 */ /* 0x000362000c1e9900 */
[----:B------:R-:W4:Y:S03]  /*00e0*/  I2F.U32 R6, c[0x0][0x0] ;  /* 0x0000000000067b06 */ /* 0x000f260000201000 */
[----:B------:R-:W0:Y:S04]  /*00f0*/  S2R R4, SR_TID.X ;  /* 0x0000000000047919 */ /* 0x000e280000002100 */
[----:B------:R-:W1:Y:S04]  /*0100*/  S2R R5, SR_CTAID.Y ;  /* 0x0000000000057919 */ /* 0x000e680000002600 */
[----:B------:R-:W1:Y:S01]  /*0110*/  S2R R12, SR_CTAID.Z ;  /* 0x00000000000c7919 */ /* 0x000e620000002700 */
[C---:B0-----:R-:W-:Y:S01]  /*0120*/  LOP3.LUT R14, R4.reuse, 0xffffffe0, RZ, 0xc0, !PT ;  /* 0xffffffe0040e7812 */ /* 0x041fe200078ec0ff */
[C---:B------:R-:W-:Y:S01]  /*0130*/  IMAD.SHL.U32 R16, R4.reuse, 0x4, RZ ;  /* 0x0000000404107824 */ /* 0x040fe200078e00ff */
[----:B------:R-:W-:-:S02]  /*0140*/  LOP3.LUT R7, R4, 0x1f, RZ, 0xc0, !PT ;  /* 0x0000001f04077812 */ /* 0x000fc400078ec0ff */
[----:B------:R-:W-:Y:S02]  /*0150*/  SHF.R.U32.HI R13, RZ, 0x3, R4 ;  /* 0x00000003ff0d7819 */ /* 0x000fe40000011604 */
[----:B------:R-:W-:Y:S01]  /*0160*/  LOP3.LUT R16, R16, 0x7c, RZ, 0xc0, !PT ;  /* 0x0000007c10107812 */ /* 0x000fe200078ec0ff */
[----:B------:R-:W-:Y:S01]  /*0170*/  IMAD R9, R14, c[0x0][0x180], R7 ;  /* 0x000060000e097a24 */ /* 0x000fe200078e0207 */
[----:B------:R-:W-:Y:S01]  /*0180*/  LOP3.LUT R13, R13, 0x1ffffffc, RZ, 0xc0, !PT ;  /* 0x1ffffffc0d0d7812 */ /* 0x000fe200078ec0ff */
[----:B-1----:R-:W-:-:S04]  /*0190*/  IMAD R12, R5, c[0x0][0x17c], R12 ;  /* 0x00005f00050c7a24 */ /* 0x002fc800078e020c */
[----:B------:R-:W-:Y:S01]  /*01a0*/  IMAD R9, R12, c[0x0][0x1a4], R9 ;  /* 0x000069000c097a24 */ /* 0x000fe200078e0209 */
[----:B------:R-:W-:Y:S01]  /*01b0*/  MOV R12, R15 ;  /* 0x0000000f000c7202 */ /* 0x000fe20000000f00 */
[----:B--2---:R-:W-:Y:S02]  /*01c0*/  FMUL.FTZ R11, R8, c[0x0][0x184] ;  /* 0x00006100080b7a20 */ /* 0x004fe40000410000 */
[----:B------:R0:W1:Y:S02]  /*01d0*/  I2F.U32 R8, R4 ;  /* 0x0000000400087306 */ /* 0x0000640000201000 */
[----:B---3--:R-:W-:Y:S02]  /*01e0*/  FMUL.FTZ R10, R10, R11 ;  /* 0x0000000b0a0a7220 */ /* 0x008fe40000410000 */
[----:B----4-:R-:W-:-:S04]  /*01f0*/  IMAD R11, R5, c[0x0][0x1a4], R4 ;  /* 0x00006900050b7a24 */ /* 0x010fc800078e0204 */
.L_x_145:
[----:B------:R-:W-:Y:S02]  /*0200*/  IMAD.MOV.U32 R17, RZ, RZ, 0x2 ;  /* 0x00000002ff117424 */ /* 0x000fe400078e00ff */
[----:B------:R-:W-:-:S04]  /*0210*/  IMAD R14, R5, c[0x0][0x1a4], R12 ;  /* 0x00006900050e7a24 */ /* 0x000fc800078e020c */
[----:B------:R-:W-:-:S06]  /*0220*/  IMAD.WIDE.U32 R14, R14, R17, c[0x0][0x170] ;  /* 0x00005c000e0e7625 */ /* 0x000fcc00078e0011 */
[----:B------:R-:W2:Y:S01]  /*0230*/  LDG.E.U16.CONSTANT R14, [R14.64] ;  /* 0x000000040e0e7981 */ /* 0x000ea2000c1e9500 */
[----:B------:R-:W-:Y:S01]  /*0240*/  LEA R19, R12, R9, 0x5 ;  /* 0x000000090c137211 */ /* 0x000fe200078e28ff */
[----:B------:R-:W-:Y:S03]  /*0250*/  BSSY B0, `(.L_x_138) ;  /* 0x0000080000007945 */ /* 0x000fe60003800000 */
[----:B------:R-:W-:Y:S01]  /*0260*/  IADD3 R2, P1, R19, c[0x0][0x160], RZ ;  /* 0x0000580013027a10 */ /* 0x000fe20007f3e0ff */
[----:B--2---:R-:W-:-:S05]  /*0270*/  HADD2.F32 R3, -RZ, R14.H0_H0 ;  /* 0x2000000eff037230 */ /* 0x004fca0000004100 */
[----:B------:R-:W-:Y:S02]  /*0280*/  FSETP.GEU.FTZ.AND P0, PT, R3, 0.10000000149011611938, PT ;  /* 0x3dcccccd0300780b */ /* 0x000fe40003f1e000 */
[----:B------:R-:W-:-:S11]  /*0290*/  LEA.HI.X.SX32 R3, R19, c[0x0][0x164], 0x1, P1 ;  /* 0x0000590013037a11 */ /* 0x000fd600008f0eff */
[----:B-1----:R-:W-:Y:S05]  /*02a0*/  @!P0 BRA `(.L_x_139) ;  /* 0x0000078000008947 */ /* 0x002fea0003800000 */
[C---:B------:R-:W-:Y:S02]  /*02b0*/  ISETP.GE.AND P0, PT, R4.reuse, c[0x0][0x180], PT ;  /* 0x0000600004007a0c */ /* 0x040fe40003f06270 */
[----:B------:R-:W-:-:S11]  /*02c0*/  ISETP.GE.AND P2, PT, R4, c[0x0][0x180], PT ;  /* 0x0000600004007a0c */ /* 0x000fd60003f46270 */
[----:B------:R-:W-:Y:S02]  /*02d0*/  @!P0 IMAD.MOV.U32 R18, RZ, RZ, 0x4 ;  /* 0x00000004ff128424 */ /* 0x000fe400078e00ff */
[----:B------:R-:W-:Y:S02]  /*02e0*/  @!P0 IMAD R14, R12, c[0x0][0x180], R11 ;  /* 0x000060000c0e8a24 */ /* 0x000fe400078e020b */
[----:B------:R-:W-:-:S03]  /*02f0*/  @!P0 IMAD.WIDE R18, R19, R18, c[0x0][0x168] ;  /* 0x00005a0013128625 */ /* 0x000fc600078e0212 */
[----:B------:R-:W-:-:S03]  /*0300*/  @!P0 SEL R14, R14, RZ, !P2 ;  /* 0x000000ff0e0e8207 */ /* 0x000fc60005000000 */
[----:B------:R-:W2:Y:S02]  /*0310*/  @!P0 LDG.E.CONSTANT R18, [R18.64] ;  /* 0x0000000412128981 */ /* 0x000ea4000c1e9900 */
[----:B------:R-:W-:-:S06]  /*0320*/  @!P0 IMAD.WIDE R14, R14, R17, c[0x0][0x170] ;  /* 0x00005c000e0e8625 */ /* 0x000fcc00078e0211 */
[----:B------:R-:W3:Y:S01]  /*0330*/  @!P0 LDG.E.U16.CONSTANT R14, [R14.64] ;  /* 0x000000040e0e8981 */ /* 0x000ee2000c1e9500 */
[----:B------:R-:W-:Y:S01]  /*0340*/  HFMA2.MMA R20, -RZ, RZ, 0, 0 ;  /* 0x00000000ff147435 */ /* 0x000fe200000001ff */
[----:B------:R-:W-:Y:S01]  /*0350*/  IMAD.MOV.U32 R17, RZ, RZ, RZ ;  /* 0x000000ffff117224 */ /* 0x000fe200078e00ff */
[----:B--2---:R-:W2:Y:S01]  /*0360*/  @!P0 I2F R21, R18 ;  /* 0x0000001200158306 */ /* 0x004ea20000201400 */
[----:B---3--:R-:W-:-:S05]  /*0370*/  @!P0 HADD2.F32 R22, -RZ, R14.H0_H0 ;  /* 0x2000000eff168230 */ /* 0x008fca0000004100 */
[----:B------:R-:W-:Y:S02]  /*0380*/  @!P0 FADD.FTZ R22, -R22, 1 ;  /* 0x3f80000016168421 */ /* 0x000fe40000010100 */
[----:B--2---:R-:W-:Y:S01]  /*0390*/  @!P0 FMUL.FTZ R20, R10, R21 ;  /* 0x000000150a148220 */ /* 0x004fe20000410000 */
[----:B------:R-:W-:Y:S01]  /*03a0*/  MOV R21, c[0x0][0x0] ;  /* 0x0000000000157a02 */ /* 0x000fe20000000f00 */
[----:B------:R-:W-:-:S03]  /*03b0*/  @!P0 FMUL.FTZ R17, R22, -10000 ;  /* 0xc61c400016118820 */ /* 0x000fc60000410000 */
[----:B------:R-:W-:Y:S01]  /*03c0*/  ISETP.GE.U32.AND P1, PT, R21, 0x21, PT ;  /* 0x000000211500780c */ /* 0x000fe20003f26070 */
[----:B------:R-:W-:-:S05]  /*03d0*/  FADD.FTZ R17, R20, R17 ;  /* 0x0000001114117221 */ /* 0x000fca0000010000 */
[C---:B------:R-:W-:Y:S02]  /*03e0*/  FSEL R14, R17.reuse, RZ, !P2 ;  /* 0x000000ff110e7208 */ /* 0x040fe40005000000 */
[----:B------:R-:W-:-:S05]  /*03f0*/  FSEL R22, R17, -1.00000002004087734272e+20, !P2 ;  /* 0xe0ad78ec11167808 */ /* 0x000fca0005000000 */
[----:B------:R-:W-:Y:S05]  /*0400*/  @!P1 BRA `(.L_x_140) ;  /* 0x000001c000009947 */ /* 0x000fea0003800000 */
[----:B------:R-:W2:Y:S01]  /*0410*/  SHFL.BFLY PT, R15, R22, 0x10, 0x1f ;  /* 0x0e001f00160f7f89 */ /* 0x000ea200000e0000 */
[----:B------:R-:W-:Y:S01]  /*0420*/  ISETP.NE.AND P2, PT, R7, RZ, PT ;  /* 0x000000ff0700720c */ /* 0x000fe20003f45270 */
[----:B------:R-:W-:-:S05]  /*0430*/  FMUL.FTZ R21, R6, 0.03125 ;  /* 0x3d00000006157820 */ /* 0x000fca0000410000 */
[----:B-1----:R-:W-:Y:S02]  /*0440*/  FSETP.GT.FTZ.AND P3, PT, R21, R8, PT ;  /* 0x000000081500720b */ /* 0x002fe40003f74000 */
[----:B--2---:R-:W-:-:S05]  /*0450*/  FMNMX.FTZ R15, R22, R15, !PT ;  /* 0x0000000f160f7209 */ /* 0x004fca0007810000 */
[----:B------:R-:W1:Y:S02]  /*0460*/  SHFL.BFLY PT, R18, R15, 0x8, 0x1f ;  /* 0x0d001f000f127f89 */ /* 0x000e6400000e0000 */
[----:B-1----:R-:W-:Y:S01]  /*0470*/  FMNMX.FTZ R18, R15, R18, !PT ;  /* 0x000000120f127209 */ /* 0x002fe20007810000 */
[----:B------:R-:W-:-:S04]  /*0480*/  IMAD.MOV.U32 R15, RZ, RZ, -0x1f528714 ;  /* 0xe0ad78ecff0f7424 */ /* 0x000fc800078e00ff */
[----:B------:R-:W1:Y:S02]  /*0490*/  SHFL.BFLY PT, R17, R18, 0x4, 0x1f ;  /* 0x0c801f0012117f89 */ /* 0x000e6400000e0000 */
[----:B-1----:R-:W-:-:S05]  /*04a0*/  FMNMX.FTZ R17, R18, R17, !PT ;  /* 0x0000001112117209 */ /* 0x002fca0007810000 */
[----:B------:R-:W1:Y:S02]  /*04b0*/  SHFL.BFLY PT, R20, R17, 0x2, 0x1f ;  /* 0x0c401f0011147f89 */ /* 0x000e6400000e0000 */
[----:B-1----:R-:W-:-:S05]  /*04c0*/  FMNMX.FTZ R20, R17, R20, !PT ;  /* 0x0000001411147209 */ /* 0x002fca0007810000 */
[----:B------:R-:W1:Y:S02]  /*04d0*/  SHFL.BFLY PT, R19, R20, 0x1, 0x1f ;  /* 0x0c201f0014137f89 */ /* 0x000e6400000e0000 */
[----:B-1----:R-:W-:-:S05]  /*04e0*/  FMNMX.FTZ R22, R20, R19, !PT ;  /* 0x0000001314167209 */ /* 0x002fca0007810000 */
[----:B------:R-:W-:Y:S04]  /*04f0*/  @!P2 STS [R13+0x8], R22 ;  /* 0x000008160d00a388 */ /* 0x000fe80000000800 */
[----:B------:R-:W-:Y:S06]  /*0500*/  BAR.SYNC.DEFER_BLOCKING 0x0 ;  /* 0x0000000000007b1d */ /* 0x000fec0000010000 */
[----:B------:R-:W1:Y:S04]  /*0510*/  @P3 LDS R15, [R16+0x8] ;  /* 0x00000800100f3984 */ /* 0x000e680000000800 */
[----:B-1----:R-:W1:Y:S02]  /*0520*/  SHFL.BFLY PT, R18, R15, 0x10, 0x1f ;  /* 0x0e001f000f127f89 */ /* 0x002e6400000e0000 */
[----:B-1----:R-:W-:-:S05]  /*0530*/  FMNMX.FTZ R18, R18, R15, !PT ;  /* 0x0000000f12127209 */ /* 0x002fca0007810000 */
[----:B------:R-:W1:Y:S02]  /*0540*/  SHFL.BFLY PT, R17, R18, 0x8, 0x1f ;  /* 0x0d001f0012117f89 */ /* 0x000e6400000e0000 */
[----:B-1----:R-:W-:-:S05]  /*0550*/  FMNMX.FTZ R17, R18, R17, !PT ;  /* 0x0000001112117209 */ /* 0x002fca0007810000 */
[----:B------:R-:W1:Y:S02]  /*0560*/  SHFL.BFLY PT, R20, R17, 0x4, 0x1f ;  /* 0x0c801f0011147f89 */ /* 0x000e6400000e0000 */
[----:B-1----:R-:W-:-:S05]  /*0570*/  FMNMX.FTZ R20, R17, R20, !PT ;  /* 0x0000001411147209 */ /* 0x002fca0007810000 */
[----:B------:R-:W1:Y:S02]  /*0580*/  SHFL.BFLY PT, R19, R20, 0x2, 0x1f ;  /* 0x0c401f0014137f89 */ /* 0x000e6400000e0000 */
[----:B-1----:R-:W-:-:S05]  /*0590*/  FMNMX.FTZ R21, R20, R19, !PT ;  /* 0x0000001314157209 */ /* 0x002fca0007810000 */
[----:B------:R-:W1:Y:S02]  /*05a0*/  SHFL.BFLY PT, R22, R21, 0x1, 0x1f ;  /* 0x0c201f0015167f89 */ /* 0x000e6400000e0000 */
[----:B-1----:R-:W-:Y:S01]  /*05b0*/  FMNMX.FTZ R19, R21, R22, !PT ;  /* 0x0000001615137209 */ /* 0x002fe20007810000 */
[----:B------:R-:W-:Y:S05]  /*05c0*/  BRA `(.L_x_141) ;  /* 0x000000a000007947 */ /* 0x000fea0003800000 */
.L_x_140:
[----:B------:R-:W2:Y:S02]  /*05d0*/  SHFL.BFLY PT, R15, R22, 0x10, 0x1f ;  /* 0x0e001f00160f7f89 */ /* 0x000ea400000e0000 */
[----:B--2---:R-:W-:-:S05]  /*05e0*/  FMNMX.FTZ R15, R22, R15, !PT ;  /* 0x0000000f160f7209 */ /* 0x004fca0007810000 */
[----:B------:R-:W2:Y:S02]  /*05f0*/  SHFL.BFLY PT, R18, R15, 0x8, 0x1f ;  /* 0x0d001f000f127f89 */ /* 0x000ea400000e0000 */
[----:B--2---:R-:W-:-:S05]  /*0600*/  FMNMX.FTZ R18, R15, R18, !PT ;  /* 0x000000120f127209 */ /* 0x004fca0007810000 */
[----:B------:R-:W2:Y:S02]  /*0610*/  SHFL.BFLY PT, R17, R18, 0x4, 0x1f ;  /* 0x0c801f0012117f89 */ /* 0x000ea400000e0000 */
[----:B--2---:R-:W-:-:S05]  /*0620*/  FMNMX.FTZ R17, R18, R17, !PT ;  /* 0x0000001112117209 */ /* 0x004fca0007810000 */
[----:B------:R-:W2:Y:S02]  /*0630*/  SHFL.BFLY PT, R20, R17, 0x2, 0x1f ;  /* 0x0c401f0011147f89 */ /* 0x000ea400000e0000 */
[----:B--2---:R-:W-:-:S05]  /*0640*/  FMNMX.FTZ R20, R17, R20, !PT ;  /* 0x0000001411147209 */ /* 0x004fca0007810000 */
[----:B------:R-:W2:Y:S02]  /*0650*/  SHFL.BFLY PT, R19, R20, 0x1, 0x1f ;  /* 0x0c201f0014137f89 */ /* 0x000ea400000e0000 */
[----:B--2---:R-:W-:Y:S02]  /*0660*/  FMNMX.FTZ R19, R20, R19, !PT ;  /* 0x0000001314137209 */ /* 0x004fe40007810000 */
.L_x_141:
[----:B------:R-:W-:-:S13]  /*0670*/  ISETP.NE.AND P2, PT, R4, RZ, PT ;  /* 0x000000ff0400720c */ /* 0x000fda0003f45270 */
[----:B------:R-:W-:Y:S04]  /*0680*/  @!P2 STS [RZ], R19 ;  /* 0x00000013ff00a388 */ /* 0x000fe80000000800 */
[----:B------:R-:W-:Y:S06]  /*0690*/  BAR.SYNC.DEFER_BLOCKING 0x0 ;  /* 0x0000000000007b1d */ /* 0x000fec0000010000 */
[----:B------:R-:W2:Y:S02]  /*06a0*/  @!P0 LDS R15, [RZ] ;  /* 0x00000000ff0f8984 */ /* 0x000ea40000000800 */
[----:B--2---:R-:W-:Y:S01]  /*06b0*/  @!P0 FADD.FTZ R15, R14, -R15 ;  /* 0x8000000f0e0f8221 */ /* 0x004fe20000010000 */
[----:B------:R-:W-:-:S03]  /*06c0*/  HFMA2.MMA R14, -RZ, RZ, 0, 0 ;  /* 0x00000000ff0e7435 */ /* 0x000fc600000001ff */
[----:B------:R-:W-:-:S07]  /*06d0*/  @!P0 FMUL.FTZ R15, R15, 1.4426950216293334961 ;  /* 0x3fb8aa3b0f0f8820 */ /* 0x000fce0000410000 */
[----:B------:R2:W3:Y:S01]  /*06e0*/  @!P0 MUFU.EX2 R14, R15 ;  /* 0x0000000f000e8308 */ /* 0x0004e20000000800 */
[----:B------:R-:W-:Y:S05]  /*06f0*/  @!P1 BRA `(.L_x_142) ;  /* 0x000001c000009947 */ /* 0x000fea0003800000 */
[----:B--23--:R-:W2:Y:S01]  /*0700*/  SHFL.BFLY PT, R15, R14, 0x10, 0x1f ;  /* 0x0e001f000e0f7f89 */ /* 0x00cea200000e0000 */
[----:B------:R-:W-:Y:S01]  /*0710*/  ISETP.NE.AND P1, PT, R7, RZ, PT ;  /* 0x000000ff0700720c */ /* 0x000fe20003f25270 */
[----:B------:R-:W-:-:S05]  /*0720*/  FMUL.FTZ R21, R6, 0.03125 ;  /* 0x3d00000006157820 */ /* 0x000fca0000410000 */
[----:B-1----:R-:W-:Y:S01]  /*0730*/  FSETP.GT.FTZ.AND P3, PT, R21, R8, PT ;  /* 0x000000081500720b */ /* 0x002fe20003f74000 */
[----:B--2---:R-:W-:-:S05]  /*0740*/  FADD.FTZ R15, R15, R14 ;  /* 0x0000000e0f0f7221 */ /* 0x004fca0000010000 */
[----:B------:R-:W1:Y:S02]  /*0750*/  SHFL.BFLY PT, R18, R15, 0x8, 0x1f ;  /* 0x0d001f000f127f89 */ /* 0x000e6400000e0000 */
[----:B-1----:R-:W-:Y:S01]  /*0760*/  FADD.FTZ R18, R15, R18 ;  /* 0x000000120f127221 */ /* 0x002fe20000010000 */
[----:B------:R-:W-:-:S04]  /*0770*/  MOV R15, RZ ;  /* 0x000000ff000f7202 */ /* 0x000fc80000000f00 */
[----:B------:R-:W1:Y:S02]  /*0780*/  SHFL.BFLY PT, R17, R18, 0x4, 0x1f ;  /* 0x0c801f0012117f89 */ /* 0x000e6400000e0000 */
[----:B-1----:R-:W-:-:S05]  /*0790*/  FADD.FTZ R17, R18, R17 ;  /* 0x0000001112117221 */ /* 0x002fca0000010000 */
[----:B------:R-:W1:Y:S02]  /*07a0*/  SHFL.BFLY PT, R20, R17, 0x2, 0x1f ;  /* 0x0c401f0011147f89 */ /* 0x000e6400000e0000 */
[----:B-1----:R-:W-:-:S05]  /*07b0*/  FADD.FTZ R20, R17, R20 ;  /* 0x0000001411147221 */ /* 0x002fca0000010000 */
[----:B------:R-:W1:Y:S02]  /*07c0*/  SHFL.BFLY PT, R19, R20, 0x1, 0x1f ;  /* 0x0c201f0014137f89 */ /* 0x000e6400000e0000 */
[----:B-1----:R-:W-:-:S05]  /*07d0*/  FADD.FTZ R22, R20, R19 ;  /* 0x0000001314167221 */ /* 0x002fca0000010000 */
[----:B------:R-:W-:Y:S04]  /*07e0*/  @!P1 STS [R13+0x88], R22 ;  /* 0x000088160d009388 */ /* 0x000fe80000000800 */
[----:B------:R-:W-:Y:S06]  /*07f0*/  BAR.SYNC.DEFER_BLOCKING 0x0 ;  /* 0x0000000000007b1d */ /* 0x000fec0000010000 */
[----:B------:R-:W1:Y:S04]  /*0800*/  @P3 LDS R15, [R16+0x88] ;  /* 0x00008800100f3984 */ /* 0x000e680000000800 */
[----:B-1----:R-:W1:Y:S02]  /*0810*/  SHFL.BFLY PT, R18, R15, 0x10, 0x1f ;  /* 0x0e001f000f127f89 */ /* 0x002e6400000e0000 */
[----:B-1----:R-:W-:-:S05]  /*0820*/  FADD.FTZ R18, R18, R15 ;  /* 0x0000000f12127221 */ /* 0x002fca0000010000 */
[----:B------:R-:W1:Y:S02]  /*0830*/  SHFL.BFLY PT, R17, R18, 0x8, 0x1f ;  /* 0x0d001f0012117f89 */ /* 0x000e6400000e0000 */
[----:B-1----:R-:W-:-:S05]  /*0840*/  FADD.FTZ R17, R18, R17 ;  /* 0x0000001112117221 */ /* 0x002fca0000010000 */
[----:B------:R-:W1:Y:S02]  /*0850*/  SHFL.BFLY PT, R20, R17, 0x4, 0x1f ;  /* 0x0c801f0011147f89 */ /* 0x000e6400000e0000 */
[----:B-1----:R-:W-:-:S05]  /*0860*/  FADD.FTZ R20, R17, R20 ;  /* 0x0000001411147221 */ /* 0x002fca0000010000 */
[----:B------:R-:W1:Y:S02]  /*0870*/  SHFL.BFLY PT, R19, R20, 0x2, 0x1f ;  /* 0x0c401f0014137f89 */ /* 0x000e6400000e0000 */
[----:B-1----:R-:W-:-:S05]  /*0880*/  FADD.FTZ R21, R20, R19 ;  /* 0x0000001314157221 */ /* 0x002fca0000010000 */
[----:B------:R-:W1:Y:S02]  /*0890*/  SHFL.BFLY PT, R22, R21, 0x1, 0x1f ;  /* 0x0c201f0015167f89 */ /* 0x000e6400000e0000 */
[----:B-1----:R-:W-:Y:S01]  /*08a0*/  FADD.FTZ R19, R21, R22 ;  /* 0x0000001615137221 */ /* 0x002fe20000010000 */
[----:B------:R-:W-:Y:S05]  /*08b0*/  BRA `(.L_x_143) ;  /* 0x000000a000007947 */ /* 0x000fea0003800000 */
.L_x_142:
[----:B--23--:R-:W2:Y:S02]  /*08c0*/  SHFL.BFLY PT, R15, R14, 0x10, 0x1f ;  /* 0x0e001f000e0f7f89 */ /* 0x00cea400000e0000 */
[----:B--2---:R-:W-:-:S05]  /*08d0*/  FADD.FTZ R15, R15, R14 ;  /* 0x0000000e0f0f7221 */ /* 0x004fca0000010000 */
[----:B------:R-:W2:Y:S02]  /*08e0*/  SHFL.BFLY PT, R18, R15, 0x8, 0x1f ;  /* 0x0d001f000f127f89 */ /* 0x000ea400000e0000 */
[----:B--2---:R-:W-:-:S05]  /*08f0*/  FADD.FTZ R18, R15, R18 ;  /* 0x000000120f127221 */ /* 0x004fca0000010000 */
[----:B------:R-:W2:Y:S02]  /*0900*/  SHFL.BFLY PT, R17, R18, 0x4, 0x1f ;  /* 0x0c801f0012117f89 */ /* 0x000ea400000e0000 */
[----:B--2---:R-:W-:-:S05]  /*0910*/  FADD.FTZ R17, R18, R17 ;  /* 0x0000001112117221 */ /* 0x004fca0000010000 */
[----:B------:R-:W2:Y:S02]  /*0920*/  SHFL.BFLY PT, R20, R17, 0x2, 0x1f ;  /* 0x0c401f0011147f89 */ /* 0x000ea400000e0000 */
[----:B--2---:R-:W-:-:S05]  /*0930*/  FADD.FTZ R20, R17, R20 ;  /* 0x0000001411147221 */ /* 0x004fca0000010000 */
[----:B------:R-:W2:Y:S02]  /*0940*/  SHFL.BFLY PT, R19, R20, 0x1, 0x1f ;  /* 0x0c201f0014137f89 */ /* 0x000ea400000e0000 */
[----:B--2---:R-:W-:-:S04]  /*0950*/  FADD.FTZ R19, R20, R19 ;  /* 0x0000001314137221 */ /* 0x004fc80000010000 */
.L_x_143:
[----:B------:R-:W-:Y:S01]  /*0960*/  @!P2 FADD.FTZ R19, R19, 9.9999999747524270788e-07 ;  /* 0x358637bd1313a421 */ /* 0x000fe20000010000 */
[----:B-----5:R-:W-:Y:S08]  /*0970*/  @!P2 MUFU.RCP R18, R0 ;  /* 0x000000000012a308 */ /* 0x020ff00000001000 */
[----:B------:R-:W2:Y:S02]  /*0980*/  @!P2 MUFU.RCP R15, R19 ;  /* 0x00000013000fa308 */ /* 0x000ea40000001000 */
[----:B--2---:R-:W-:-:S04]  /*0990*/  @!P2 FMUL.FTZ R15, R15, 127 ;  /* 0x42fe00000f0fa820 */ /* 0x004fc80000410000 */
[----:B------:R-:W-:-:S05]  /*09a0*/  @!P2 FMUL.FTZ R15, R15, R18 ;  /* 0x000000120f0fa220 */ /* 0x000fca0000410000 */
[----:B------:R2:W-:Y:S04]  /*09b0*/  @!P2 STS [0x4], R15 ;  /* 0x0000040fff00a388 */ /* 0x0005e80000000800 */
[----:B------:R-:W-:Y:S06]  /*09c0*/  BAR.SYNC.DEFER_BLOCKING 0x0 ;  /* 0x0000000000007b1d */ /* 0x000fec0000010000 */
[----:B------:R-:W-:Y:S05]  /*09d0*/  @P0 BRA `(.L_x_144) ;  /* 0x0000007000000947 */ /* 0x000fea0003800000 */
[----:B--2---:R-:W2:Y:S02]  /*09e0*/  LDS R15, [0x4] ;  /* 0x00000400ff0f7984 */ /* 0x004ea40000000800 */
[----:B--2---:R-:W-:-:S06]  /*09f0*/  FMUL.FTZ R15, R15, R14 ;  /* 0x0000000e0f0f7220 */ /* 0x004fcc0000410000 */
[----:B------:R-:W2:Y:S02]  /*0a00*/  F2I.S8.NTZ R15, R15 ;  /* 0x0000000f000f7305 */ /* 0x000ea40000202100 */
[----:B--2---:R2:W-:Y:S01]  /*0a10*/  STG.E.U8 [R2.64], R15 ;  /* 0x0000000f02007986 */ /* 0x0045e2000c101104 */
[----:B------:R-:W-:Y:S05]  /*0a20*/  BRA `(.L_x_144) ;  /* 0x0000002000007947 */ /* 0x000fea0003800000 */
.L_x_139:
[----:B------:R-:W-:-:S13]  /*0a30*/  ISETP.GE.AND P0, PT, R4, c[0x0][0x180], PT ;  /* 0x0000600004007a0c */ /* 0x000fda0003f06270 */
[----:B------:R2:W-:Y:S02]  /*0a40*/  @!P0 STG.E.U8 [R2.64], RZ ;  /* 0x000000ff02008986 */ /* 0x0005e4000c101104 */
.L_x_144:
[----:B--2---:R-:W-:Y:S05]  /*0a50*/  BSYNC B0 ;  /* 0x0000000000007941 */ /* 0x004fea0003800000 */
.L_x_138:
[----:B------:R-:W-:-:S04]  /*0a60*/  IADD3 R12, R12, c[0x0][0xc], RZ ;  /* 0x000003000c0c7a10 */ /* 0x000fc80007ffe0ff */
[----:B------:R-:W-:-:S13]  /*0a70*/  ISETP.GE.AND P0, PT, R12, c[0x0][0x180], PT ;  /* 0x000060000c007a0c */ /* 0x000fda0003f06270 */
[----:B------:R-:W-:Y:S05]  /*0a80*/  @!P0 BRA `(.L_x_145) ;  /* 0xfffff77000008947 */ /* 0x000fea000383ffff */
[----:B------:R-:W-:Y:S05]  /*0a90*/  EXIT ;  /* 0x000000000000794d */ /* 0x000fea0003800000 */
.L_x_146:
        /* <DEDUP_REMOVED lines=14> */
.L_x_194:


//--------------------- .text._ZN17fastertransformer13softmax_COL32IfEEvPaPKiPKT_iiifPKfS8_S8_ii --------------------------
	.section	.text._ZN17fastertransformer13softmax_COL32IfEEvPaPKiPKT_iiifPKfS8_S8_ii,"ax",@progbits
	.sectioninfo	@"SHI_REGISTERS=32"
	.align	128
        .global         _ZN17fastertransformer13softmax_COL32IfEEvPaPKiPKT_iiifPKfS8_S8_ii
        .type           _ZN17fastertransformer13softmax_COL32IfEEvPaPKiPKT_iiifPKfS8_S8_ii,@function
        .size           _ZN17fastertransformer13softmax_COL32IfEEvPaPKiPKT_iiifPKfS8_S8_ii,(.L_x_195 - _ZN17fastertransformer13softmax_COL32IfEEvPaPKiPKT_iiifPKfS8_S8_ii)
        .other          _ZN17fastertransformer13softmax_COL32IfEEvPaPKiPKT_iiifPKfS8_S8_ii,@"STO_CUDA_ENTRY STV_DEFAULT"
_ZN17fastertransformer13softmax_COL32IfEEvPaPKiPKT_iiifPKfS8_S8_ii:
.text._ZN17fastertransformer13softmax_COL32IfEEvPaPKiPKT_iiifPKfS8_S8_ii:
        /* <DEDUP_REMOVED lines=18> */
[----:B--2---:R-:W-:-:S02]  /*0120*/  SHF.L.U32 R8, R6, 0x2, RZ ;  /* 0x0000000206087819 */ /* 0x004fc400000006ff */
[----:B------:R-:W-:Y:S02]  /*0130*/  SHF.R.U32.HI R15, RZ, 0x3, R6 ;  /* 0x00000003ff0f7819 */ /* 0x000fe40000011606 */
[C---:B------:R-:W-:Y:S01]  /*0140*/  LOP3.LUT R4, R8.reuse, 0xffffffe0, RZ, 0xc0, !PT ;  /* 0xffffffe008047812 */ /* 0x040fe200078ec0ff */
[----:B---3--:R-:W-:Y:S01]  /*0150*/  IMAD R17, R7, c[0x0][0x1a4], R8 ;  /* 0x0000690007117a24 */ /* 0x008fe200078e0208 */
[----:B------:R-:W-:Y:S02]  /*0160*/  LOP3.LUT R11, R8, 0x1c, RZ, 0xc0, !PT ;  /* 0x0000001c080b7812 */ /* 0x000fe400078ec0ff */
[----:B------:R-:W-:Y:S02]  /*0170*/  LOP3.LUT R13, R6, 0x1f, RZ, 0xc0, !PT ;  /* 0x0000001f060d7812 */ /* 0x000fe400078ec0ff */
[----:B------:R-:W-:Y:S01]  /*0180*/  LOP3.LUT R15, R15, 0x1ffffffc, RZ, 0xc0, !PT ;  /* 0x1ffffffc0f0f7812 */ /* 0x000fe200078ec0ff */
[----:B------:R-:W-:Y:S01]  /*0190*/  IMAD R4, R4, c[0x0][0x180], R11 ;  /* 0x0000600004047a24 */ /* 0x000fe200078e020b */
[----:B------:R-:W-:Y:S01]  /*01a0*/  LOP3.LUT R16, R8, 0x7c, RZ, 0xc0, !PT ;  /* 0x0000007c08107812 */ /* 0x000fe200078ec0ff */
[----:B----4-:R-:W-:-:S02]  /*01b0*/  IMAD R11, R7, c[0x0][0x17c], R12 ;  /* 0x00005f00070b7a24 */ /* 0x010fc400078e020c */
[----:B-----5:R-:W-:Y:S02]  /*01c0*/  FMUL.FTZ R12, R10, c[0x0][0x184] ;  /* 0x000061000a0c7a20 */ /* 0x020fe40000410000 */
[----:B------:R0:W2:Y:S01]  /*01d0*/  I2F.U32 R10, R6 ;  /* 0x00000006000a7306 */ /* 0x0000a20000201000 */
[----:B------:R-:W-:Y:S02]  /*01e0*/  IMAD R11, R11, c[0x0][0x1a4], R4 ;  /* 0x000069000b0b7a24 */ /* 0x000fe400078e0204 */
[----:B-1----:R-:W-:-:S05]  /*01f0*/  FMUL.FTZ R12, R12, R5 ;  /* 0x000000050c0c7220 */ /* 0x002fca0000410000 */
.L_x_158:
[----:B------:R-:W-:Y:S01]  /*0200*/  HFMA2.MMA R18, -RZ, RZ, 0, 2.384185791015625e-07 ;  /* 0x00000004ff127435 */ /* 0x000fe200000001ff */
[----:B0-----:R-:W-:-:S09]  /*0210*/  IMAD R3, R7, c[0x0][0x1a4], R14 ;  /* 0x0000690007037a24 */ /* 0x001fd200078e020e */
[----:B------:R-:W-:-:S06]  /*0220*/  IMAD.WIDE.U32 R2, R3, R18, c[0x0][0x170] ;  /* 0x00005c0003027625 */ /* 0x000fcc00078e0012 */
[----:B------:R-:W3:Y:S01]  /*0230*/  LDG.E.CONSTANT R2, [R2.64] ;  /* 0x0000000402027981 */ /* 0x000ee2000c1e9900 */
[----:B------:R-:W-:Y:S01]  /*0240*/  BSSY B0, `(.L_x_147) ;  /* 0x00000b0000007945 */ /* 0x000fe20003800000 */
[----:B------:R-:W-:Y:S02]  /*0250*/  LEA R19, R14, R11, 0x5 ;  /* 0x0000000b0e137211 */ /* 0x000fe400078e28ff */
[----:B---3--:R-:W-:-:S13]  /*0260*/  FSETP.GEU.FTZ.AND P0, PT, R2, 0.10000000149011611938, PT ;  /* 0x3dcccccd0200780b */ /* 0x008fda0003f1e000 */
[----:B--2---:R-:W-:Y:S05]  /*0270*/  @!P0 BRA `(.L_x_148) ;  /* 0x00000a8000008947 */ /* 0x004fea0003800000 */
        /* <DEDUP_REMOVED lines=10> */
[----:B------:R-:W-:-:S04]  /*0320*/  IMAD.WIDE R2, R19, R18, c[0x0][0x168] ;  /* 0x00005a0013027625 */ /* 0x000fc800078e0212 */
[----:B------:R-:W-:Y:S01]  /*0330*/  IMAD R5, R14, c[0x0][0x180], R17 ;  /* 0x000060000e057a24 */ /* 0x000fe200078e0211 */
[----:B------:R-:W3:Y:S03]  /*0340*/  LDG.E.CONSTANT R26, [R2.64] ;  /* 0x00000004021a7981 */ /* 0x000ee6000c1e9900 */
[----:B------:R-:W-:Y:S01]  /*0350*/  IMAD.WIDE R4, R5, R18, c[0x0][0x170] ;  /* 0x00005c0005047625 */ /* 0x000fe200078e0212 */
[----:B------:R-:W4:Y:S04]  /*0360*/  LDG.E.CONSTANT R28, [R2.64+0x4] ;  /* 0x00000404021c7981 */ /* 0x000f28000c1e9900 */
[----:B------:R-:W5:Y:S04]  /*0370*/  LDG.E.CONSTANT R25, [R2.64+0x8] ;  /* 0x0000080402197981 */ /* 0x000f68000c1e9900 */
[----:B--2---:R-:W2:Y:S04]  /*0380*/  LDG.E.CONSTANT R20, [R4.64] ;  /* 0x0000000404147981 */ /* 0x004ea8000c1e9900 */
[----:B------:R-:W5:Y:S04]  /*0390*/  LDG.E.CONSTANT R21, [R4.64+0x4] ;  /* 0x0000040404157981 */ /* 0x000f68000c1e9900 */
[----:B------:R-:W5:Y:S04]  /*03a0*/  LDG.E.CONSTANT R24, [R2.64+0xc] ;  /* 0x00000c0402187981 */ /* 0x000f68000c1e9900 */
[----:B------:R-:W5:Y:S04]  /*03b0*/  LDG.E.CONSTANT R22, [R4.64+0x8] ;  /* 0x0000080404167981 */ /* 0x000f68000c1e9900 */
[----:B------:R-:W5:Y:S01]  /*03c0*/  LDG.E.CONSTANT R23, [R4.64+0xc] ;  /* 0x00000c0404177981 */ /* 0x000f62000c1e9900 */
[----:B---3--:R0:W1:Y:S08]  /*03d0*/  I2F R29, R26 ;  /* 0x0000001a001d7306 */ /* 0x0080700000201400 */
[----:B----4-:R-:W3:Y:S01]  /*03e0*/  I2F R27, R28 ;  /* 0x0000001c001b7306 */ /* 0x010ee20000201400 */
[----:B--2---:R-:W-:-:S07]  /*03f0*/  FADD.FTZ R20, -R20, 1 ;  /* 0x3f80000014147421 */ /* 0x004fce0000010100 */
[----:B-----5:R-:W2:Y:S01]  /*0400*/  I2F R25, R25 ;  /* 0x0000001900197306 */ /* 0x020ea20000201400 */
[----:B0-----:R-:W-:Y:S02]  /*0410*/  FADD.FTZ R26, -R21, 1 ;  /* 0x3f800000151a7421 */ /* 0x001fe40000010100 */
[----:B------:R-:W-:Y:S02]  /*0420*/  FMUL.FTZ R20, R20, 10000 ;  /* 0x461c400014147820 */ /* 0x000fe40000410000 */
[----:B------:R-:W-:Y:S02]  /*0430*/  FMUL.FTZ R26, R26, 10000 ;  /* 0x461c40001a1a7820 */ /* 0x000fe40000410000 */
[----:B-1----:R-:W-:Y:S01]  /*0440*/  FFMA.FTZ R29, R12, R29, -R20 ;  /* 0x0000001d0c1d7223 */ /* 0x002fe20000010814 */
[----:B------:R-:W0:Y:S01]  /*0450*/  I2F R21, R24 ;  /* 0x0000001800157306 */ /* 0x000e220000201400 */
[----:B------:R-:W-:Y:S02]  /*0460*/  FADD.FTZ R22, -R22, 1 ;  /* 0x3f80000016167421 */ /* 0x000fe40000010100 */
[----:B---3--:R-:W-:Y:S01]  /*0470*/  FFMA.FTZ R27, R12, R27, -R26 ;  /* 0x0000001b0c1b7223 */ /* 0x008fe2000001081a */
[----:B------:R-:W-:Y:S01]  /*0480*/  FMNMX.FTZ R2, R29, -1.00000002004087734272e+20, !PT ;  /* 0xe0ad78ec1d027809 */ /* 0x000fe20007810000 */
[----:B------:R-:W-:-:S02]  /*0490*/  FMUL.FTZ R22, R22, 10000 ;  /* 0x461c400016167820 */ /* 0x000fc40000410000 */
[----:B------:R-:W-:Y:S01]  /*04a0*/  FADD.FTZ R23, -R23, 1 ;  /* 0x3f80000017177421 */ /* 0x000fe20000010100 */
[----:B------:R-:W-:Y:S01]  /*04b0*/  FMNMX.FTZ R2, R2, R27, !PT ;  /* 0x0000001b02027209 */ /* 0x000fe20007810000 */
[----:B--2---:R-:W-:Y:S02]  /*04c0*/  FFMA.FTZ R25, R12, R25, -R22 ;  /* 0x000000190c197223 */ /* 0x004fe40000010816 */
[----:B------:R-:W-:-:S03]  /*04d0*/  FMUL.FTZ R23, R23, 10000 ;  /* 0x461c400017177820 */ /* 0x000fc60000410000 */
[----:B------:R-:W-:Y:S01]  /*04e0*/  FMNMX.FTZ R2, R2, R25, !PT ;  /* 0x0000001902027209 */ /* 0x000fe20007810000 */
[----:B0-----:R-:W-:-:S05]  /*04f0*/  FFMA.FTZ R21, R12, R21, -R23 ;  /* 0x000000150c157223 */ /* 0x001fca0000010817 */
[----:B------:R-:W-:Y:S02]  /*0500*/  FMNMX.FTZ R2, R2, R21, !PT ;  /* 0x0000001502027209 */ /* 0x000fe40007810000 */
.L_x_150:
[----:B------:R-:W-:Y:S05]  /*0510*/  BSYNC B1 ;  /* 0x0000000000017941 */ /* 0x000fea0003800000 */
.L_x_149:
[----:B------:R-:W-:Y:S05]  /*0520*/  @!P1 BRA `(.L_x_151) ;  /* 0x000001c000009947 */ /* 0x000fea0003800000 */
[----:B------:R-:W0:Y:S01]  /*0530*/  SHFL.BFLY PT, R3, R2, 0x10, 0x1f ;  /* 0x0e001f0002037f89 */ /* 0x000e2200000e0000 */
[----:B------:R-:W-:Y:S01]  /*0540*/  ISETP.NE.AND P2, PT, R13, RZ, PT ;  /* 0x000000ff0d00720c */ /* 0x000fe20003f45270 */
[----:B------:R-:W-:-:S05]  /*0550*/  FMUL.FTZ R22, R9, 0.03125 ;  /* 0x3d00000009167820 */ /* 0x000fca0000410000 */
[----:B--2---:R-:W-:Y:S02]  /*0560*/  FSETP.GT.FTZ.AND P3, PT, R22, R10, PT ;  /* 0x0000000a1600720b */ /* 0x004fe40003f74000 */
        /* <DEDUP_REMOVED lines=24> */
.L_x_151:
        /* <DEDUP_REMOVED lines=10> */
.L_x_152:
        /* <DEDUP_REMOVED lines=17> */
[----:B------:R-:W3:Y:S01]  /*08a0*/  MUFU.EX2 R25, R25 ;  /* 0x0000001900197308 */ /* 0x000ee20000000800 */
[----:B0-----:R-:W-:-:S07]  /*08b0*/  FADD.FTZ R2, RZ, R29 ;  /* 0x0000001dff027221 */ /* 0x001fce0000010000 */
[----:B------:R-:W0:Y:S01]  /*08c0*/  MUFU.EX2 R21, R21 ;  /* 0x0000001500157308 */ /* 0x000e220000000800 */
[----:B-1----:R-:W-:-:S04]  /*08d0*/  FADD.FTZ R2, R2, R27 ;  /* 0x0000001b02027221 */ /* 0x002fc80000010000 */
[----:B---3--:R-:W-:-:S04]  /*08e0*/  FADD.FTZ R2, R2, R25 ;  /* 0x0000001902027221 */ /* 0x008fc80000010000 */
[----:B0-----:R-:W-:Y:S02]  /*08f0*/  FADD.FTZ R2, R2, R21 ;  /* 0x0000001502027221 */ /* 0x001fe40000010000 */
.L_x_154:
[----:B0-----:R-:W-:Y:S05]  /*0900*/  BSYNC B1 ;  /* 0x0000000000017941 */ /* 0x001fea0003800000 */
.L_x_153:
[----:B------:R-:W-:Y:S05]  /*0910*/  @!P1 BRA `(.L_x_155) ;  /* 0x000001c000009947 */ /* 0x000fea0003800000 */
[----:B------:R-:W0:Y:S01]  /*0920*/  SHFL.BFLY PT, R3, R2, 0x10, 0x1f ;  /* 0x0e001f0002037f89 */ /* 0x000e2200000e0000 */
[----:B------:R-:W-:Y:S01]  /*0930*/  ISETP.NE.AND P1, PT, R13, RZ, PT ;  /* 0x000000ff0d00720c */ /* 0x000fe20003f25270 */
[----:B------:R-:W-:-:S05]  /*0940*/  FMUL.FTZ R22, R9, 0.03125 ;  /* 0x3d00000009167820 */ /* 0x000fca0000410000 */
[----:B--2---:R-:W-:Y:S01]  /*0950*/  FSETP.GT.FTZ.AND P3, PT, R22, R10, PT ;  /* 0x0000000a1600720b */ /* 0x004fe20003f74000 */
        /* <DEDUP_REMOVED lines=24> */
.L_x_155:
        /* <DEDUP_REMOVED lines=10> */
.L_x_156:
        /* <DEDUP_REMOVED lines=12> */
[C---:B------:R-:W-:Y:S02]  /*0c40*/  FMUL.FTZ R27, R2.reuse, R27 ;  /* 0x0000001b021b7220 */ /* 0x040fe40000410000 */
[C---:B------:R-:W-:Y:S02]  /*0c50*/  FMUL.FTZ R25, R2.reuse, R25 ;  /* 0x0000001902197220 */ /* 0x040fe40000410000 */
[----:B------:R-:W-:Y:S01]  /*0c60*/  F2I.S8.NTZ R29, R29 ;  /* 0x0000001d001d7305 */ /* 0x000fe20000202100 */
[----:B------:R-:W-:-:S07]  /*0c70*/  FMUL.FTZ R2, R2, R21 ;  /* 0x0000001502027220 */ /* 0x000fce0000410000 */
[----:B------:R-:W0:Y:S08]  /*0c80*/  F2I.S8.NTZ R4, R27 ;  /* 0x0000001b00047305 */ /* 0x000e300000202100 */
[----:B------:R-:W1:Y:S08]  /*0c90*/  F2I.S8.NTZ R25, R25 ;  /* 0x0000001900197305 */ /* 0x000e700000202100 */
[----:B------:R-:W3:Y:S01]  /*0ca0*/  F2I.S8.NTZ R2, R2 ;  /* 0x0000000200027305 */ /* 0x000ee20000202100 */
[----:B0-----:R-:W-:-:S04]  /*0cb0*/  PRMT R4, R4, 0x7604, R29 ;  /* 0x0000760404047816 */ /* 0x001fc8000000001d */
[----:B-1----:R-:W-:-:S04]  /*0cc0*/  PRMT R3, R25, 0x7054, R4 ;  /* 0x0000705419037816 */ /* 0x002fc80000000004 */
[----:B---3--:R-:W-:-:S05]  /*0cd0*/  PRMT R3, R2, 0x654, R3 ;  /* 0x0000065402037816 */ /* 0x008fca0000000003 */
[----:B------:R0:W-:Y:S01]  /*0ce0*/  STG.E [R18.64], R3 ;  /* 0x0000000312007986 */ /* 0x0001e2000c101904 */
[----:B------:R-:W-:Y:S05]  /*0cf0*/  BRA `(.L_x_157) ;  /* 0x0000004000007947 */ /* 0x000fea0003800000 */
.L_x_148:
[----:B------:R-:W-:-:S13]  /*0d00*/  ISETP.GE.AND P0, PT, R8, c[0x0][0x180], PT ;  /* 0x0000600008007a0c */ /* 0x000fda0003f06270 */
[----:B------:R-:W-:-:S05]  /*0d10*/  @!P0 SHF.R.S32.HI R19, RZ, 0x2, R19 ;  /* 0x00000002ff138819 */ /* 0x000fca0000011413 */
[----:B------:R-:W-:-:S05]  /*0d20*/  @!P0 IMAD.WIDE R18, R19, R18, c[0x0][0x160] ;  /* 0x0000580013128625 */ /* 0x000fca00078e0212 */
[----:B------:R0:W-:Y:S02]  /*0d30*/  @!P0 STG.E [R18.64], RZ ;  /* 0x000000ff12008986 */ /* 0x0001e4000c101904 */
.L_x_157:
[----:B0-----:R-:W-:Y:S05]  /*0d40*/  BSYNC B0 ;  /* 0x0000000000007941 */ /* 0x001fea0003800000 */
.L_x_147:
[----:B------:R-:W-:-:S04]  /*0d50*/  IADD3 R14, R14, c[0x0][0xc], RZ ;  /* 0x000003000e0e7a10 */ /* 0x000fc80007ffe0ff */
[----:B------:R-:W-:-:S13]  /*0d60*/  ISETP.GE.AND P0, PT, R14, c[0x0][0x180], PT ;  /* 0x000060000e007a0c */ /* 0x000fda0003f06270 */
[----:B------:R-:W-:Y:S05]  /*0d70*/  @!P0 BRA `(.L_x_158) ;  /* 0xfffff48000008947 */ /* 0x000fea000383ffff */
[----:B------:R-:W-:Y:S05]  /*0d80*/  EXIT ;  /* 0x000000000000794d */ /* 0x000fea0003800000 */
.L_x_159:
        /* <DEDUP_REMOVED lines=15> */
.L_x_195:


//--------------------- .text._ZN17fastertransformer18softmax_COL32_LE64IfEEvPaPKiPKT_iiifPKfS8_S8_ii --------------------------
	.section	.text._ZN17fastertransformer18softmax_COL32_LE64IfEEvPaPKiPKT_iiifPKfS8_S8_ii,"ax",@progbits
	.sectioninfo	@"SHI_REGISTERS=29"
	.align	128
        .global         _ZN17fastertransformer18softmax_COL32_LE64IfEEvPaPKiPKT_iiifPKfS8_S8_ii
        .type           _ZN17fastertransformer18softmax_COL32_LE64IfEEvPaPKiPKT_iiifPKfS8_S8_ii,@function
        .size           _ZN17fastertransformer18softmax_COL32_LE64IfEEvPaPKiPKT_iiifPKfS8_S8_ii,(.L_x_196 - _ZN17fastertransformer18softmax_COL32_LE64IfEEvPaPKiPKT_iiifPKfS8_S8_ii)
        .other          _ZN17fastertransformer18softmax_COL32_LE64IfEEvPaPKiPKT_iiifPKfS8_S8_ii,@"STO_CUDA_ENTRY STV_DEFAULT"
_ZN17fastertransformer18softmax_COL32_LE64IfEEvPaPKiPKT_iiifPKfS8_S8_ii:
.text._ZN17fastertransformer18softmax_COL32_LE64IfEEvPaPKiPKT_iiifPKfS8_S8_ii:
[----:B------:R-:W-:Y:S02]  /*0000*/  MOV R1, c[0x0][0x28] ;  /* 0x00000a0000017a02 */ /* 0x000fe40000000f00 */
[----:B------:R-:W-:Y:S01]  /*0010*/  MOV R5, c[0x0][0x194] ;  /* 0x0000650000057a02 */ /* 0x000fe20000000f00 */
[----:B------:R-:W-:Y:S01]  /*0020*/  IMAD.MOV.U32 R4, RZ, RZ, c[0x0][0x190] ;  /* 0x00006400ff047624 */ /* 0x000fe200078e00ff */
[----:B------:R-:W-:Y:S01]  /*0030*/  MOV R2, c[0x0][0x188] ;  /* 0x0000620000027a02 */ /* 0x000fe20000000f00 */
[----:B------:R-:W-:Y:S01]  /*0040*/  ULDC.64 UR4, c[0x0][0x118] ;  /* 0x0000460000047ab9 */ /* 0x000fe20000000a00 */
[----:B------:R-:W-:Y:S01]  /*0050*/  MOV R3, c[0x0][0x18c] ;  /* 0x0000630000037a02 */ /* 0x000fe20000000f00 */
[----:B------:R-:W0:Y:S04]  /*0060*/  S2R R14, SR_CTAID.X ;  /* 0x00000000000e7919 */ /* 0x000e280000002500 */
[----:B------:R1:W5:Y:S04]  /*0070*/  LDG.E.CONSTANT R10, [R2.64] ;  /* 0x00000004020a7981 */ /* 0x000368000c1e9900 */
[----:B------:R1:W5:Y:S01]  /*0080*/  LDG.E.CONSTANT R5, [R4.64] ;  /* 0x0000000404057981 */ /* 0x000362000c1e9900 */
[----:B0-----:R-:W-:-:S13]  /*0090*/  ISETP.GE.AND P0, PT, R14, c[0x0][0x180], PT ;  /* 0x000060000e007a0c */ /* 0x001fda0003f06270 */
[----:B------:R-:W-:Y:S05]  /*00a0*/  @P0 EXIT ;  /* 0x000000000000094d */ /* 0x000fea0003800000 */
[----:B-1----:R-:W-:Y:S01]  /*00b0*/  MOV R2, c[0x0][0x198] ;  /* 0x0000660000027a02 */ /* 0x002fe20000000f00 */
[----:B------:R-:W-:-:S05]  /*00c0*/  IMAD.MOV.U32 R3, RZ, RZ, c[0x0][0x19c] ;  /* 0x00006700ff037624 */ /* 0x000fca00078e00ff */
        /* <DEDUP_REMOVED lines=10> */
[C---:B------:R-:W-:Y:S02]  /*0170*/  SHF.L.U32 R16, R6.reuse, 0x2, RZ ;  /* 0x0000000206107819 */ /* 0x040fe400000006ff */
[----:B------:R-:W-:Y:S01]  /*0180*/  LOP3.LUT R13, R6, 0x1f, RZ, 0xc0, !PT ;  /* 0x0000001f060d7812 */ /* 0x000fe200078ec0ff */
[----:B------:R-:W-:Y:S01]  /*0190*/  IMAD R4, R4, c[0x0][0x180], R11 ;  /* 0x0000600004047a24 */ /* 0x000fe200078e020b */
[----:B------:R-:W-:Y:S01]  /*01a0*/  LOP3.LUT R15, R15, 0x1ffffffc, RZ, 0xc0, !PT ;  /* 0x1ffffffc0f0f7812 */ /* 0x000fe200078ec0ff */
[----:B----4-:R-:W-:Y:S01]  /*01b0*/  IMAD R11, R7, c[0x0][0x17c], R12 ;  /* 0x00005f00070b7a24 */ /* 0x010fe200078e020c */
[----:B------:R-:W-:Y:S01]  /*01c0*/  LOP3.LUT R16, R16, 0x7c, RZ, 0xc0, !PT ;  /* 0x0000007c10107812 */ /* 0x000fe200078ec0ff */
[----:B-----5:R-:W-:-:S02]  /*01d0*/  FMUL.FTZ R12, R10, c[0x0][0x184] ;  /* 0x000061000a0c7a20 */ /* 0x020fc40000410000 */
[----:B------:R0:W2:Y:S01]  /*01e0*/  I2F.U32 R10, R6 ;  /* 0x00000006000a7306 */ /* 0x0000a20000201000 */
[----:B------:R-:W-:Y:S02]  /*01f0*/  IMAD R11, R11, c[0x0][0x1a4], R4 ;  /* 0x000069000b0b7a24 */ /* 0x000fe400078e0204 */
[----:B-1----:R-:W-:-:S05]  /*0200*/  FMUL.FTZ R12, R12, R5 ;  /* 0x000000050c0c7220 */ /* 0x002fca0000410000 */
.L_x_169:
[----:B------:R-:W-:Y:S02]  /*0210*/  IMAD.MOV.U32 R5, RZ, RZ, 0x4 ;  /* 0x00000004ff057424 */ /* 0x000fe400078e00ff */
[----:B0-----:R-:W-:-:S04]  /*0220*/  IMAD R2, R7, c[0x0][0x1a4], R14 ;  /* 0x0000690007027a24 */ /* 0x001fc800078e020e */
[----:B------:R-:W-:-:S06]  /*0230*/  IMAD.WIDE.U32 R2, R2, R5, c[0x0][0x170] ;  /* 0x00005c0002027625 */ /* 0x000fcc00078e0005 */
[----:B------:R-:W3:Y:S01]  /*0240*/  LDG.E.CONSTANT R2, [R2.64] ;  /* 0x0000000402027981 */ /* 0x000ee2000c1e9900 */
[----:B------:R-:W-:Y:S01]  /*0250*/  BSSY B0, `(.L_x_160) ;  /* 0x0000090000007945 */ /* 0x000fe20003800000 */
[----:B------:R-:W-:Y:S02]  /*0260*/  LEA R18, R14, R11, 0x5 ;  /* 0x0000000b0e127211 */ /* 0x000fe400078e28ff */
[----:B---3--:R-:W-:-:S13]  /*0270*/  FSETP.GEU.FTZ.AND P0, PT, R2, 0.10000000149011611938, PT ;  /* 0x3dcccccd0200780b */ /* 0x008fda0003f1e000 */
[----:B--2---:R-:W-:Y:S05]  /*0280*/  @!P0 BRA `(.L_x_161) ;  /* 0x0000087000008947 */ /* 0x004fea0003800000 */
[----:B------:R-:W-:-:S13]  /*0290*/  ISETP.GE.AND P0, PT, R8, c[0x0][0x180], PT ;  /* 0x0000600008007a0c */ /* 0x000fda0003f06270 */
[----:B------:R-:W-:-:S04]  /*02a0*/  @!P0 IMAD.WIDE R2, R18, R5, c[0x0][0x168] ;  /* 0x00005a0012028625 */ /* 0x000fc800078e0205 */
[----:B------:R-:W-:Y:S01]  /*02b0*/  @!P0 IMAD R4, R14, c[0x0][0x180], R17 ;  /* 0x000060000e048a24 */ /* 0x000fe200078e0211 */
[----:B------:R0:W3:Y:S04]  /*02c0*/  @!P0 LDG.E.CONSTANT R21, [R2.64] ;  /* 0x0000000402158981 */ /* 0x0000e8000c1e9900 */
[----:B------:R0:W4:Y:S01]  /*02d0*/  @!P0 LDG.E.CONSTANT R22, [R2.64+0x4] ;  /* 0x0000040402168981 */ /* 0x000122000c1e9900 */
[----:B------:R-:W-:-:S05]  /*02e0*/  @!P0 IMAD.WIDE R4, R4, R5, c[0x0][0x170] ;  /* 0x00005c0004048625 */ /* 0x000fca00078e0205 */
[----:B------:R-:W5:Y:S04]  /*02f0*/  @!P0 LDG.E.CONSTANT R20, [R4.64] ;  /* 0x0000000404148981 */ /* 0x000f68000c1e9900 */
[----:B--2---:R-:W2:Y:S01]  /*0300*/  @!P0 LDG.E.CONSTANT R25, [R4.64+0x4] ;  /* 0x0000040404198981 */ /* 0x004ea2000c1e9900 */
[----:B------:R-:W-:Y:S01]  /*0310*/  MOV R26, c[0x0][0x0] ;  /* 0x00000000001a7a02 */ /* 0x000fe20000000f00 */
[----:B------:R-:W-:Y:S02]  /*0320*/  HFMA2.MMA R19, -RZ, RZ, 0, 0 ;  /* 0x00000000ff137435 */ /* 0x000fe400000001ff */
[----:B0-----:R-:W-:Y:S01]  /*0330*/  HFMA2.MMA R2, -RZ, RZ, -598.5, 40320 ;  /* 0xe0ad78ecff027435 */ /* 0x001fe200000001ff */
[----:B------:R-:W-:Y:S01]  /*0340*/  ISETP.GE.U32.AND P1, PT, R26, 0x21, PT ;  /* 0x000000211a00780c */ /* 0x000fe20003f26070 */
[----:B---3--:R-:W0:Y:S08]  /*0350*/  @!P0 I2F R21, R21 ;  /* 0x0000001500158306 */ /* 0x008e300000201400 */
[----:B----4-:R-:W1:Y:S01]  /*0360*/  @!P0 I2F R23, R22 ;  /* 0x0000001600178306 */ /* 0x010e620000201400 */
[----:B-----5:R-:W-:-:S02]  /*0370*/  @!P0 FADD.FTZ R24, -R20, 1 ;  /* 0x3f80000014188421 */ /* 0x020fc40000010100 */
[----:B------:R-:W-:Y:S02]  /*0380*/  IMAD.MOV.U32 R20, RZ, RZ, RZ ;  /* 0x000000ffff147224 */ /* 0x000fe400078e00ff */
[----:B--2---:R-:W-:Y:S02]  /*0390*/  @!P0 FADD.FTZ R25, -R25, 1 ;  /* 0x3f80000019198421 */ /* 0x004fe40000010100 */
        /* <DEDUP_REMOVED lines=34> */
.L_x_162:
        /* <DEDUP_REMOVED lines=10> */
.L_x_163:
[----:B------:R-:W-:Y:S01]  /*0660*/  ISETP.NE.AND P2, PT, R6, RZ, PT ;  /* 0x000000ff0600720c */ /* 0x000fe20003f45270 */
[----:B------:R-:W-:Y:S01]  /*0670*/  BSSY B1, `(.L_x_164) ;  /* 0x000000e000017945 */ /* 0x000fe20003800000 */
[----:B------:R-:W-:-:S11]  /*0680*/  IMAD.MOV.U32 R2, RZ, RZ, RZ ;  /* 0x000000ffff027224 */ /* 0x000fd600078e00ff */
        /* <DEDUP_REMOVED lines=12> */
.L_x_165:
[----:B0-----:R-:W-:Y:S05]  /*0750*/  BSYNC B1 ;  /* 0x0000000000017941 */ /* 0x001fea0003800000 */
.L_x_164:
        /* <DEDUP_REMOVED lines=29> */
.L_x_166:
        /* <DEDUP_REMOVED lines=10> */
.L_x_167:
        /* <DEDUP_REMOVED lines=9> */
[----:B------:R-:W-:Y:S01]  /*0a60*/  HFMA2.MMA R3, -RZ, RZ, 0, 1.1920928955078125e-07 ;  /* 0x00000002ff037435 */ /* 0x000fe200000001ff */
[----:B0-----:R-:W-:-:S02]  /*0a70*/  FMUL.FTZ R19, R2, R19 ;  /* 0x0000001302137220 */ /* 0x001fc40000410000 */
[----:B------:R-:W-:Y:S01]  /*0a80*/  FMUL.FTZ R20, R2, R20 ;  /* 0x0000001402147220 */ /* 0x000fe20000410000 */
[----:B------:R-:W-:-:S03]  /*0a90*/  SHF.R.S32.HI R2, RZ, 0x1, R18 ;  /* 0x00000001ff027819 */ /* 0x000fc60000011412 */
[----:B------:R-:W-:Y:S03]  /*0aa0*/  F2I.S8.NTZ R19, R19 ;  /* 0x0000001300137305 */ /* 0x000fe60000202100 */
[----:B------:R-:W-:-:S05]  /*0ab0*/  IMAD.WIDE R2, R2, R3, c[0x0][0x160] ;  /* 0x0000580002027625 */ /* 0x000fca00078e0203 */
[----:B------:R-:W0:Y:S02]  /*0ac0*/  F2I.S8.NTZ R20, R20 ;  /* 0x0000001400147305 */ /* 0x000e240000202100 */
[----:B0-----:R-:W-:-:S05]  /*0ad0*/  PRMT R5, R20, 0x7604, R19 ;  /* 0x0000760414057816 */ /* 0x001fca0000000013 */
[----:B------:R0:W-:Y:S01]  /*0ae0*/  STG.E.U16 [R2.64], R5 ;  /* 0x0000000502007986 */ /* 0x0001e2000c101504 */
[----:B------:R-:W-:Y:S05]  /*0af0*/  BRA `(.L_x_168) ;  /* 0x0000005000007947 */ /* 0x000fea0003800000 */
.L_x_161:
[----:B------:R-:W-:-:S13]  /*0b00*/  ISETP.GE.AND P0, PT, R8, c[0x0][0x180], PT ;  /* 0x0000600008007a0c */ /* 0x000fda0003f06270 */
[----:B------:R-:W-:Y:S02]  /*0b10*/  @!P0 SHF.R.S32.HI R2, RZ, 0x1, R18 ;  /* 0x00000001ff028819 */ /* 0x000fe40000011412 */
[----:B------:R-:W-:-:S05]  /*0b20*/  @!P0 MOV R3, 0x2 ;  /* 0x0000000200038802 */ /* 0x000fca0000000f00 */
[----:B------:R-:W-:-:S05]  /*0b30*/  @!P0 IMAD.WIDE R2, R2, R3, c[0x0][0x160] ;  /* 0x0000580002028625 */ /* 0x000fca00078e0203 */
[----:B------:R0:W-:Y:S02]  /*0b40*/  @!P0 STG.E.U16 [R2.64], RZ ;  /* 0x000000ff02008986 */ /* 0x0001e4000c101504 */
.L_x_168:
[----:B0-----:R-:W-:Y:S05]  /*0b50*/  BSYNC B0 ;  /* 0x0000000000007941 */ /* 0x001fea0003800000 */
.L_x_160:
[----:B------:R-:W-:-:S04]  /*0b60*/  IADD3 R14, R14, c[0x0][0xc], RZ ;  /* 0x000003000e0e7a10 */ /* 0x000fc80007ffe0ff */
[----:B------:R-:W-:-:S13]  /*0b70*/  ISETP.GE.AND P0, PT, R14, c[0x0][0x180], PT ;  /* 0x000060000e007a0c */ /* 0x000fda0003f06270 */
[----:B------:R-:W-:Y:S05]  /*0b80*/  @!P0 BRA `(.L_x_169) ;  /* 0xfffff68000008947 */ /* 0x000fea000383ffff */
[----:B------:R-:W-:Y:S05]  /*0b90*/  EXIT ;  /* 0x000000000000794d */ /* 0x000fea0003800000 */
.L_x_170:
        /* <DEDUP_REMOVED lines=14> */
.L_x_196:


//--------------------- .text._ZN17fastertransformer18softmax_COL32_LE32IfEEvPaPKiPKT_iiifPKfS8_S8_ii --------------------------
	.section	.text._ZN17fastertransformer18softmax_COL32_LE32IfEEvPaPKiPKT_iiifPKfS8_S8_ii,"ax",@progbits
	.sectioninfo	@"SHI_REGISTERS=27"
	.align	128
        .global         _ZN17fastertransformer18softmax_COL32_LE32IfEEvPaPKiPKT_iiifPKfS8_S8_ii
        .type           _ZN17fastertransformer18softmax_COL32_LE32IfEEvPaPKiPKT_iiifPKfS8_S8_ii,@function
        .size           _ZN17fastertransformer18softmax_COL32_LE32IfEEvPaPKiPKT_iiifPKfS8_S8_ii,(.L_x_197 - _ZN17fastertransformer18softmax_COL32_LE32IfEEvPaPKiPKT_iiifPKfS8_S8_ii)
        .other          _ZN17fastertransformer18softmax_COL32_LE32IfEEvPaPKiPKT_iiifPKfS8_S8_ii,@"STO_CUDA_ENTRY STV_DEFAULT"
_ZN17fastertransformer18softmax_COL32_LE32IfEEvPaPKiPKT_iiifPKfS8_S8_ii:
.text._ZN17fastertransformer18softmax_COL32_LE32IfEEvPaPKiPKT_iiifPKfS8_S8_ii:
        /* <DEDUP_REMOVED lines=9> */
[----:B------:R0:W2:Y:S01]  /*0090*/  LDG.E.CONSTANT R8, [R8.64] ;  /* 0x0000000408087981 */ /* 0x0000a2000c1e9900 */
[----:B------:R-:W-:Y:S01]  /*00a0*/  MOV R2, c[0x0][0x198] ;  /* 0x0000660000027a02 */ /* 0x000fe20000000f00 */
[----:B------:R-:W-:Y:S02]  /*00b0*/  IMAD.MOV.U32 R3, RZ, RZ, c[0x0][0x19c] ;  /* 0x00006700ff037624 */ /* 0x000fe400078e00ff */
[----:B------:R2:W3:Y:S04]  /*00c0*/  LDG.E.CONSTANT R10, [R10.64] ;  /* 0x000000040a0a7981 */ /* 0x0004e8000c1e9900 */
[----:B------:R1:W5:Y:S01]  /*00d0*/  LDG.E.CONSTANT R0, [R2.64] ;  /* 0x0000000402007981 */ /* 0x000362000c1e9900 */
[----:B------:R-:W4:Y:S03]  /*00e0*/  I2F.U32 R6, c[0x0][0x0] ;  /* 0x0000000000067b06 */ /* 0x000f260000201000 */
[----:B------:R-:W0:Y:S04]  /*00f0*/  S2R R4, SR_TID.X ;  /* 0x0000000000047919 */ /* 0x000e280000002100 */
[----:B------:R-:W1:Y:S04]  /*0100*/  S2R R5, SR_CTAID.Y ;  /* 0x0000000000057919 */ /* 0x000e680000002600 */
[----:B------:R-:W1:Y:S01]  /*0110*/  S2R R12, SR_CTAID.Z ;  /* 0x00000000000c7919 */ /* 0x000e620000002700 */
[----:B0-----:R-:W-:-:S02]  /*0120*/  LOP3.LUT R14, R4, 0xffffffe0, RZ, 0xc0, !PT ;  /* 0xffffffe0040e7812 */ /* 0x001fc400078ec0ff */
[C---:B------:R-:W-:Y:S02]  /*0130*/  LOP3.LUT R7, R4.reuse, 0x1f, RZ, 0xc0, !PT ;  /* 0x0000001f04077812 */ /* 0x040fe400078ec0ff */
[----:B------:R-:W-:Y:S02]  /*0140*/  SHF.R.U32.HI R15, RZ, 0x3, R4 ;  /* 0x00000003ff0f7819 */ /* 0x000fe40000011604 */
[----:B------:R-:W-:Y:S01]  /*0150*/  SHF.L.U32 R18, R4, 0x2, RZ ;  /* 0x0000000204127819 */ /* 0x000fe200000006ff */
[----:B------:R-:W-:Y:S01]  /*0160*/  IMAD R9, R14, c[0x0][0x180], R7 ;  /* 0x000060000e097a24 */ /* 0x000fe200078e0207 */
[----:B------:R-:W-:Y:S01]  /*0170*/  LOP3.LUT R15, R15, 0x1ffffffc, RZ, 0xc0, !PT ;  /* 0x1ffffffc0f0f7812 */ /* 0x000fe200078ec0ff */
[----:B-1----:R-:W-:Y:S01]  /*0180*/  IMAD R12, R5, c[0x0][0x17c], R12 ;  /* 0x00005f00050c7a24 */ /* 0x002fe200078e020c */
[----:B------:R-:W-:Y:S01]  /*0190*/  LOP3.LUT R18, R18, 0x7c, RZ, 0xc0, !PT ;  /* 0x0000007c12127812 */ /* 0x000fe200078ec0ff */
[----:B------:R-:W-:Y:S02]  /*01a0*/  IMAD.MOV.U32 R14, RZ, RZ, R13 ;  /* 0x000000ffff0e7224 */ /* 0x000fe400078e000d */
[----:B------:R-:W-:-:S02]  /*01b0*/  IMAD R9, R12, c[0x0][0x1a4], R9 ;  /* 0x000069000c097a24 */ /* 0x000fc400078e0209 */
[----:B------:R-:W-:Y:S02]  /*01c0*/  IMAD R13, R5, c[0x0][0x1a4], R4 ;  /* 0x00006900050d7a24 */ /* 0x000fe400078e0204 */
[----:B--2---:R-:W-:Y:S02]  /*01d0*/  FMUL.FTZ R11, R8, c[0x0][0x184] ;  /* 0x00006100080b7a20 */ /* 0x004fe40000410000 */
[----:B------:R0:W1:Y:S02]  /*01e0*/  I2F.U32 R8, R4 ;  /* 0x0000000400087306 */ /* 0x0000640000201000 */
[----:B---34-:R-:W-:-:S06]  /*01f0*/  FMUL.FTZ R12, R10, R11 ;  /* 0x0000000b0a0c7220 */ /* 0x018fcc0000410000 */
.L_x_178:
[----:B------:R-:W-:Y:S01]  /*0200*/  HFMA2.MMA R19, -RZ, RZ, 0, 2.384185791015625e-07 ;  /* 0x00000004ff137435 */ /* 0x000fe200000001ff */
[----:B------:R-:W-:-:S09]  /*0210*/  IMAD R10, R5, c[0x0][0x1a4], R14 ;  /* 0x00006900050a7a24 */ /* 0x000fd200078e020e */
[----:B------:R-:W-:-:S06]  /*0220*/  IMAD.WIDE.U32 R10, R10, R19, c[0x0][0x170] ;  /* 0x00005c000a0a7625 */ /* 0x000fcc00078e0013 */
[----:B------:R-:W2:Y:S01]  /*0230*/  LDG.E.CONSTANT R10, [R10.64] ;  /* 0x000000040a0a7981 */ /* 0x000ea2000c1e9900 */
[----:B------:R-:W-:Y:S01]  /*0240*/  IMAD R16, R14, 0x20, R9 ;  /* 0x000000200e107824 */ /* 0x000fe200078e0209 */
[----:B------:R-:W-:Y:S04]  /*0250*/  BSSY B0, `(.L_x_171) ;  /* 0x000007d000007945 */ /* 0x000fe80003800000 */
[----:B------:R-:W-:-:S04]  /*0260*/  IADD3 R2, P1, R16, c[0x0][0x160], RZ ;  /* 0x0000580010027a10 */ /* 0x000fc80007f3e0ff */
[----:B------:R-:W-:Y:S02]  /*0270*/  LEA.HI.X.SX32 R3, R16, c[0x0][0x164], 0x1, P1 ;  /* 0x0000590010037a11 */ /* 0x000fe400008f0eff */
[----:B--2---:R-:W-:-:S13]  /*0280*/  FSETP.GEU.FTZ.AND P0, PT, R10, 0.10000000149011611938, PT ;  /* 0x3dcccccd0a00780b */ /* 0x004fda0003f1e000 */
[----:B-1----:R-:W-:Y:S05]  /*0290*/  @!P0 BRA `(.L_x_172) ;  /* 0x0000076000008947 */ /* 0x002fea0003800000 */
[C---:B------:R-:W-:Y:S02]  /*02a0*/  ISETP.GE.AND P0, PT, R4.reuse, c[0x0][0x180], PT ;  /* 0x0000600004007a0c */ /* 0x040fe40003f06270 */
[----:B------:R-:W-:-:S11]  /*02b0*/  ISETP.GE.AND P2, PT, R4, c[0x0][0x180], PT ;  /* 0x0000600004007a0c */ /* 0x000fd60003f46270 */
[----:B------:R-:W-:-:S04]  /*02c0*/  @!P0 IMAD.WIDE R16, R16, R19, c[0x0][0x168] ;  /* 0x00005a0010108625 */ /* 0x000fc800078e0213 */
[----:B------:R-:W-:Y:S02]  /*02d0*/  @!P0 IMAD R10, R14, c[0x0][0x180], R13 ;  /* 0x000060000e0a8a24 */ /* 0x000fe400078e020d */
[----:B------:R-:W2:Y:S03]  /*02e0*/  @!P0 LDG.E.CONSTANT R17, [R16.64] ;  /* 0x0000000410118981 */ /* 0x000ea6000c1e9900 */
[----:B------:R-:W-:-:S05]  /*02f0*/  @!P0 SEL R10, R10, RZ, !P2 ;  /* 0x000000ff0a0a8207 */ /* 0x000fca0005000000 */
[----:B------:R-:W-:-:S06]  /*0300*/  @!P0 IMAD.WIDE R10, R10, R19, c[0x0][0x170] ;  /* 0x00005c000a0a8625 */ /* 0x000fcc00078e0213 */
[----:B------:R-:W3:Y:S01]  /*0310*/  @!P0 LDG.E.CONSTANT R10, [R10.64] ;  /* 0x000000040a0a8981 */ /* 0x000ee2000c1e9900 */
[----:B------:R-:W-:Y:S01]  /*0320*/  MOV R20, RZ ;  /* 0x000000ff00147202 */ /* 0x000fe20000000f00 */
[----:B------:R-:W-:Y:S01]  /*0330*/  IMAD.MOV.U32 R19, RZ, RZ, RZ ;  /* 0x000000ffff137224 */ /* 0x000fe200078e00ff */
[----:B--2---:R-:W2:Y:S01]  /*0340*/  @!P0 I2F R21, R17 ;  /* 0x0000001100158306 */ /* 0x004ea20000201400 */
[----:B---3--:R-:W-:Y:S02]  /*0350*/  @!P0 FADD.FTZ R22, -R10, 1 ;  /* 0x3f8000000a168421 */ /* 0x008fe40000010100 */
        /* <DEDUP_REMOVED lines=36> */
.L_x_173:
        /* <DEDUP_REMOVED lines=10> */
.L_x_174:
[----:B------:R-:W-:Y:S02]  /*0640*/  ISETP.NE.AND P2, PT, R4, RZ, PT ;  /* 0x000000ff0400720c */ /* 0x000fe40003f45270 */
[----:B------:R-:W-:-:S11]  /*0650*/  MOV R10, RZ ;  /* 0x000000ff000a7202 */ /* 0x000fd60000000f00 */
[----:B------:R-:W-:Y:S04]  /*0660*/  @!P2 STS [RZ], R22 ;  /* 0x00000016ff00a388 */ /* 0x000fe80000000800 */
[----:B------:R-:W-:Y:S06]  /*0670*/  BAR.SYNC.DEFER_BLOCKING 0x0 ;  /* 0x0000000000007b1d */ /* 0x000fec0000010000 */
[----:B------:R-:W2:Y:S02]  /*0680*/  @!P0 LDS R11, [RZ] ;  /* 0x00000000ff0b8984 */ /* 0x000ea40000000800 */
[----:B--2---:R-:W-:-:S04]  /*0690*/  @!P0 FADD.FTZ R11, R16, -R11 ;  /* 0x8000000b100b8221 */ /* 0x004fc80000010000 */
[----:B------:R-:W-:-:S04]  /*06a0*/  @!P0 FMUL.FTZ R11, R11, 1.4426950216293334961 ;  /* 0x3fb8aa3b0b0b8820 */ /* 0x000fc80000410000 */
        /* <DEDUP_REMOVED lines=8> */
[----:B-1----:R-:W-:Y:S02]  /*0730*/  FADD.FTZ R16, R11, R16 ;  /* 0x000000100b107221 */ /* 0x002fe40000010000 */
[----:B------:R-:W-:-:S03]  /*0740*/  IMAD.MOV.U32 R11, RZ, RZ, RZ ;  /* 0x000000ffff0b7224 */ /* 0x000fc600078e00ff */
        /* <DEDUP_REMOVED lines=20> */
.L_x_175:
        /* <DEDUP_REMOVED lines=10> */
.L_x_176:
        /* <DEDUP_REMOVED lines=13> */
.L_x_172:
[----:B------:R-:W-:-:S13]  /*0a00*/  ISETP.GE.AND P0, PT, R4, c[0x0][0x180], PT ;  /* 0x0000600004007a0c */ /* 0x000fda0003f06270 */
[----:B------:R2:W-:Y:S02]  /*0a10*/  @!P0 STG.E.U8 [R2.64], RZ ;  /* 0x000000ff02008986 */ /* 0x0005e4000c101104 */
.L_x_177:
[----:B--2---:R-:W-:Y:S05]  /*0a20*/  BSYNC B0 ;  /* 0x0000000000007941 */ /* 0x004fea0003800000 */
.L_x_171:
[----:B------:R-:W-:-:S04]  /*0a30*/  IADD3 R14, R14, c[0x0][0xc], RZ ;  /* 0x000003000e0e7a10 */ /* 0x000fc80007ffe0ff */
[----:B------:R-:W-:-:S13]  /*0a40*/  ISETP.GE.AND P0, PT, R14, c[0x0][0x180], PT ;  /* 0x000060000e007a0c */ /* 0x000fda0003f06270 */
[----:B------:R-:W-:Y:S05]  /*0a50*/  @!P0 BRA `(.L_x_178) ;  /* 0xfffff7a000008947 */ /* 0x000fea000383ffff */
[----:B------:R-:W-:Y:S05]  /*0a60*/  EXIT ;  /* 0x000000000000794d */ /* 0x000fea0003800000 */
.L_x_179:
        /* <DEDUP_REMOVED lines=9> */
.L_x_197:


//--------------------- .nv.global.init           --------------------------
	.section	.nv.global.init,"aw",@progbits
	.align	4
.nv.global.init:
	.type		mrg32k3aM1SubSeq,@object
	.size		mrg32k3aM1SubSeq,(mrg32k3aM2SubSeq - mrg32k3aM1SubSeq)
mrg32k3aM1SubSeq:
        /*0000*/ 	.byte	0x0b, 0xcc, 0xee, 0x04, 0x73, 0x29, 0x8b, 0x6f, 0xf6, 0x53, 0x03, 0xf6, 0x23, 0xf6, 0xea, 0xda
        /* <DEDUP_REMOVED lines=125> */
	.type		mrg32k3aM2SubSeq,@object
	.size		mrg32k3aM2SubSeq,(mrg32k3aM1 - mrg32k3aM2SubSeq)
mrg32k3aM2SubSeq:
        /* <DEDUP_REMOVED lines=126> */
	.type		mrg32k3aM1,@object
	.size		mrg32k3aM1,(mrg32k3aM1Seq - mrg32k3aM1)
mrg32k3aM1:
        /* <DEDUP_REMOVED lines=144> */
	.type		mrg32k3aM1Seq,@object
	.size		mrg32k3aM1Seq,(mrg32k3aM2 - mrg32k3aM1Seq)
mrg32k3aM1Seq:
        /* <DEDUP_REMOVED lines=144> */
	.type		mrg32k3aM2,@object
	.size		mrg32k3aM2,(mrg32k3aM2Seq - mrg32k3aM2)
mrg32k3aM2:
        /* <DEDUP_REMOVED lines=144> */
	.type		mrg32k3aM2Seq,@object
	.size		mrg32k3aM2Seq,(precalc_xorwow_matrix - mrg32k3aM2Seq)
mrg32k3aM2Seq:
        /* <DEDUP_REMOVED lines=144> */
	.type		precalc_xorwow_matrix,@object
	.size		precalc_xorwow_matrix,(precalc_xorwow_offset_matrix - precalc_xorwow_matrix)
precalc_xorwow_matrix:
        /* <DEDUP_REMOVED lines=6400> */
	.type		precalc_xorwow_offset_matrix,@object
	.size		precalc_xorwow_offset_matrix,(.L_1 - precalc_xorwow_offset_matrix)
precalc_xorwow_offset_matrix:
        /* <DEDUP_REMOVED lines=6400> */
.L_1:


//--------------------- .nv.shared._ZN17fastertransformer27softmax_INT8IO_kernel_COL32I6__halfEEvPaS2_PKT_S5_iiiiifPKfS7_ --------------------------
	.section	.nv.shared._ZN17fastertransformer27softmax_INT8IO_kernel_COL32I6__halfEEvPaS2_PKT_S5_iiiiifPKfS7_,"aw",@nobits
	.sectionflags	@""
	.align	4
.nv.shared._ZN17fastertransformer27softmax_INT8IO_kernel_COL32I6__halfEEvPaS2_PKT_S5_iiiiifPKfS7_:
	.zero		264


//--------------------- .nv.global                --------------------------
	.section	.nv.global,"aw",@nobits
.nv.global:
	.type		_ZN59_INTERNAL_10b64bb9_23_softmax_int8_kernels_cu_f78ef544_32684cuda3std6ranges3__45__cpo9iter_moveE,@object
	.size		_ZN59_INTERNAL_10b64bb9_23_softmax_int8_kernels_cu_f78ef544_32684cuda3std6ranges3__45__cpo9iter_moveE,(_ZN59_INTERNAL_10b64bb9_23_softmax_int8_kernels_cu_f78ef544_32684cuda3std3__461_GLOBAL__N__10b64bb9_23_softmax_int8_kernels_cu_f78ef544_32686ignoreE - _ZN59_INTERNAL_10b64bb9_23_softmax_int8_kernels_cu_f78ef544_32684cuda3std6ranges3__45__cpo9iter_moveE)
_ZN59_INTERNAL_10b64bb9_23_softmax_int8_kernels_cu_f78ef544_32684cuda3std6ranges3__45__cpo9iter_moveE:
	.zero		1
	.type		_ZN59_INTERNAL_10b64bb9_23_softmax_int8_kernels_cu_f78ef544_32684cuda3std3__461_GLOBAL__N__10b64bb9_23_softmax_int8_kernels_cu_f78ef544_32686ignoreE,@object
	.size		_ZN59_INTERNAL_10b64bb9_23_softmax_int8_kernels_cu_f78ef544_32684cuda3std3__461_GLOBAL__N__10b64bb9_23_softmax_int8_kernels_cu_f78ef544_32686ignoreE,(_ZN59_INTERNAL_10b64bb9_23_softmax_int8_kernels_cu_f78ef544_32684cuda3std3__45__cpo4cendE - _ZN59_INTERNAL_10b64bb9_23_softmax_int8_kernels_cu_f78ef544_32684cuda3std3__461_GLOBAL__N__10b64bb9_23_softmax_int8_kernels_cu_f78ef544_32686ignoreE)
_ZN59_INTERNAL_10b64bb9_23_softmax_int8_kernels_cu_f78ef544_32684cuda3std3__461_GLOBAL__N__10b64bb9_23_softmax_int8_kernels_cu_f78ef544_32686ignoreE:
	.zero		1
	.type		_ZN59_INTERNAL_10b64bb9_23_softmax_int8_kernels_cu_f78ef544_32684cuda3std3__45__cpo4cendE,@object
	.size		_ZN59_INTERNAL_10b64bb9_23_softmax_int8_kernels_cu_f78ef544_32684cuda3std3__45__cpo4cendE,(_ZN59_INTERNAL_10b64bb9_23_softmax_int8_kernels_cu_f78ef544_32684cuda3std3__45__cpo3endE - _ZN59_INTERNAL_10b64bb9_23_softmax_int8_kernels_cu_f78ef544_32684cuda3std3__45__cpo4cendE)
_ZN59_INTERNAL_10b64bb9_23_softmax_int8_kernels_cu_f78ef544_32684cuda3std3__45__cpo4cendE:
	.zero		1
	.type		_ZN59_INTERNAL_10b64bb9_23_softmax_int8_kernels_cu_f78ef544_32684cuda3std3__45__cpo3endE,@object
	.size		_ZN59_INTERNAL_10b64bb9_23_softmax_int8_kernels_cu_f78ef544_32684cuda3std3__45__cpo3endE,(_ZN59_INTERNAL_10b64bb9_23_softmax_int8_kernels_cu_f78ef544_32684cuda3std3__48in_placeE - _ZN59_INTERNAL_10b64bb9_23_softmax_int8_kernels_cu_f78ef544_32684cuda3std3__45__cpo3endE)
_ZN59_INTERNAL_10b64bb9_23_softmax_int8_kernels_cu_f78ef544_32684cuda3std3__45__cpo3endE:
	.zero		1
	.type		_ZN59_INTERNAL_10b64bb9_23_softmax_int8_kernels_cu_f78ef544_32684cuda3std3__48in_placeE,@object
	.size		_ZN59_INTERNAL_10b64bb9_23_softmax_int8_kernels_cu_f78ef544_32684cuda3std3__48in_placeE,(_ZN59_INTERNAL_10b64bb9_23_softmax_int8_kernels_cu_f78ef544_32684cuda3std6ranges3__45__cpo7advanceE - _ZN59_INTERNAL_10b64bb9_23_softmax_int8_kernels_cu_f78ef544_32684cuda3std3__48in_placeE)
_ZN59_INTERNAL_10b64bb9_23_softmax_int8_kernels_cu_f78ef544_32684cuda3std3__48in_placeE:
	.zero		1
	.type		_ZN59_INTERNAL_10b64bb9_23_softmax_int8_kernels_cu_f78ef544_32684cuda3std6ranges3__45__cpo7advanceE,@object
	.size		_ZN59_INTERNAL_10b64bb9_23_softmax_int8_kernels_cu_f78ef544_32684cuda3std6ranges3__45__cpo7advanceE,(_ZN59_INTERNAL_10b64bb9_23_softmax_int8_kernels_cu_f78ef544_32684cuda3std3__45__cpo5beginE - _ZN59_INTERNAL_10b64bb9_23_softmax_int8_kernels_cu_f78ef544_32684cuda3std6ranges3__45__cpo7advanceE)
_ZN59_INTERNAL_10b64bb9_23_softmax_int8_kernels_cu_f78ef544_32684cuda3std6ranges3__45__cpo7advanceE:
	.zero		1
	.type		_ZN59_INTERNAL_10b64bb9_23_softmax_int8_kernels_cu_f78ef544_32684cuda3std3__45__cpo5beginE,@object
	.size		_ZN59_INTERNAL_10b64bb9_23_softmax_int8_kernels_cu_f78ef544_32684cuda3std3__45__cpo5beginE,(_ZN59_INTERNAL_10b64bb9_23_softmax_int8_kernels_cu_f78ef544_32684cuda3std3__419piecewise_constructE - _ZN59_INTERNAL_10b64bb9_23_softmax_int8_kernels_cu_f78ef544_32684cuda3std3__45__cpo5beginE)
_ZN59_INTERNAL_10b64bb9_23_softmax_int8_kernels_cu_f78ef544_32684cuda3std3__45__cpo5beginE:
	.zero		1
	.type		_ZN59_INTERNAL_10b64bb9_23_softmax_int8_kernels_cu_f78ef544_32684cuda3std3__419piecewise_constructE,@object
	.size		_ZN59_INTERNAL_10b64bb9_23_softmax_int8_kernels_cu_f78ef544_32684cuda3std3__419piecewise_constructE,(_ZN59_INTERNAL_10b64bb9_23_softmax_int8_kernels_cu_f78ef544_32684cuda3std3__45__cpo6cbeginE - _ZN59_INTERNAL_10b64bb9_23_softmax_int8_kernels_cu_f78ef544_32684cuda3std3__419piecewise_constructE)
_ZN59_INTERNAL_10b64bb9_23_softmax_int8_kernels_cu_f78ef544_32684cuda3std3__419piecewise_constructE:
	.zero		1
	.type		_ZN59_INTERNAL_10b64bb9_23_softmax_int8_kernels_cu_f78ef544_32684cuda3std3__45__cpo6cbeginE,@object
	.size		_ZN59_INTERNAL_10b64bb9_23_softmax_int8_kernels_cu_f78ef544_32684cuda3std3__45__cpo6cbeginE,(_ZN59_INTERNAL_10b64bb9_23_softmax_int8_kernels_cu_f78ef544_32684cuda3std6ranges3__45__cpo4swapE - _ZN59_INTERNAL_10b64bb9_23_softmax_int8_kernels_cu_f78ef544_32684cuda3std3__45__cpo6cbeginE)
_ZN59_INTERNAL_10b64bb9_23_softmax_int8_kernels_cu_f78ef544_32684cuda3std3__45__cpo6cbeginE:
	.zero		1
	.type		_ZN59_INTERNAL_10b64bb9_23_softmax_int8_kernels_cu_f78ef544_32684cuda3std6ranges3__45__cpo4swapE,@object
	.size		_ZN59_INTERNAL_10b64bb9_23_softmax_int8_kernels_cu_f78ef544_32684cuda3std6ranges3__45__cpo4swapE,(.L_16 - _ZN59_INTERNAL_10b64bb9_23_softmax_int8_kernels_cu_f78ef544_32684cuda3std6ranges3__45__cpo4swapE)
_ZN59_INTERNAL_10b64bb9_23_softmax_int8_kernels_cu_f78ef544_32684cuda3std6ranges3__45__cpo4swapE:
	.zero		1
.L_16:


//--------------------- .nv.shared._ZN17fastertransformer27softmax_INT8IO_kernel_COL32IfEEvPaS1_PKT_S4_iiiiifPKfS6_ --------------------------
	.section	.nv.shared._ZN17fastertransformer27softmax_INT8IO_kernel_COL32IfEEvPaS1_PKT_S4_iiiiifPKfS6_,"aw",@nobits
	.sectionflags	@""
	.align	4
.nv.shared._ZN17fastertransformer27softmax_INT8IO_kernel_COL32IfEEvPaS1_PKT_S4_iiiiifPKfS6_:
	.zero		264


//--------------------- .nv.shared._ZN17fastertransformer36softmax_INT8IO_kernel_COL32_element4INS_5half4E6__halfEEvPaS3_PKT_S6_iiiiifPKfS8_ --------------------------
	.section	.nv.shared._ZN17fastertransformer36softmax_INT8IO_kernel_COL32_element4INS_5half4E6__halfEEvPaS3_PKT_S6_iiiiifPKfS8_,"aw",@nobits
	.sectionflags	@""
	.align	4
.nv.shared._ZN17fastertransformer36softmax_INT8IO_kernel_COL32_element4INS_5half4E6__halfEEvPaS3_PKT_S6_iiiiifPKfS8_:
	.zero		264


//--------------------- .nv.shared._ZN17fastertransformer36softmax_INT8IO_kernel_COL32_element4I6float4fEEvPaS2_PKT_S5_iiiiifPKfS7_ --------------------------
	.section	.nv.shared._ZN17fastertransformer36softmax_INT8IO_kernel_COL32_element4I6float4fEEvPaS2_PKT_S5_iiiiifPKfS7_,"aw",@nobits
	.sectionflags	@""
	.align	4
.nv.shared._ZN17fastertransformer36softmax_INT8IO_kernel_COL32_element4I6float4fEEvPaS2_PKT_S5_iiiiifPKfS7_:
	.zero		264


//--------------------- .nv.shared._ZN17fastertransformer31softmax_COL32_perElement_varlenI6__halfEEvPaPKaPKT_iiiifPKfS9_ii --------------------------
	.section	.nv.shared._ZN17fastertransformer31softmax_COL32_perElement_varlenI6__halfEEvPaPKaPKT_iiiifPKfS9_ii,"aw",@nobits
	.sectionflags	@""
	.align	4
.nv.shared._ZN17fastertransformer31softmax_COL32_perElement_varlenI6__halfEEvPaPKaPKT_iiiifPKfS9_ii:
	.zero		264


//--------------------- .nv.shared._ZN17fastertransformer20softmax_COL32_varlenI6__halfEEvPaPKaPKT_iiiifPKfS9_ii --------------------------
	.section	.nv.shared._ZN17fastertransformer20softmax_COL32_varlenI6__halfEEvPaPKaPKT_iiiifPKfS9_ii,"aw",@nobits
	.sectionflags	@""
	.align	4
.nv.shared._ZN17fastertransformer20softmax_COL32_varlenI6__halfEEvPaPKaPKT_iiiifPKfS9_ii:
	.zero		264


//--------------------- .nv.shared._ZN17fastertransformer25softmax_COL32_LE64_varlenI6__halfEEvPaPKaPKT_iiiifPKfS9_ii --------------------------
	.section	.nv.shared._ZN17fastertransformer25softmax_COL32_LE64_varlenI6__halfEEvPaPKaPKT_iiiifPKfS9_ii,"aw",@nobits
	.sectionflags	@""
	.align	4
.nv.shared._ZN17fastertransformer25softmax_COL32_LE64_varlenI6__halfEEvPaPKaPKT_iiiifPKfS9_ii:
	.zero		8


//--------------------- .nv.shared._ZN17fastertransformer25softmax_COL32_LE32_varlenI6__halfEEvPaPKaPKT_iiiifPKfS9_ii --------------------------
	.section	.nv.shared._ZN17fastertransformer25softmax_COL32_LE32_varlenI6__halfEEvPaPKaPKT_iiiifPKfS9_ii,"aw",@nobits
	.sectionflags	@""
	.align	4
.nv.shared._ZN17fastertransformer25softmax_COL32_LE32_varlenI6__halfEEvPaPKaPKT_iiiifPKfS9_ii:
	.zero		136


//--------------------- .nv.shared._ZN17fastertransformer31softmax_COL32_perElement_varlenIfEEvPaPKaPKT_iiiifPKfS8_ii --------------------------
	.section	.nv.shared._ZN17fastertransformer31softmax_COL32_perElement_varlenIfEEvPaPKaPKT_iiiifPKfS8_ii,"aw",@nobits
	.sectionflags	@""
	.align	4
.nv.shared._ZN17fastertransformer31softmax_COL32_perElement_varlenIfEEvPaPKaPKT_iiiifPKfS8_ii:
	.zero		264


//--------------------- .nv.shared._ZN17fastertransformer20softmax_COL32_varlenIfEEvPaPKaPKT_iiiifPKfS8_ii --------------------------
	.section	.nv.shared._ZN17fastertransformer20softmax_COL32_varlenIfEEvPaPKaPKT_iiiifPKfS8_ii,"aw",@nobits
	.sectionflags	@""
	.align	4
.nv.shared._ZN17fastertransformer20softmax_COL32_varlenIfEEvPaPKaPKT_iiiifPKfS8_ii:
	.zero		264


//--------------------- .nv.shared._ZN17fastertransformer25softmax_COL32_LE64_varlenIfEEvPaPKaPKT_iiiifPKfS8_ii --------------------------
	.section	.nv.shared._ZN17fastertransformer25softmax_COL32_LE64_varlenIfEEvPaPKaPKT_iiiifPKfS8_ii,"aw",@nobits
	.sectionflags	@""
	.align	4
.nv.shared._ZN17fastertransformer25softmax_COL32_LE64_varlenIfEEvPaPKaPKT_iiiifPKfS8_ii:
	.zero		8


//--------------------- .nv.shared._ZN17fastertransformer25softmax_COL32_LE32_varlenIfEEvPaPKaPKT_iiiifPKfS8_ii --------------------------
	.section	.nv.shared._ZN17fastertransformer25softmax_COL32_LE32_varlenIfEEvPaPKaPKT_iiiifPKfS8_ii,"aw",@nobits
	.sectionflags	@""
	.align	4
.nv.shared._ZN17fastertransformer25softmax_COL32_LE32_varlenIfEEvPaPKaPKT_iiiifPKfS8_ii:
	.zero		136


//--------------------- .nv.shared._ZN17fastertransformer13softmax_COL32I6__halfEEvPaPKiPKT_iiifPKfS9_S9_ii --------------------------
	.section	.nv.shared._ZN17fastertransformer13softmax_COL32I6__halfEEvPaPKiPKT_iiifPKfS9_S9_ii,"aw",@nobits
	.sectionflags	@""
	.align	4
.nv.shared._ZN17fastertransformer13softmax_COL32I6__halfEEvPaPKiPKT_iiifPKfS9_S9_ii:
	.zero		264


//--------------------- .nv.shared._ZN17fastertransformer18softmax_COL32_LE64I6__halfEEvPaPKiPKT_iiifPKfS9_S9_ii --------------------------
	.section	.nv.shared._ZN17fastertransformer18softmax_COL32_LE64I6__halfEEvPaPKiPKT_iiifPKfS9_S9_ii,"aw",@nobits
	.sectionflags	@""
	.align	4
.nv.shared._ZN17fastertransformer18softmax_COL32_LE64I6__halfEEvPaPKiPKT_iiifPKfS9_S9_ii:
	.zero		264


//--------------------- .nv.shared._ZN17fastertransformer18softmax_COL32_LE32I6__halfEEvPaPKiPKT_iiifPKfS9_S9_ii --------------------------
	.section	.nv.shared._ZN17fastertransformer18softmax_COL32_LE32I6__halfEEvPaPKiPKT_iiifPKfS9_S9_ii,"aw",@nobits
	.sectionflags	@""
	.align	4
.nv.shared._ZN17fastertransformer18softmax_COL32_LE32I6__halfEEvPaPKiPKT_iiifPKfS9_S9_ii:
	.zero		264


//--------------------- .nv.shared._ZN17fastertransformer13softmax_COL32IfEEvPaPKiPKT_iiifPKfS8_S8_ii --------------------------
	.section	.nv.shared._ZN17fastertransformer13softmax_COL32IfEEvPaPKiPKT_iiifPKfS8_S8_ii,"aw",@nobits
	.sectionflags	@""
	.align	4
.nv.shared._ZN17fastertransformer13softmax_COL32IfEEvPaPKiPKT_iiifPKfS8_S8_ii:
	.zero		264


//--------------------- .nv.shared._ZN17fastertransformer18softmax_COL32_LE64IfEEvPaPKiPKT_iiifPKfS8_S8_ii --------------------------
	.section	.nv.shared._ZN17fastertransformer18softmax_COL32_LE64IfEEvPaPKiPKT_iiifPKfS8_S8_ii,"aw",@nobits
	.sectionflags	@""
	.align	4
.nv.shared._ZN17fastertransformer18softmax_COL32_LE64IfEEvPaPKiPKT_iiifPKfS8_S8_ii:
	.zero		264


//--------------------- .nv.shared._ZN17fastertransformer18softmax_COL32_LE32IfEEvPaPKiPKT_iiifPKfS8_S8_ii --------------------------
	.section	.nv.shared._ZN17fastertransformer18softmax_COL32_LE32IfEEvPaPKiPKT_iiifPKfS8_S8_ii,"aw",@nobits
	.sectionflags	@""
	.align	4
.nv.shared._ZN17fastertransformer18softmax_COL32_LE32IfEEvPaPKiPKT_iiifPKfS8_S8_ii:
	.zero		264
